	.target	sm_90a

	.elftype	@"ET_EXEC"


//--------------------- .note.nv.tkinfo           --------------------------
	.section	.note.nv.tkinfo,"",@"SHT_NOTE"
	.sectionflags	@"SHF_NOTE_NV_TKINFO"
	.tkinfo
        /*0018*/ 	.word	0x00000002
        /*0030*/ 	.string	""
        /*0030*/ 	.string	"ptxas"
        /*0030*/ 	.string	"Cuda compilation tools, release 13.0, V13.0.88"
        /*0030*/ 	.string	"Build cuda_13.0.r13.0/compiler.36424714_0"
        /*0030*/ 	.string	"-arch sm_90a -m 64 "



//--------------------- .note.nv.cuinfo           --------------------------
	.section	.note.nv.cuinfo,"",@"SHT_NOTE"
	.sectionflags	@"SHF_NOTE_NV_CUINFO"
        /*0018*/ 	.short	0x0002
        /*001a*/ 	.short	0x005a
        /*001c*/ 	.short	0x0082
	.zero		2


//--------------------- .nv.info                  --------------------------
	.section	.nv.info,"",@"SHT_CUDA_INFO"
	.align	4


	//----- nvinfo : EIATTR_REGCOUNT
	.align		4
        /*0000*/ 	.byte	0x04, 0x2f
        /*0002*/ 	.short	(.L_12 - .L_11)
	.align		4
.L_11:
        /*0004*/ 	.word	index@(_ZN7cutlass13device_kernelIN5flash19enable_sm80_to_sm89INS1_16FlashAttnFwdSm80INS1_25CollectiveMainloopFwdSm80ILi8ELi2ELb0EN4cute5tupleIJNS5_1CILi128EEENS7_ILi64EEENS7_ILi192EEEEEELi192ENS_6half_tEfNS_4arch4Sm80ELb1ELb0ELb0ELb1ELb1ELb1ELb1ELb0EEENS1_21CollectiveEpilogueFwdINS6_IJS8_SA_S9_EEENS6_IJNS7_ILi1EEESI_SI_EEESC_SE_Li256ELb1ELb1ELb0ELb0EEENS1_19SingleTileSchedulerILb1ELb0ELb1ELi128EEEEEEEEEvNT_6ParamsE)
        /*0008*/ 	.word	0x00000004


	//----- nvinfo : EIATTR_FRAME_SIZE
	.align		4
.L_12:
        /*000c*/ 	.byte	0x04, 0x11
        /*000e*/ 	.short	(.L_14 - .L_13)
	.align		4
.L_13:
        /*0010*/ 	.word	index@(_ZN7cutlass13device_kernelIN5flash19enable_sm80_to_sm89INS1_16FlashAttnFwdSm80INS1_25CollectiveMainloopFwdSm80ILi8ELi2ELb0EN4cute5tupleIJNS5_1CILi128EEENS7_ILi64EEENS7_ILi192EEEEEELi192ENS_6half_tEfNS_4arch4Sm80ELb1ELb0ELb0ELb1ELb1ELb1ELb1ELb0EEENS1_21CollectiveEpilogueFwdINS6_IJS8_SA_S9_EEENS6_IJNS7_ILi1EEESI_SI_EEESC_SE_Li256ELb1ELb1ELb0ELb0EEENS1_19SingleTileSchedulerILb1ELb0ELb1ELi128EEEEEEEEEvNT_6ParamsE)
        /*0014*/ 	.word	0x00000000


	//----- nvinfo : EIATTR_REGCOUNT
	.align		4
.L_14:
        /*0018*/ 	.byte	0x04, 0x2f
        /*001a*/ 	.short	(.L_16 - .L_15)
	.align		4
.L_15:
        /*001c*/ 	.word	index@(_ZN7cutlass13device_kernelIN5flash19enable_sm80_to_sm89INS1_16FlashAttnFwdSm80INS1_25CollectiveMainloopFwdSm80ILi8ELi2ELb0EN4cute5tupleIJNS5_1CILi128EEENS7_ILi64EEENS7_ILi192EEEEEELi192ENS_6half_tEfNS_4arch4Sm80ELb1ELb0ELb0ELb1ELb1ELb0ELb1ELb0EEENS1_21CollectiveEpilogueFwdINS6_IJS8_SA_S9_EEENS6_IJNS7_ILi1EEESI_SI_EEESC_SE_Li256ELb1ELb1ELb0ELb0EEENS1_19SingleTileSchedulerILb1ELb0ELb1ELi128EEEEEEEEEvNT_6ParamsE)
        /*0020*/ 	.word	0x00000004


	//----- nvinfo : EIATTR_FRAME_SIZE
	.align		4
.L_16:
        /*0024*/ 	.byte	0x04, 0x11
        /*0026*/ 	.short	(.L_18 - .L_17)
	.align		4
.L_17:
        /*0028*/ 	.word	index@(_ZN7cutlass13device_kernelIN5flash19enable_sm80_to_sm89INS1_16FlashAttnFwdSm80INS1_25CollectiveMainloopFwdSm80ILi8ELi2ELb0EN4cute5tupleIJNS5_1CILi128EEENS7_ILi64EEENS7_ILi192EEEEEELi192ENS_6half_tEfNS_4arch4Sm80ELb1ELb0ELb0ELb1ELb1ELb0ELb1ELb0EEENS1_21CollectiveEpilogueFwdINS6_IJS8_SA_S9_EEENS6_IJNS7_ILi1EEESI_SI_EEESC_SE_Li256ELb1ELb1ELb0ELb0EEENS1_19SingleTileSchedulerILb1ELb0ELb1ELi128EEEEEEEEEvNT_6ParamsE)
        /*002c*/ 	.word	0x00000000


	//----- nvinfo : EIATTR_REGCOUNT
	.align		4
.L_18:
        /*0030*/ 	.byte	0x04, 0x2f
        /*0032*/ 	.short	(.L_20 - .L_19)
	.align		4
.L_19:
        /*0034*/ 	.word	index@(_ZN7cutlass13device_kernelIN5flash19enable_sm80_to_sm89INS1_16FlashAttnFwdSm80INS1_25CollectiveMainloopFwdSm80ILi8ELi2ELb0EN4cute5tupleIJNS5_1CILi128EEENS7_ILi64EEENS7_ILi192EEEEEELi192ENS_6half_tEfNS_4arch4Sm80ELb1ELb0ELb0ELb0ELb1ELb0ELb1ELb0EEENS1_21CollectiveEpilogueFwdINS6_IJS8_SA_S9_EEENS6_IJNS7_ILi1EEESI_SI_EEESC_SE_Li256ELb0ELb1ELb0ELb0EEENS1_30DynamicPersistentTileSchedulerILi256ELi256ELb0ELb1ELb0EEEEEEEEEvNT_6ParamsE)
        /*0038*/ 	.word	0x00000004


	//----- nvinfo : EIATTR_FRAME_SIZE
	.align		4
.L_20:
        /*003c*/ 	.byte	0x04, 0x11
        /*003e*/ 	.short	(.L_22 - .L_21)
	.align		4
.L_21:
        /*0040*/ 	.word	index@(_ZN7cutlass13device_kernelIN5flash19enable_sm80_to_sm89INS1_16FlashAttnFwdSm80INS1_25CollectiveMainloopFwdSm80ILi8ELi2ELb0EN4cute5tupleIJNS5_1CILi128EEENS7_ILi64EEENS7_ILi192EEEEEELi192ENS_6half_tEfNS_4arch4Sm80ELb1ELb0ELb0ELb0ELb1ELb0ELb1ELb0EEENS1_21CollectiveEpilogueFwdINS6_IJS8_SA_S9_EEENS6_IJNS7_ILi1EEESI_SI_EEESC_SE_Li256ELb0ELb1ELb0ELb0EEENS1_30DynamicPersistentTileSchedulerILi256ELi256ELb0ELb1ELb0EEEEEEEEEvNT_6ParamsE)
        /*0044*/ 	.word	0x00000000


	//----- nvinfo : EIATTR_REGCOUNT
	.align		4
.L_22:
        /*0048*/ 	.byte	0x04, 0x2f
        /*004a*/ 	.short	(.L_24 - .L_23)
	.align		4
.L_23:
        /*004c*/ 	.word	index@(_ZN7cutlass13device_kernelIN5flash19enable_sm80_to_sm89INS1_16FlashAttnFwdSm80INS1_25CollectiveMainloopFwdSm80ILi8ELi2ELb0EN4cute5tupleIJNS5_1CILi128EEENS7_ILi64EEENS7_ILi192EEEEEELi192ENS_6half_tEfNS_4arch4Sm80ELb0ELb1ELb0ELb1ELb1ELb1ELb1ELb0EEENS1_21CollectiveEpilogueFwdINS6_IJS8_SA_S9_EEENS6_IJNS7_ILi1EEESI_SI_EEESC_SE_Li256ELb1ELb1ELb0ELb0EEENS1_19SingleTileSchedulerILb1ELb0ELb1ELi128EEEEEEEEEvNT_6ParamsE)
        /*0050*/ 	.word	0x00000004


	//----- nvinfo : EIATTR_FRAME_SIZE
	.align		4
.L_24:
        /*0054*/ 	.byte	0x04, 0x11
        /*0056*/ 	.short	(.L_26 - .L_25)
	.align		4
.L_25:
        /*0058*/ 	.word	index@(_ZN7cutlass13device_kernelIN5flash19enable_sm80_to_sm89INS1_16FlashAttnFwdSm80INS1_25CollectiveMainloopFwdSm80ILi8ELi2ELb0EN4cute5tupleIJNS5_1CILi128EEENS7_ILi64EEENS7_ILi192EEEEEELi192ENS_6half_tEfNS_4arch4Sm80ELb0ELb1ELb0ELb1ELb1ELb1ELb1ELb0EEENS1_21CollectiveEpilogueFwdINS6_IJS8_SA_S9_EEENS6_IJNS7_ILi1EEESI_SI_EEESC_SE_Li256ELb1ELb1ELb0ELb0EEENS1_19SingleTileSchedulerILb1ELb0ELb1ELi128EEEEEEEEEvNT_6ParamsE)
        /*005c*/ 	.word	0x00000000


	//----- nvinfo : EIATTR_REGCOUNT
	.align		4
.L_26:
        /*0060*/ 	.byte	0x04, 0x2f
        /*0062*/ 	.short	(.L_28 - .L_27)
	.align		4
.L_27:
        /*0064*/ 	.word	index@(_ZN7cutlass13device_kernelIN5flash19enable_sm80_to_sm89INS1_16FlashAttnFwdSm80INS1_25CollectiveMainloopFwdSm80ILi8ELi2ELb0EN4cute5tupleIJNS5_1CILi128EEENS7_ILi64EEENS7_ILi192EEEEEELi192ENS_6half_tEfNS_4arch4Sm80ELb0ELb1ELb0ELb1ELb1ELb0ELb1ELb0EEENS1_21CollectiveEpilogueFwdINS6_IJS8_SA_S9_EEENS6_IJNS7_ILi1EEESI_SI_EEESC_SE_Li256ELb1ELb1ELb0ELb0EEENS1_19SingleTileSchedulerILb1ELb0ELb1ELi128EEEEEEEEEvNT_6ParamsE)
        /*0068*/ 	.word	0x00000004


	//----- nvinfo : EIATTR_FRAME_SIZE
	.align		4
.L_28:
        /*006c*/ 	.byte	0x04, 0x11
        /*006e*/ 	.short	(.L_30 - .L_29)
	.align		4
.L_29:
        /*0070*/ 	.word	index@(_ZN7cutlass13device_kernelIN5flash19enable_sm80_to_sm89INS1_16FlashAttnFwdSm80INS1_25CollectiveMainloopFwdSm80ILi8ELi2ELb0EN4cute5tupleIJNS5_1CILi128EEENS7_ILi64EEENS7_ILi192EEEEEELi192ENS_6half_tEfNS_4arch4Sm80ELb0ELb1ELb0ELb1ELb1ELb0ELb1ELb0EEENS1_21CollectiveEpilogueFwdINS6_IJS8_SA_S9_EEENS6_IJNS7_ILi1EEESI_SI_EEESC_SE_Li256ELb1ELb1ELb0ELb0EEENS1_19SingleTileSchedulerILb1ELb0ELb1ELi128EEEEEEEEEvNT_6ParamsE)
        /*0074*/ 	.word	0x00000000


	//----- nvinfo : EIATTR_REGCOUNT
	.align		4
.L_30:
        /*0078*/ 	.byte	0x04, 0x2f
        /*007a*/ 	.short	(.L_32 - .L_31)
	.align		4
.L_31:
        /*007c*/ 	.word	index@(_ZN7cutlass13device_kernelIN5flash19enable_sm80_to_sm89INS1_16FlashAttnFwdSm80INS1_25CollectiveMainloopFwdSm80ILi8ELi2ELb0EN4cute5tupleIJNS5_1CILi128EEENS7_ILi64EEENS7_ILi192EEEEEELi192ENS_6half_tEfNS_4arch4Sm80ELb0ELb1ELb0ELb0ELb1ELb0ELb1ELb0EEENS1_21CollectiveEpilogueFwdINS6_IJS8_SA_S9_EEENS6_IJNS7_ILi1EEESI_SI_EEESC_SE_Li256ELb0ELb1ELb0ELb0EEENS1_19SingleTileSchedulerILb0ELb0ELb1ELi128EEEEEEEEEvNT_6ParamsE)
        /*0080*/ 	.word	0x00000004


	//----- nvinfo : EIATTR_FRAME_SIZE
	.align		4
.L_32:
        /*0084*/ 	.byte	0x04, 0x11
        /*0086*/ 	.short	(.L_34 - .L_33)
	.align		4
.L_33:
        /*0088*/ 	.word	index@(_ZN7cutlass13device_kernelIN5flash19enable_sm80_to_sm89INS1_16FlashAttnFwdSm80INS1_25CollectiveMainloopFwdSm80ILi8ELi2ELb0EN4cute5tupleIJNS5_1CILi128EEENS7_ILi64EEENS7_ILi192EEEEEELi192ENS_6half_tEfNS_4arch4Sm80ELb0ELb1ELb0ELb0ELb1ELb0ELb1ELb0EEENS1_21CollectiveEpilogueFwdINS6_IJS8_SA_S9_EEENS6_IJNS7_ILi1EEESI_SI_EEESC_SE_Li256ELb0ELb1ELb0ELb0EEENS1_19SingleTileSchedulerILb0ELb0ELb1ELi128EEEEEEEEEvNT_6ParamsE)
        /*008c*/ 	.word	0x00000000


	//----- nvinfo : EIATTR_REGCOUNT
	.align		4
.L_34:
        /*0090*/ 	.byte	0x04, 0x2f
        /*0092*/ 	.short	(.L_36 - .L_35)
	.align		4
.L_35:
        /*0094*/ 	.word	index@(_ZN7cutlass13device_kernelIN5flash19enable_sm80_to_sm89INS1_16FlashAttnFwdSm80INS1_25CollectiveMainloopFwdSm80ILi8ELi2ELb0EN4cute5tupleIJNS5_1CILi128EEENS7_ILi64EEENS7_ILi192EEEEEELi192ENS_6half_tEfNS_4arch4Sm80ELb0ELb0ELb0ELb1ELb1ELb1ELb1ELb0EEENS1_21CollectiveEpilogueFwdINS6_IJS8_SA_S9_EEENS6_IJNS7_ILi1EEESI_SI_EEESC_SE_Li256ELb1ELb1ELb0ELb0EEENS1_19SingleTileSchedulerILb1ELb0ELb1ELi128EEEEEEEEEvNT_6ParamsE)
        /*0098*/ 	.word	0x00000004


	//----- nvinfo : EIATTR_FRAME_SIZE
	.align		4
.L_36:
        /*009c*/ 	.byte	0x04, 0x11
        /*009e*/ 	.short	(.L_38 - .L_37)
	.align		4
.L_37:
        /*00a0*/ 	.word	index@(_ZN7cutlass13device_kernelIN5flash19enable_sm80_to_sm89INS1_16FlashAttnFwdSm80INS1_25CollectiveMainloopFwdSm80ILi8ELi2ELb0EN4cute5tupleIJNS5_1CILi128EEENS7_ILi64EEENS7_ILi192EEEEEELi192ENS_6half_tEfNS_4arch4Sm80ELb0ELb0ELb0ELb1ELb1ELb1ELb1ELb0EEENS1_21CollectiveEpilogueFwdINS6_IJS8_SA_S9_EEENS6_IJNS7_ILi1EEESI_SI_EEESC_SE_Li256ELb1ELb1ELb0ELb0EEENS1_19SingleTileSchedulerILb1ELb0ELb1ELi128EEEEEEEEEvNT_6ParamsE)
        /*00a4*/ 	.word	0x00000000


	//----- nvinfo : EIATTR_REGCOUNT
	.align		4
.L_38:
        /*00a8*/ 	.byte	0x04, 0x2f
        /*00aa*/ 	.short	(.L_40 - .L_39)
	.align		4
.L_39:
        /*00ac*/ 	.word	index@(_ZN7cutlass13device_kernelIN5flash19enable_sm80_to_sm89INS1_16FlashAttnFwdSm80INS1_25CollectiveMainloopFwdSm80ILi8ELi2ELb0EN4cute5tupleIJNS5_1CILi128EEENS7_ILi64EEENS7_ILi192EEEEEELi192ENS_6half_tEfNS_4arch4Sm80ELb0ELb0ELb0ELb1ELb1ELb0ELb1ELb0EEENS1_21CollectiveEpilogueFwdINS6_IJS8_SA_S9_EEENS6_IJNS7_ILi1EEESI_SI_EEESC_SE_Li256ELb1ELb1ELb0ELb0EEENS1_19SingleTileSchedulerILb1ELb0ELb1ELi128EEEEEEEEEvNT_6ParamsE)
        /*00b0*/ 	.word	0x00000004


	//----- nvinfo : EIATTR_FRAME_SIZE
	.align		4
.L_40:
        /*00b4*/ 	.byte	0x04, 0x11
        /*00b6*/ 	.short	(.L_42 - .L_41)
	.align		4
.L_41:
        /*00b8*/ 	.word	index@(_ZN7cutlass13device_kernelIN5flash19enable_sm80_to_sm89INS1_16FlashAttnFwdSm80INS1_25CollectiveMainloopFwdSm80ILi8ELi2ELb0EN4cute5tupleIJNS5_1CILi128EEENS7_ILi64EEENS7_ILi192EEEEEELi192ENS_6half_tEfNS_4arch4Sm80ELb0ELb0ELb0ELb1ELb1ELb0ELb1ELb0EEENS1_21CollectiveEpilogueFwdINS6_IJS8_SA_S9_EEENS6_IJNS7_ILi1EEESI_SI_EEESC_SE_Li256ELb1ELb1ELb0ELb0EEENS1_19SingleTileSchedulerILb1ELb0ELb1ELi128EEEEEEEEEvNT_6ParamsE)
        /*00bc*/ 	.word	0x00000000


	//----- nvinfo : EIATTR_REGCOUNT
	.align		4
.L_42:
        /*00c0*/ 	.byte	0x04, 0x2f
        /*00c2*/ 	.short	(.L_44 - .L_43)
	.align		4
.L_43:
        /*00c4*/ 	.word	index@(_ZN7cutlass13device_kernelIN5flash19enable_sm80_to_sm89INS1_16FlashAttnFwdSm80INS1_25CollectiveMainloopFwdSm80ILi8ELi2ELb0EN4cute5tupleIJNS5_1CILi128EEENS7_ILi64EEENS7_ILi192EEEEEELi192ENS_6half_tEfNS_4arch4Sm80ELb0ELb0ELb0ELb0ELb1ELb0ELb1ELb0EEENS1_21CollectiveEpilogueFwdINS6_IJS8_SA_S9_EEENS6_IJNS7_ILi1EEESI_SI_EEESC_SE_Li256ELb0ELb1ELb0ELb0EEENS1_19SingleTileSchedulerILb0ELb0ELb1ELi128EEEEEEEEEvNT_6ParamsE)
        /*00c8*/ 	.word	0x00000004


	//----- nvinfo : EIATTR_FRAME_SIZE
	.align		4
.L_44:
        /*00cc*/ 	.byte	0x04, 0x11
        /*00ce*/ 	.short	(.L_46 - .L_45)
	.align		4
.L_45:
        /*00d0*/ 	.word	index@(_ZN7cutlass13device_kernelIN5flash19enable_sm80_to_sm89INS1_16FlashAttnFwdSm80INS1_25CollectiveMainloopFwdSm80ILi8ELi2ELb0EN4cute5tupleIJNS5_1CILi128EEENS7_ILi64EEENS7_ILi192EEEEEELi192ENS_6half_tEfNS_4arch4Sm80ELb0ELb0ELb0ELb0ELb1ELb0ELb1ELb0EEENS1_21CollectiveEpilogueFwdINS6_IJS8_SA_S9_EEENS6_IJNS7_ILi1EEESI_SI_EEESC_SE_Li256ELb0ELb1ELb0ELb0EEENS1_19SingleTileSchedulerILb0ELb0ELb1ELi128EEEEEEEEEvNT_6ParamsE)
        /*00d4*/ 	.word	0x00000000


	//----- nvinfo : EIATTR_REGCOUNT
	.align		4
.L_46:
        /*00d8*/ 	.byte	0x04, 0x2f
        /*00da*/ 	.short	(.L_48 - .L_47)
	.align		4
.L_47:
        /*00dc*/ 	.word	index@(_ZN7cutlass13device_kernelIN5flash19enable_sm80_to_sm89INS1_16FlashAttnFwdSm80INS1_25CollectiveMainloopFwdSm80ILi8ELi1ELb0EN4cute5tupleIJNS5_1CILi128EEENS7_ILi64EEENS7_ILi192EEEEEELi192ENS_6half_tEfNS_4arch4Sm80ELb1ELb0ELb0ELb1ELb1ELb1ELb1ELb0EEENS1_21CollectiveEpilogueFwdINS6_IJS8_SA_S9_EEENS6_IJNS7_ILi1EEESI_SI_EEESC_SE_Li256ELb1ELb1ELb0ELb0EEENS1_19SingleTileSchedulerILb1ELb0ELb1ELi128EEEEEEEEEvNT_6ParamsE)
        /*00e0*/ 	.word	0x00000004


	//----- nvinfo : EIATTR_FRAME_SIZE
	.align		4
.L_48:
        /*00e4*/ 	.byte	0x04, 0x11
        /*00e6*/ 	.short	(.L_50 - .L_49)
	.align		4
.L_49:
        /*00e8*/ 	.word	index@(_ZN7cutlass13device_kernelIN5flash19enable_sm80_to_sm89INS1_16FlashAttnFwdSm80INS1_25CollectiveMainloopFwdSm80ILi8ELi1ELb0EN4cute5tupleIJNS5_1CILi128EEENS7_ILi64EEENS7_ILi192EEEEEELi192ENS_6half_tEfNS_4arch4Sm80ELb1ELb0ELb0ELb1ELb1ELb1ELb1ELb0EEENS1_21CollectiveEpilogueFwdINS6_IJS8_SA_S9_EEENS6_IJNS7_ILi1EEESI_SI_EEESC_SE_Li256ELb1ELb1ELb0ELb0EEENS1_19SingleTileSchedulerILb1ELb0ELb1ELi128EEEEEEEEEvNT_6ParamsE)
        /*00ec*/ 	.word	0x00000000


	//----- nvinfo : EIATTR_REGCOUNT
	.align		4
.L_50:
        /*00f0*/ 	.byte	0x04, 0x2f
        /*00f2*/ 	.short	(.L_52 - .L_51)
	.align		4
.L_51:
        /*00f4*/ 	.word	index@(_ZN7cutlass13device_kernelIN5flash19enable_sm80_to_sm89INS1_16FlashAttnFwdSm80INS1_25CollectiveMainloopFwdSm80ILi8ELi1ELb0EN4cute5tupleIJNS5_1CILi128EEENS7_ILi64EEENS7_ILi192EEEEEELi192ENS_6half_tEfNS_4arch4Sm80ELb1ELb0ELb0ELb1ELb1ELb0ELb1ELb0EEENS1_21CollectiveEpilogueFwdINS6_IJS8_SA_S9_EEENS6_IJNS7_ILi1EEESI_SI_EEESC_SE_Li256ELb1ELb1ELb0ELb0EEENS1_19SingleTileSchedulerILb1ELb0ELb1ELi128EEEEEEEEEvNT_6ParamsE)
        /*00f8*/ 	.word	0x00000004


	//----- nvinfo : EIATTR_FRAME_SIZE
	.align		4
.L_52:
        /*00fc*/ 	.byte	0x04, 0x11
        /*00fe*/ 	.short	(.L_54 - .L_53)
	.align		4
.L_53:
        /*0100*/ 	.word	index@(_ZN7cutlass13device_kernelIN5flash19enable_sm80_to_sm89INS1_16FlashAttnFwdSm80INS1_25CollectiveMainloopFwdSm80ILi8ELi1ELb0EN4cute5tupleIJNS5_1CILi128EEENS7_ILi64EEENS7_ILi192EEEEEELi192ENS_6half_tEfNS_4arch4Sm80ELb1ELb0ELb0ELb1ELb1ELb0ELb1ELb0EEENS1_21CollectiveEpilogueFwdINS6_IJS8_SA_S9_EEENS6_IJNS7_ILi1EEESI_SI_EEESC_SE_Li256ELb1ELb1ELb0ELb0EEENS1_19SingleTileSchedulerILb1ELb0ELb1ELi128EEEEEEEEEvNT_6ParamsE)
        /*0104*/ 	.word	0x00000000


	//----- nvinfo : EIATTR_REGCOUNT
	.align		4
.L_54:
        /*0108*/ 	.byte	0x04, 0x2f
        /*010a*/ 	.short	(.L_56 - .L_55)
	.align		4
.L_55:
        /*010c*/ 	.word	index@(_ZN7cutlass13device_kernelIN5flash19enable_sm80_to_sm89INS1_16FlashAttnFwdSm80INS1_25CollectiveMainloopFwdSm80ILi8ELi1ELb0EN4cute5tupleIJNS5_1CILi128EEENS7_ILi64EEENS7_ILi192EEEEEELi192ENS_6half_tEfNS_4arch4Sm80ELb1ELb0ELb0ELb0ELb1ELb0ELb1ELb0EEENS1_21CollectiveEpilogueFwdINS6_IJS8_SA_S9_EEENS6_IJNS7_ILi1EEESI_SI_EEESC_SE_Li256ELb0ELb1ELb0ELb0EEENS1_30DynamicPersistentTileSchedulerILi256ELi256ELb0ELb1ELb0EEEEEEEEEvNT_6ParamsE)
        /*0110*/ 	.word	0x00000004


	//----- nvinfo : EIATTR_FRAME_SIZE
	.align		4
.L_56:
        /*0114*/ 	.byte	0x04, 0x11
        /*0116*/ 	.short	(.L_58 - .L_57)
	.align		4
.L_57:
        /*0118*/ 	.word	index@(_ZN7cutlass13device_kernelIN5flash19enable_sm80_to_sm89INS1_16FlashAttnFwdSm80INS1_25CollectiveMainloopFwdSm80ILi8ELi1ELb0EN4cute5tupleIJNS5_1CILi128EEENS7_ILi64EEENS7_ILi192EEEEEELi192ENS_6half_tEfNS_4arch4Sm80ELb1ELb0ELb0ELb0ELb1ELb0ELb1ELb0EEENS1_21CollectiveEpilogueFwdINS6_IJS8_SA_S9_EEENS6_IJNS7_ILi1EEESI_SI_EEESC_SE_Li256ELb0ELb1ELb0ELb0EEENS1_30DynamicPersistentTileSchedulerILi256ELi256ELb0ELb1ELb0EEEEEEEEEvNT_6ParamsE)
        /*011c*/ 	.word	0x00000000


	//----- nvinfo : EIATTR_REGCOUNT
	.align		4
.L_58:
        /*0120*/ 	.byte	0x04, 0x2f
        /*0122*/ 	.short	(.L_60 - .L_59)
	.align		4
.L_59:
        /*0124*/ 	.word	index@(_ZN7cutlass13device_kernelIN5flash19enable_sm80_to_sm89INS1_16FlashAttnFwdSm80INS1_25CollectiveMainloopFwdSm80ILi8ELi1ELb0EN4cute5tupleIJNS5_1CILi128EEENS7_ILi64EEENS7_ILi192EEEEEELi192ENS_6half_tEfNS_4arch4Sm80ELb0ELb1ELb0ELb1ELb1ELb1ELb1ELb0EEENS1_21CollectiveEpilogueFwdINS6_IJS8_SA_S9_EEENS6_IJNS7_ILi1EEESI_SI_EEESC_SE_Li256ELb1ELb1ELb0ELb0EEENS1_19SingleTileSchedulerILb1ELb0ELb1ELi128EEEEEEEEEvNT_6ParamsE)
        /*0128*/ 	.word	0x00000004


	//----- nvinfo : EIATTR_FRAME_SIZE
	.align		4
.L_60:
        /*012c*/ 	.byte	0x04, 0x11
        /*012e*/ 	.short	(.L_62 - .L_61)
	.align		4
.L_61:
        /*0130*/ 	.word	index@(_ZN7cutlass13device_kernelIN5flash19enable_sm80_to_sm89INS1_16FlashAttnFwdSm80INS1_25CollectiveMainloopFwdSm80ILi8ELi1ELb0EN4cute5tupleIJNS5_1CILi128EEENS7_ILi64EEENS7_ILi192EEEEEELi192ENS_6half_tEfNS_4arch4Sm80ELb0ELb1ELb0ELb1ELb1ELb1ELb1ELb0EEENS1_21CollectiveEpilogueFwdINS6_IJS8_SA_S9_EEENS6_IJNS7_ILi1EEESI_SI_EEESC_SE_Li256ELb1ELb1ELb0ELb0EEENS1_19SingleTileSchedulerILb1ELb0ELb1ELi128EEEEEEEEEvNT_6ParamsE)
        /*0134*/ 	.word	0x00000000


	//----- nvinfo : EIATTR_REGCOUNT
	.align		4
.L_62:
        /*0138*/ 	.byte	0x04, 0x2f
        /*013a*/ 	.short	(.L_64 - .L_63)
	.align		4
.L_63:
        /*013c*/ 	.word	index@(_ZN7cutlass13device_kernelIN5flash19enable_sm80_to_sm89INS1_16FlashAttnFwdSm80INS1_25CollectiveMainloopFwdSm80ILi8ELi1ELb0EN4cute5tupleIJNS5_1CILi128EEENS7_ILi64EEENS7_ILi192EEEEEELi192ENS_6half_tEfNS_4arch4Sm80ELb0ELb1ELb0ELb1ELb1ELb0ELb1ELb0EEENS1_21CollectiveEpilogueFwdINS6_IJS8_SA_S9_EEENS6_IJNS7_ILi1EEESI_SI_EEESC_SE_Li256ELb1ELb1ELb0ELb0EEENS1_19SingleTileSchedulerILb1ELb0ELb1ELi128EEEEEEEEEvNT_6ParamsE)
        /*0140*/ 	.word	0x00000004


	//----- nvinfo : EIATTR_FRAME_SIZE
	.align		4
.L_64:
        /*0144*/ 	.byte	0x04, 0x11
        /*0146*/ 	.short	(.L_66 - .L_65)
	.align		4
.L_65:
        /*0148*/ 	.word	index@(_ZN7cutlass13device_kernelIN5flash19enable_sm80_to_sm89INS1_16FlashAttnFwdSm80INS1_25CollectiveMainloopFwdSm80ILi8ELi1ELb0EN4cute5tupleIJNS5_1CILi128EEENS7_ILi64EEENS7_ILi192EEEEEELi192ENS_6half_tEfNS_4arch4Sm80ELb0ELb1ELb0ELb1ELb1ELb0ELb1ELb0EEENS1_21CollectiveEpilogueFwdINS6_IJS8_SA_S9_EEENS6_IJNS7_ILi1EEESI_SI_EEESC_SE_Li256ELb1ELb1ELb0ELb0EEENS1_19SingleTileSchedulerILb1ELb0ELb1ELi128EEEEEEEEEvNT_6ParamsE)
        /*014c*/ 	.word	0x00000000


	//----- nvinfo : EIATTR_REGCOUNT
	.align		4
.L_66:
        /*0150*/ 	.byte	0x04, 0x2f
        /*0152*/ 	.short	(.L_68 - .L_67)
	.align		4
.L_67:
        /*0154*/ 	.word	index@(_ZN7cutlass13device_kernelIN5flash19enable_sm80_to_sm89INS1_16FlashAttnFwdSm80INS1_25CollectiveMainloopFwdSm80ILi8ELi1ELb0EN4cute5tupleIJNS5_1CILi128EEENS7_ILi64EEENS7_ILi192EEEEEELi192ENS_6half_tEfNS_4arch4Sm80ELb0ELb1ELb0ELb0ELb1ELb0ELb1ELb0EEENS1_21CollectiveEpilogueFwdINS6_IJS8_SA_S9_EEENS6_IJNS7_ILi1EEESI_SI_EEESC_SE_Li256ELb0ELb1ELb0ELb0EEENS1_19SingleTileSchedulerILb0ELb0ELb1ELi128EEEEEEEEEvNT_6ParamsE)
        /*0158*/ 	.word	0x00000004


	//----- nvinfo : EIATTR_FRAME_SIZE
	.align		4
.L_68:
        /*015c*/ 	.byte	0x04, 0x11
        /*015e*/ 	.short	(.L_70 - .L_69)
	.align		4
.L_69:
        /*0160*/ 	.word	index@(_ZN7cutlass13device_kernelIN5flash19enable_sm80_to_sm89INS1_16FlashAttnFwdSm80INS1_25CollectiveMainloopFwdSm80ILi8ELi1ELb0EN4cute5tupleIJNS5_1CILi128EEENS7_ILi64EEENS7_ILi192EEEEEELi192ENS_6half_tEfNS_4arch4Sm80ELb0ELb1ELb0ELb0ELb1ELb0ELb1ELb0EEENS1_21CollectiveEpilogueFwdINS6_IJS8_SA_S9_EEENS6_IJNS7_ILi1EEESI_SI_EEESC_SE_Li256ELb0ELb1ELb0ELb0EEENS1_19SingleTileSchedulerILb0ELb0ELb1ELi128EEEEEEEEEvNT_6ParamsE)
        /*0164*/ 	.word	0x00000000


	//----- nvinfo : EIATTR_REGCOUNT
	.align		4
.L_70:
        /*0168*/ 	.byte	0x04, 0x2f
        /*016a*/ 	.short	(.L_72 - .L_71)
	.align		4
.L_71:
        /*016c*/ 	.word	index@(_ZN7cutlass13device_kernelIN5flash19enable_sm80_to_sm89INS1_16FlashAttnFwdSm80INS1_25CollectiveMainloopFwdSm80ILi8ELi1ELb0EN4cute5tupleIJNS5_1CILi128EEENS7_ILi64EEENS7_ILi192EEEEEELi192ENS_6half_tEfNS_4arch4Sm80ELb0ELb0ELb0ELb1ELb1ELb1ELb1ELb0EEENS1_21CollectiveEpilogueFwdINS6_IJS8_SA_S9_EEENS6_IJNS7_ILi1EEESI_SI_EEESC_SE_Li256ELb1ELb1ELb0ELb0EEENS1_19SingleTileSchedulerILb1ELb0ELb1ELi128EEEEEEEEEvNT_6ParamsE)
        /*0170*/ 	.word	0x00000004


	//----- nvinfo : EIATTR_FRAME_SIZE
	.align		4
.L_72:
        /*0174*/ 	.byte	0x04, 0x11
        /*0176*/ 	.short	(.L_74 - .L_73)
	.align		4
.L_73:
        /*0178*/ 	.word	index@(_ZN7cutlass13device_kernelIN5flash19enable_sm80_to_sm89INS1_16FlashAttnFwdSm80INS1_25CollectiveMainloopFwdSm80ILi8ELi1ELb0EN4cute5tupleIJNS5_1CILi128EEENS7_ILi64EEENS7_ILi192EEEEEELi192ENS_6half_tEfNS_4arch4Sm80ELb0ELb0ELb0ELb1ELb1ELb1ELb1ELb0EEENS1_21CollectiveEpilogueFwdINS6_IJS8_SA_S9_EEENS6_IJNS7_ILi1EEESI_SI_EEESC_SE_Li256ELb1ELb1ELb0ELb0EEENS1_19SingleTileSchedulerILb1ELb0ELb1ELi128EEEEEEEEEvNT_6ParamsE)
        /*017c*/ 	.word	0x00000000


	//----- nvinfo : EIATTR_REGCOUNT
	.align		4
.L_74:
        /*0180*/ 	.byte	0x04, 0x2f
        /*0182*/ 	.short	(.L_76 - .L_75)
	.align		4
.L_75:
        /*0184*/ 	.word	index@(_ZN7cutlass13device_kernelIN5flash19enable_sm80_to_sm89INS1_16FlashAttnFwdSm80INS1_25CollectiveMainloopFwdSm80ILi8ELi1ELb0EN4cute5tupleIJNS5_1CILi128EEENS7_ILi64EEENS7_ILi192EEEEEELi192ENS_6half_tEfNS_4arch4Sm80ELb0ELb0ELb0ELb1ELb1ELb0ELb1ELb0EEENS1_21CollectiveEpilogueFwdINS6_IJS8_SA_S9_EEENS6_IJNS7_ILi1EEESI_SI_EEESC_SE_Li256ELb1ELb1ELb0ELb0EEENS1_19SingleTileSchedulerILb1ELb0ELb1ELi128EEEEEEEEEvNT_6ParamsE)
        /*0188*/ 	.word	0x00000004


	//----- nvinfo : EIATTR_FRAME_SIZE
	.align		4
.L_76:
        /*018c*/ 	.byte	0x04, 0x11
        /*018e*/ 	.short	(.L_78 - .L_77)
	.align		4
.L_77:
        /*0190*/ 	.word	index@(_ZN7cutlass13device_kernelIN5flash19enable_sm80_to_sm89INS1_16FlashAttnFwdSm80INS1_25CollectiveMainloopFwdSm80ILi8ELi1ELb0EN4cute5tupleIJNS5_1CILi128EEENS7_ILi64EEENS7_ILi192EEEEEELi192ENS_6half_tEfNS_4arch4Sm80ELb0ELb0ELb0ELb1ELb1ELb0ELb1ELb0EEENS1_21CollectiveEpilogueFwdINS6_IJS8_SA_S9_EEENS6_IJNS7_ILi1EEESI_SI_EEESC_SE_Li256ELb1ELb1ELb0ELb0EEENS1_19SingleTileSchedulerILb1ELb0ELb1ELi128EEEEEEEEEvNT_6ParamsE)
        /*0194*/ 	.word	0x00000000


	//----- nvinfo : EIATTR_REGCOUNT
	.align		4
.L_78:
        /*0198*/ 	.byte	0x04, 0x2f
        /*019a*/ 	.short	(.L_80 - .L_79)
	.align		4
.L_79:
        /*019c*/ 	.word	index@(_ZN7cutlass13device_kernelIN5flash19enable_sm80_to_sm89INS1_16FlashAttnFwdSm80INS1_25CollectiveMainloopFwdSm80ILi8ELi1ELb0EN4cute5tupleIJNS5_1CILi128EEENS7_ILi64EEENS7_ILi192EEEEEELi192ENS_6half_tEfNS_4arch4Sm80ELb0ELb0ELb0ELb0ELb1ELb0ELb1ELb0EEENS1_21CollectiveEpilogueFwdINS6_IJS8_SA_S9_EEENS6_IJNS7_ILi1EEESI_SI_EEESC_SE_Li256ELb0ELb1ELb0ELb0EEENS1_19SingleTileSchedulerILb0ELb0ELb1ELi128EEEEEEEEEvNT_6ParamsE)
        /*01a0*/ 	.word	0x00000004


	//----- nvinfo : EIATTR_FRAME_SIZE
	.align		4
.L_80:
        /*01a4*/ 	.byte	0x04, 0x11
        /*01a6*/ 	.short	(.L_82 - .L_81)
	.align		4
.L_81:
        /*01a8*/ 	.word	index@(_ZN7cutlass13device_kernelIN5flash19enable_sm80_to_sm89INS1_16FlashAttnFwdSm80INS1_25CollectiveMainloopFwdSm80ILi8ELi1ELb0EN4cute5tupleIJNS5_1CILi128EEENS7_ILi64EEENS7_ILi192EEEEEELi192ENS_6half_tEfNS_4arch4Sm80ELb0ELb0ELb0ELb0ELb1ELb0ELb1ELb0EEENS1_21CollectiveEpilogueFwdINS6_IJS8_SA_S9_EEENS6_IJNS7_ILi1EEESI_SI_EEESC_SE_Li256ELb0ELb1ELb0ELb0EEENS1_19SingleTileSchedulerILb0ELb0ELb1ELi128EEEEEEEEEvNT_6ParamsE)
        /*01ac*/ 	.word	0x00000000


	//----- nvinfo : EIATTR_REGCOUNT
	.align		4
.L_82:
        /*01b0*/ 	.byte	0x04, 0x2f
        /*01b2*/ 	.short	(.L_84 - .L_83)
	.align		4
.L_83:
        /*01b4*/ 	.word	index@(_ZN7cutlass13device_kernelIN5flash19enable_sm80_to_sm89INS1_16FlashAttnFwdSm80INS1_25CollectiveMainloopFwdSm80ILi8ELi2ELb0EN4cute5tupleIJNS5_1CILi128EEENS7_ILi64EEENS7_ILi192EEEEEELi192ENS_6half_tEfNS_4arch4Sm80ELb1ELb0ELb1ELb1ELb1ELb1ELb1ELb0EEENS1_21CollectiveEpilogueFwdINS6_IJS8_SA_S9_EEENS6_IJNS7_ILi1EEESI_SI_EEESC_SE_Li256ELb1ELb1ELb0ELb0EEENS1_19SingleTileSchedulerILb1ELb0ELb1ELi128EEEEEEEEEvNT_6ParamsE)
        /*01b8*/ 	.word	0x00000004


	//----- nvinfo : EIATTR_FRAME_SIZE
	.align		4
.L_84:
        /*01bc*/ 	.byte	0x04, 0x11
        /*01be*/ 	.short	(.L_86 - .L_85)
	.align		4
.L_85:
        /*01c0*/ 	.word	index@(_ZN7cutlass13device_kernelIN5flash19enable_sm80_to_sm89INS1_16FlashAttnFwdSm80INS1_25CollectiveMainloopFwdSm80ILi8ELi2ELb0EN4cute5tupleIJNS5_1CILi128EEENS7_ILi64EEENS7_ILi192EEEEEELi192ENS_6half_tEfNS_4arch4Sm80ELb1ELb0ELb1ELb1ELb1ELb1ELb1ELb0EEENS1_21CollectiveEpilogueFwdINS6_IJS8_SA_S9_EEENS6_IJNS7_ILi1EEESI_SI_EEESC_SE_Li256ELb1ELb1ELb0ELb0EEENS1_19SingleTileSchedulerILb1ELb0ELb1ELi128EEEEEEEEEvNT_6ParamsE)
        /*01c4*/ 	.word	0x00000000


	//----- nvinfo : EIATTR_REGCOUNT
	.align		4
.L_86:
        /*01c8*/ 	.byte	0x04, 0x2f
        /*01ca*/ 	.short	(.L_88 - .L_87)
	.align		4
.L_87:
        /*01cc*/ 	.word	index@(_ZN7cutlass13device_kernelIN5flash19enable_sm80_to_sm89INS1_16FlashAttnFwdSm80INS1_25CollectiveMainloopFwdSm80ILi8ELi2ELb0EN4cute5tupleIJNS5_1CILi128EEENS7_ILi64EEENS7_ILi192EEEEEELi192ENS_6half_tEfNS_4arch4Sm80ELb1ELb0ELb1ELb1ELb1ELb0ELb1ELb0EEENS1_21CollectiveEpilogueFwdINS6_IJS8_SA_S9_EEENS6_IJNS7_ILi1EEESI_SI_EEESC_SE_Li256ELb1ELb1ELb0ELb0EEENS1_19SingleTileSchedulerILb1ELb0ELb1ELi128EEEEEEEEEvNT_6ParamsE)
        /*01d0*/ 	.word	0x00000004


	//----- nvinfo : EIATTR_FRAME_SIZE
	.align		4
.L_88:
        /*01d4*/ 	.byte	0x04, 0x11
        /*01d6*/ 	.short	(.L_90 - .L_89)
	.align		4
.L_89:
        /*01d8*/ 	.word	index@(_ZN7cutlass13device_kernelIN5flash19enable_sm80_to_sm89INS1_16FlashAttnFwdSm80INS1_25CollectiveMainloopFwdSm80ILi8ELi2ELb0EN4cute5tupleIJNS5_1CILi128EEENS7_ILi64EEENS7_ILi192EEEEEELi192ENS_6half_tEfNS_4arch4Sm80ELb1ELb0ELb1ELb1ELb1ELb0ELb1ELb0EEENS1_21CollectiveEpilogueFwdINS6_IJS8_SA_S9_EEENS6_IJNS7_ILi1EEESI_SI_EEESC_SE_Li256ELb1ELb1ELb0ELb0EEENS1_19SingleTileSchedulerILb1ELb0ELb1ELi128EEEEEEEEEvNT_6ParamsE)
        /*01dc*/ 	.word	0x00000000


	//----- nvinfo : EIATTR_REGCOUNT
	.align		4
.L_90:
        /*01e0*/ 	.byte	0x04, 0x2f
        /*01e2*/ 	.short	(.L_92 - .L_91)
	.align		4
.L_91:
        /*01e4*/ 	.word	index@(_ZN7cutlass13device_kernelIN5flash19enable_sm80_to_sm89INS1_16FlashAttnFwdSm80INS1_25CollectiveMainloopFwdSm80ILi8ELi2ELb0EN4cute5tupleIJNS5_1CILi128EEENS7_ILi64EEENS7_ILi192EEEEEELi192ENS_6half_tEfNS_4arch4Sm80ELb1ELb0ELb1ELb0ELb1ELb0ELb1ELb0EEENS1_21CollectiveEpilogueFwdINS6_IJS8_SA_S9_EEENS6_IJNS7_ILi1EEESI_SI_EEESC_SE_Li256ELb0ELb1ELb0ELb0EEENS1_30DynamicPersistentTileSchedulerILi256ELi256ELb0ELb1ELb0EEEEEEEEEvNT_6ParamsE)
        /*01e8*/ 	.word	0x00000004


	//----- nvinfo : EIATTR_FRAME_SIZE
	.align		4
.L_92:
        /*01ec*/ 	.byte	0x04, 0x11
        /*01ee*/ 	.short	(.L_94 - .L_93)
	.align		4
.L_93:
        /*01f0*/ 	.word	index@(_ZN7cutlass13device_kernelIN5flash19enable_sm80_to_sm89INS1_16FlashAttnFwdSm80INS1_25CollectiveMainloopFwdSm80ILi8ELi2ELb0EN4cute5tupleIJNS5_1CILi128EEENS7_ILi64EEENS7_ILi192EEEEEELi192ENS_6half_tEfNS_4arch4Sm80ELb1ELb0ELb1ELb0ELb1ELb0ELb1ELb0EEENS1_21CollectiveEpilogueFwdINS6_IJS8_SA_S9_EEENS6_IJNS7_ILi1EEESI_SI_EEESC_SE_Li256ELb0ELb1ELb0ELb0EEENS1_30DynamicPersistentTileSchedulerILi256ELi256ELb0ELb1ELb0EEEEEEEEEvNT_6ParamsE)
        /*01f4*/ 	.word	0x00000000


	//----- nvinfo : EIATTR_REGCOUNT
	.align		4
.L_94:
        /*01f8*/ 	.byte	0x04, 0x2f
        /*01fa*/ 	.short	(.L_96 - .L_95)
	.align		4
.L_95:
        /*01fc*/ 	.word	index@(_ZN7cutlass13device_kernelIN5flash19enable_sm80_to_sm89INS1_16FlashAttnFwdSm80INS1_25CollectiveMainloopFwdSm80ILi8ELi2ELb0EN4cute5tupleIJNS5_1CILi128EEENS7_ILi64EEENS7_ILi192EEEEEELi192ENS_6half_tEfNS_4arch4Sm80ELb0ELb1ELb1ELb1ELb1ELb1ELb1ELb0EEENS1_21CollectiveEpilogueFwdINS6_IJS8_SA_S9_EEENS6_IJNS7_ILi1EEESI_SI_EEESC_SE_Li256ELb1ELb1ELb0ELb0EEENS1_19SingleTileSchedulerILb1ELb0ELb1ELi128EEEEEEEEEvNT_6ParamsE)
        /*0200*/ 	.word	0x00000004


	//----- nvinfo : EIATTR_FRAME_SIZE
	.align		4
.L_96:
        /*0204*/ 	.byte	0x04, 0x11
        /*0206*/ 	.short	(.L_98 - .L_97)
	.align		4
.L_97:
        /*0208*/ 	.word	index@(_ZN7cutlass13device_kernelIN5flash19enable_sm80_to_sm89INS1_16FlashAttnFwdSm80INS1_25CollectiveMainloopFwdSm80ILi8ELi2ELb0EN4cute5tupleIJNS5_1CILi128EEENS7_ILi64EEENS7_ILi192EEEEEELi192ENS_6half_tEfNS_4arch4Sm80ELb0ELb1ELb1ELb1ELb1ELb1ELb1ELb0EEENS1_21CollectiveEpilogueFwdINS6_IJS8_SA_S9_EEENS6_IJNS7_ILi1EEESI_SI_EEESC_SE_Li256ELb1ELb1ELb0ELb0EEENS1_19SingleTileSchedulerILb1ELb0ELb1ELi128EEEEEEEEEvNT_6ParamsE)
        /*020c*/ 	.word	0x00000000


	//----- nvinfo : EIATTR_REGCOUNT
	.align		4
.L_98:
        /*0210*/ 	.byte	0x04, 0x2f
        /*0212*/ 	.short	(.L_100 - .L_99)
	.align		4
.L_99:
        /*0214*/ 	.word	index@(_ZN7cutlass13device_kernelIN5flash19enable_sm80_to_sm89INS1_16FlashAttnFwdSm80INS1_25CollectiveMainloopFwdSm80ILi8ELi2ELb0EN4cute5tupleIJNS5_1CILi128EEENS7_ILi64EEENS7_ILi192EEEEEELi192ENS_6half_tEfNS_4arch4Sm80ELb0ELb1ELb1ELb1ELb1ELb0ELb1ELb0EEENS1_21CollectiveEpilogueFwdINS6_IJS8_SA_S9_EEENS6_IJNS7_ILi1EEESI_SI_EEESC_SE_Li256ELb1ELb1ELb0ELb0EEENS1_19SingleTileSchedulerILb1ELb0ELb1ELi128EEEEEEEEEvNT_6ParamsE)
        /*0218*/ 	.word	0x00000004


	//----- nvinfo : EIATTR_FRAME_SIZE
	.align		4
.L_100:
        /*021c*/ 	.byte	0x04, 0x11
        /*021e*/ 	.short	(.L_102 - .L_101)
	.align		4
.L_101:
        /*0220*/ 	.word	index@(_ZN7cutlass13device_kernelIN5flash19enable_sm80_to_sm89INS1_16FlashAttnFwdSm80INS1_25CollectiveMainloopFwdSm80ILi8ELi2ELb0EN4cute5tupleIJNS5_1CILi128EEENS7_ILi64EEENS7_ILi192EEEEEELi192ENS_6half_tEfNS_4arch4Sm80ELb0ELb1ELb1ELb1ELb1ELb0ELb1ELb0EEENS1_21CollectiveEpilogueFwdINS6_IJS8_SA_S9_EEENS6_IJNS7_ILi1EEESI_SI_EEESC_SE_Li256ELb1ELb1ELb0ELb0EEENS1_19SingleTileSchedulerILb1ELb0ELb1ELi128EEEEEEEEEvNT_6ParamsE)
        /*0224*/ 	.word	0x00000000


	//----- nvinfo : EIATTR_REGCOUNT
	.align		4
.L_102:
        /*0228*/ 	.byte	0x04, 0x2f
        /*022a*/ 	.short	(.L_104 - .L_103)
	.align		4
.L_103:
        /*022c*/ 	.word	index@(_ZN7cutlass13device_kernelIN5flash19enable_sm80_to_sm89INS1_16FlashAttnFwdSm80INS1_25CollectiveMainloopFwdSm80ILi8ELi2ELb0EN4cute5tupleIJNS5_1CILi128EEENS7_ILi64EEENS7_ILi192EEEEEELi192ENS_6half_tEfNS_4arch4Sm80ELb0ELb1ELb1ELb0ELb1ELb0ELb1ELb0EEENS1_21CollectiveEpilogueFwdINS6_IJS8_SA_S9_EEENS6_IJNS7_ILi1EEESI_SI_EEESC_SE_Li256ELb0ELb1ELb0ELb0EEENS1_19SingleTileSchedulerILb0ELb0ELb1ELi128EEEEEEEEEvNT_6ParamsE)
        /*0230*/ 	.word	0x00000004


	//----- nvinfo : EIATTR_FRAME_SIZE
	.align		4
.L_104:
        /*0234*/ 	.byte	0x04, 0x11
        /*0236*/ 	.short	(.L_106 - .L_105)
	.align		4
.L_105:
        /*0238*/ 	.word	index@(_ZN7cutlass13device_kernelIN5flash19enable_sm80_to_sm89INS1_16FlashAttnFwdSm80INS1_25CollectiveMainloopFwdSm80ILi8ELi2ELb0EN4cute5tupleIJNS5_1CILi128EEENS7_ILi64EEENS7_ILi192EEEEEELi192ENS_6half_tEfNS_4arch4Sm80ELb0ELb1ELb1ELb0ELb1ELb0ELb1ELb0EEENS1_21CollectiveEpilogueFwdINS6_IJS8_SA_S9_EEENS6_IJNS7_ILi1EEESI_SI_EEESC_SE_Li256ELb0ELb1ELb0ELb0EEENS1_19SingleTileSchedulerILb0ELb0ELb1ELi128EEEEEEEEEvNT_6ParamsE)
        /*023c*/ 	.word	0x00000000


	//----- nvinfo : EIATTR_REGCOUNT
	.align		4
.L_106:
        /*0240*/ 	.byte	0x04, 0x2f
        /*0242*/ 	.short	(.L_108 - .L_107)
	.align		4
.L_107:
        /*0244*/ 	.word	index@(_ZN7cutlass13device_kernelIN5flash19enable_sm80_to_sm89INS1_16FlashAttnFwdSm80INS1_25CollectiveMainloopFwdSm80ILi8ELi2ELb0EN4cute5tupleIJNS5_1CILi128EEENS7_ILi64EEENS7_ILi192EEEEEELi192ENS_6half_tEfNS_4arch4Sm80ELb0ELb0ELb1ELb1ELb1ELb1ELb1ELb0EEENS1_21CollectiveEpilogueFwdINS6_IJS8_SA_S9_EEENS6_IJNS7_ILi1EEESI_SI_EEESC_SE_Li256ELb1ELb1ELb0ELb0EEENS1_19SingleTileSchedulerILb1ELb0ELb1ELi128EEEEEEEEEvNT_6ParamsE)
        /*0248*/ 	.word	0x00000004


	//----- nvinfo : EIATTR_FRAME_SIZE
	.align		4
.L_108:
        /*024c*/ 	.byte	0x04, 0x11
        /*024e*/ 	.short	(.L_110 - .L_109)
	.align		4
.L_109:
        /*0250*/ 	.word	index@(_ZN7cutlass13device_kernelIN5flash19enable_sm80_to_sm89INS1_16FlashAttnFwdSm80INS1_25CollectiveMainloopFwdSm80ILi8ELi2ELb0EN4cute5tupleIJNS5_1CILi128EEENS7_ILi64EEENS7_ILi192EEEEEELi192ENS_6half_tEfNS_4arch4Sm80ELb0ELb0ELb1ELb1ELb1ELb1ELb1ELb0EEENS1_21CollectiveEpilogueFwdINS6_IJS8_SA_S9_EEENS6_IJNS7_ILi1EEESI_SI_EEESC_SE_Li256ELb1ELb1ELb0ELb0EEENS1_19SingleTileSchedulerILb1ELb0ELb1ELi128EEEEEEEEEvNT_6ParamsE)
        /*0254*/ 	.word	0x00000000


	//----- nvinfo : EIATTR_REGCOUNT
	.align		4
.L_110:
        /*0258*/ 	.byte	0x04, 0x2f
        /*025a*/ 	.short	(.L_112 - .L_111)
	.align		4
.L_111:
        /*025c*/ 	.word	index@(_ZN7cutlass13device_kernelIN5flash19enable_sm80_to_sm89INS1_16FlashAttnFwdSm80INS1_25CollectiveMainloopFwdSm80ILi8ELi2ELb0EN4cute5tupleIJNS5_1CILi128EEENS7_ILi64EEENS7_ILi192EEEEEELi192ENS_6half_tEfNS_4arch4Sm80ELb0ELb0ELb1ELb1ELb1ELb0ELb1ELb0EEENS1_21CollectiveEpilogueFwdINS6_IJS8_SA_S9_EEENS6_IJNS7_ILi1EEESI_SI_EEESC_SE_Li256ELb1ELb1ELb0ELb0EEENS1_19SingleTileSchedulerILb1ELb0ELb1ELi128EEEEEEEEEvNT_6ParamsE)
        /*0260*/ 	.word	0x00000004


	//----- nvinfo : EIATTR_FRAME_SIZE
	.align		4
.L_112:
        /*0264*/ 	.byte	0x04, 0x11
        /*0266*/ 	.short	(.L_114 - .L_113)
	.align		4
.L_113:
        /*0268*/ 	.word	index@(_ZN7cutlass13device_kernelIN5flash19enable_sm80_to_sm89INS1_16FlashAttnFwdSm80INS1_25CollectiveMainloopFwdSm80ILi8ELi2ELb0EN4cute5tupleIJNS5_1CILi128EEENS7_ILi64EEENS7_ILi192EEEEEELi192ENS_6half_tEfNS_4arch4Sm80ELb0ELb0ELb1ELb1ELb1ELb0ELb1ELb0EEENS1_21CollectiveEpilogueFwdINS6_IJS8_SA_S9_EEENS6_IJNS7_ILi1EEESI_SI_EEESC_SE_Li256ELb1ELb1ELb0ELb0EEENS1_19SingleTileSchedulerILb1ELb0ELb1ELi128EEEEEEEEEvNT_6ParamsE)
        /*026c*/ 	.word	0x00000000


	//----- nvinfo : EIATTR_REGCOUNT
	.align		4
.L_114:
        /*0270*/ 	.byte	0x04, 0x2f
        /*0272*/ 	.short	(.L_116 - .L_115)
	.align		4
.L_115:
        /*0274*/ 	.word	index@(_ZN7cutlass13device_kernelIN5flash19enable_sm80_to_sm89INS1_16FlashAttnFwdSm80INS1_25CollectiveMainloopFwdSm80ILi8ELi2ELb0EN4cute5tupleIJNS5_1CILi128EEENS7_ILi64EEENS7_ILi192EEEEEELi192ENS_6half_tEfNS_4arch4Sm80ELb0ELb0ELb1ELb0ELb1ELb0ELb1ELb0EEENS1_21CollectiveEpilogueFwdINS6_IJS8_SA_S9_EEENS6_IJNS7_ILi1EEESI_SI_EEESC_SE_Li256ELb0ELb1ELb0ELb0EEENS1_19SingleTileSchedulerILb0ELb0ELb1ELi128EEEEEEEEEvNT_6ParamsE)
        /*0278*/ 	.word	0x00000004


	//----- nvinfo : EIATTR_FRAME_SIZE
	.align		4
.L_116:
        /*027c*/ 	.byte	0x04, 0x11
        /*027e*/ 	.short	(.L_118 - .L_117)
	.align		4
.L_117:
        /*0280*/ 	.word	index@(_ZN7cutlass13device_kernelIN5flash19enable_sm80_to_sm89INS1_16FlashAttnFwdSm80INS1_25CollectiveMainloopFwdSm80ILi8ELi2ELb0EN4cute5tupleIJNS5_1CILi128EEENS7_ILi64EEENS7_ILi192EEEEEELi192ENS_6half_tEfNS_4arch4Sm80ELb0ELb0ELb1ELb0ELb1ELb0ELb1ELb0EEENS1_21CollectiveEpilogueFwdINS6_IJS8_SA_S9_EEENS6_IJNS7_ILi1EEESI_SI_EEESC_SE_Li256ELb0ELb1ELb0ELb0EEENS1_19SingleTileSchedulerILb0ELb0ELb1ELi128EEEEEEEEEvNT_6ParamsE)
        /*0284*/ 	.word	0x00000000


	//----- nvinfo : EIATTR_REGCOUNT
	.align		4
.L_118:
        /*0288*/ 	.byte	0x04, 0x2f
        /*028a*/ 	.short	(.L_120 - .L_119)
	.align		4
.L_119:
        /*028c*/ 	.word	index@(_ZN7cutlass13device_kernelIN5flash19enable_sm80_to_sm89INS1_16FlashAttnFwdSm80INS1_25CollectiveMainloopFwdSm80ILi8ELi1ELb0EN4cute5tupleIJNS5_1CILi128EEENS7_ILi64EEENS7_ILi192EEEEEELi192ENS_6half_tEfNS_4arch4Sm80ELb1ELb0ELb1ELb1ELb1ELb1ELb1ELb0EEENS1_21CollectiveEpilogueFwdINS6_IJS8_SA_S9_EEENS6_IJNS7_ILi1EEESI_SI_EEESC_SE_Li256ELb1ELb1ELb0ELb0EEENS1_19SingleTileSchedulerILb1ELb0ELb1ELi128EEEEEEEEEvNT_6ParamsE)
        /*0290*/ 	.word	0x00000004


	//----- nvinfo : EIATTR_FRAME_SIZE
	.align		4
.L_120:
        /*0294*/ 	.byte	0x04, 0x11
        /*0296*/ 	.short	(.L_122 - .L_121)
	.align		4
.L_121:
        /*0298*/ 	.word	index@(_ZN7cutlass13device_kernelIN5flash19enable_sm80_to_sm89INS1_16FlashAttnFwdSm80INS1_25CollectiveMainloopFwdSm80ILi8ELi1ELb0EN4cute5tupleIJNS5_1CILi128EEENS7_ILi64EEENS7_ILi192EEEEEELi192ENS_6half_tEfNS_4arch4Sm80ELb1ELb0ELb1ELb1ELb1ELb1ELb1ELb0EEENS1_21CollectiveEpilogueFwdINS6_IJS8_SA_S9_EEENS6_IJNS7_ILi1EEESI_SI_EEESC_SE_Li256ELb1ELb1ELb0ELb0EEENS1_19SingleTileSchedulerILb1ELb0ELb1ELi128EEEEEEEEEvNT_6ParamsE)
        /*029c*/ 	.word	0x00000000


	//----- nvinfo : EIATTR_REGCOUNT
	.align		4
.L_122:
        /*02a0*/ 	.byte	0x04, 0x2f
        /*02a2*/ 	.short	(.L_124 - .L_123)
	.align		4
.L_123:
        /*02a4*/ 	.word	index@(_ZN7cutlass13device_kernelIN5flash19enable_sm80_to_sm89INS1_16FlashAttnFwdSm80INS1_25CollectiveMainloopFwdSm80ILi8ELi1ELb0EN4cute5tupleIJNS5_1CILi128EEENS7_ILi64EEENS7_ILi192EEEEEELi192ENS_6half_tEfNS_4arch4Sm80ELb1ELb0ELb1ELb1ELb1ELb0ELb1ELb0EEENS1_21CollectiveEpilogueFwdINS6_IJS8_SA_S9_EEENS6_IJNS7_ILi1EEESI_SI_EEESC_SE_Li256ELb1ELb1ELb0ELb0EEENS1_19SingleTileSchedulerILb1ELb0ELb1ELi128EEEEEEEEEvNT_6ParamsE)
        /*02a8*/ 	.word	0x00000004


	//----- nvinfo : EIATTR_FRAME_SIZE
	.align		4
.L_124:
        /*02ac*/ 	.byte	0x04, 0x11
        /*02ae*/ 	.short	(.L_126 - .L_125)
	.align		4
.L_125:
        /*02b0*/ 	.word	index@(_ZN7cutlass13device_kernelIN5flash19enable_sm80_to_sm89INS1_16FlashAttnFwdSm80INS1_25CollectiveMainloopFwdSm80ILi8ELi1ELb0EN4cute5tupleIJNS5_1CILi128EEENS7_ILi64EEENS7_ILi192EEEEEELi192ENS_6half_tEfNS_4arch4Sm80ELb1ELb0ELb1ELb1ELb1ELb0ELb1ELb0EEENS1_21CollectiveEpilogueFwdINS6_IJS8_SA_S9_EEENS6_IJNS7_ILi1EEESI_SI_EEESC_SE_Li256ELb1ELb1ELb0ELb0EEENS1_19SingleTileSchedulerILb1ELb0ELb1ELi128EEEEEEEEEvNT_6ParamsE)
        /*02b4*/ 	.word	0x00000000


	//----- nvinfo : EIATTR_REGCOUNT
	.align		4
.L_126:
        /*02b8*/ 	.byte	0x04, 0x2f
        /*02ba*/ 	.short	(.L_128 - .L_127)
	.align		4
.L_127:
        /*02bc*/ 	.word	index@(_ZN7cutlass13device_kernelIN5flash19enable_sm80_to_sm89INS1_16FlashAttnFwdSm80INS1_25CollectiveMainloopFwdSm80ILi8ELi1ELb0EN4cute5tupleIJNS5_1CILi128EEENS7_ILi64EEENS7_ILi192EEEEEELi192ENS_6half_tEfNS_4arch4Sm80ELb1ELb0ELb1ELb0ELb1ELb0ELb1ELb0EEENS1_21CollectiveEpilogueFwdINS6_IJS8_SA_S9_EEENS6_IJNS7_ILi1EEESI_SI_EEESC_SE_Li256ELb0ELb1ELb0ELb0EEENS1_30DynamicPersistentTileSchedulerILi256ELi256ELb0ELb1ELb0EEEEEEEEEvNT_6ParamsE)
        /*02c0*/ 	.word	0x00000004


	//----- nvinfo : EIATTR_FRAME_SIZE
	.align		4
.L_128:
        /*02c4*/ 	.byte	0x04, 0x11
        /*02c6*/ 	.short	(.L_130 - .L_129)
	.align		4
.L_129:
        /*02c8*/ 	.word	index@(_ZN7cutlass13device_kernelIN5flash19enable_sm80_to_sm89INS1_16FlashAttnFwdSm80INS1_25CollectiveMainloopFwdSm80ILi8ELi1ELb0EN4cute5tupleIJNS5_1CILi128EEENS7_ILi64EEENS7_ILi192EEEEEELi192ENS_6half_tEfNS_4arch4Sm80ELb1ELb0ELb1ELb0ELb1ELb0ELb1ELb0EEENS1_21CollectiveEpilogueFwdINS6_IJS8_SA_S9_EEENS6_IJNS7_ILi1EEESI_SI_EEESC_SE_Li256ELb0ELb1ELb0ELb0EEENS1_30DynamicPersistentTileSchedulerILi256ELi256ELb0ELb1ELb0EEEEEEEEEvNT_6ParamsE)
        /*02cc*/ 	.word	0x00000000


	//----- nvinfo : EIATTR_REGCOUNT
	.align		4
.L_130:
        /*02d0*/ 	.byte	0x04, 0x2f
        /*02d2*/ 	.short	(.L_132 - .L_131)
	.align		4
.L_131:
        /*02d4*/ 	.word	index@(_ZN7cutlass13device_kernelIN5flash19enable_sm80_to_sm89INS1_16FlashAttnFwdSm80INS1_25CollectiveMainloopFwdSm80ILi8ELi1ELb0EN4cute5tupleIJNS5_1CILi128EEENS7_ILi64EEENS7_ILi192EEEEEELi192ENS_6half_tEfNS_4arch4Sm80ELb0ELb1ELb1ELb1ELb1ELb1ELb1ELb0EEENS1_21CollectiveEpilogueFwdINS6_IJS8_SA_S9_EEENS6_IJNS7_ILi1EEESI_SI_EEESC_SE_Li256ELb1ELb1ELb0ELb0EEENS1_19SingleTileSchedulerILb1ELb0ELb1ELi128EEEEEEEEEvNT_6ParamsE)
        /*02d8*/ 	.word	0x00000004


	//----- nvinfo : EIATTR_FRAME_SIZE
	.align		4
.L_132:
        /*02dc*/ 	.byte	0x04, 0x11
        /*02de*/ 	.short	(.L_134 - .L_133)
	.align		4
.L_133:
        /*02e0*/ 	.word	index@(_ZN7cutlass13device_kernelIN5flash19enable_sm80_to_sm89INS1_16FlashAttnFwdSm80INS1_25CollectiveMainloopFwdSm80ILi8ELi1ELb0EN4cute5tupleIJNS5_1CILi128EEENS7_ILi64EEENS7_ILi192EEEEEELi192ENS_6half_tEfNS_4arch4Sm80ELb0ELb1ELb1ELb1ELb1ELb1ELb1ELb0EEENS1_21CollectiveEpilogueFwdINS6_IJS8_SA_S9_EEENS6_IJNS7_ILi1EEESI_SI_EEESC_SE_Li256ELb1ELb1ELb0ELb0EEENS1_19SingleTileSchedulerILb1ELb0ELb1ELi128EEEEEEEEEvNT_6ParamsE)
        /*02e4*/ 	.word	0x00000000


	//----- nvinfo : EIATTR_REGCOUNT
	.align		4
.L_134:
        /*02e8*/ 	.byte	0x04, 0x2f
        /*02ea*/ 	.short	(.L_136 - .L_135)
	.align		4
.L_135:
        /*02ec*/ 	.word	index@(_ZN7cutlass13device_kernelIN5flash19enable_sm80_to_sm89INS1_16FlashAttnFwdSm80INS1_25CollectiveMainloopFwdSm80ILi8ELi1ELb0EN4cute5tupleIJNS5_1CILi128EEENS7_ILi64EEENS7_ILi192EEEEEELi192ENS_6half_tEfNS_4arch4Sm80ELb0ELb1ELb1ELb1ELb1ELb0ELb1ELb0EEENS1_21CollectiveEpilogueFwdINS6_IJS8_SA_S9_EEENS6_IJNS7_ILi1EEESI_SI_EEESC_SE_Li256ELb1ELb1ELb0ELb0EEENS1_19SingleTileSchedulerILb1ELb0ELb1ELi128EEEEEEEEEvNT_6ParamsE)
        /*02f0*/ 	.word	0x00000004


	//----- nvinfo : EIATTR_FRAME_SIZE
	.align		4
.L_136:
        /*02f4*/ 	.byte	0x04, 0x11
        /*02f6*/ 	.short	(.L_138 - .L_137)
	.align		4
.L_137:
        /*02f8*/ 	.word	index@(_ZN7cutlass13device_kernelIN5flash19enable_sm80_to_sm89INS1_16FlashAttnFwdSm80INS1_25CollectiveMainloopFwdSm80ILi8ELi1ELb0EN4cute5tupleIJNS5_1CILi128EEENS7_ILi64EEENS7_ILi192EEEEEELi192ENS_6half_tEfNS_4arch4Sm80ELb0ELb1ELb1ELb1ELb1ELb0ELb1ELb0EEENS1_21CollectiveEpilogueFwdINS6_IJS8_SA_S9_EEENS6_IJNS7_ILi1EEESI_SI_EEESC_SE_Li256ELb1ELb1ELb0ELb0EEENS1_19SingleTileSchedulerILb1ELb0ELb1ELi128EEEEEEEEEvNT_6ParamsE)
        /*02fc*/ 	.word	0x00000000


	//----- nvinfo : EIATTR_REGCOUNT
	.align		4
.L_138:
        /*0300*/ 	.byte	0x04, 0x2f
        /*0302*/ 	.short	(.L_140 - .L_139)
	.align		4
.L_139:
        /*0304*/ 	.word	index@(_ZN7cutlass13device_kernelIN5flash19enable_sm80_to_sm89INS1_16FlashAttnFwdSm80INS1_25CollectiveMainloopFwdSm80ILi8ELi1ELb0EN4cute5tupleIJNS5_1CILi128EEENS7_ILi64EEENS7_ILi192EEEEEELi192ENS_6half_tEfNS_4arch4Sm80ELb0ELb1ELb1ELb0ELb1ELb0ELb1ELb0EEENS1_21CollectiveEpilogueFwdINS6_IJS8_SA_S9_EEENS6_IJNS7_ILi1EEESI_SI_EEESC_SE_Li256ELb0ELb1ELb0ELb0EEENS1_19SingleTileSchedulerILb0ELb0ELb1ELi128EEEEEEEEEvNT_6ParamsE)
        /*0308*/ 	.word	0x00000004


	//----- nvinfo : EIATTR_FRAME_SIZE
	.align		4
.L_140:
        /*030c*/ 	.byte	0x04, 0x11
        /*030e*/ 	.short	(.L_142 - .L_141)
	.align		4
.L_141:
        /*0310*/ 	.word	index@(_ZN7cutlass13device_kernelIN5flash19enable_sm80_to_sm89INS1_16FlashAttnFwdSm80INS1_25CollectiveMainloopFwdSm80ILi8ELi1ELb0EN4cute5tupleIJNS5_1CILi128EEENS7_ILi64EEENS7_ILi192EEEEEELi192ENS_6half_tEfNS_4arch4Sm80ELb0ELb1ELb1ELb0ELb1ELb0ELb1ELb0EEENS1_21CollectiveEpilogueFwdINS6_IJS8_SA_S9_EEENS6_IJNS7_ILi1EEESI_SI_EEESC_SE_Li256ELb0ELb1ELb0ELb0EEENS1_19SingleTileSchedulerILb0ELb0ELb1ELi128EEEEEEEEEvNT_6ParamsE)
        /*0314*/ 	.word	0x00000000


	//----- nvinfo : EIATTR_REGCOUNT
	.align		4
.L_142:
        /*0318*/ 	.byte	0x04, 0x2f
        /*031a*/ 	.short	(.L_144 - .L_143)
	.align		4
.L_143:
        /*031c*/ 	.word	index@(_ZN7cutlass13device_kernelIN5flash19enable_sm80_to_sm89INS1_16FlashAttnFwdSm80INS1_25CollectiveMainloopFwdSm80ILi8ELi1ELb0EN4cute5tupleIJNS5_1CILi128EEENS7_ILi64EEENS7_ILi192EEEEEELi192ENS_6half_tEfNS_4arch4Sm80ELb0ELb0ELb1ELb1ELb1ELb1ELb1ELb0EEENS1_21CollectiveEpilogueFwdINS6_IJS8_SA_S9_EEENS6_IJNS7_ILi1EEESI_SI_EEESC_SE_Li256ELb1ELb1ELb0ELb0EEENS1_19SingleTileSchedulerILb1ELb0ELb1ELi128EEEEEEEEEvNT_6ParamsE)
        /*0320*/ 	.word	0x00000004


	//----- nvinfo : EIATTR_FRAME_SIZE
	.align		4
.L_144:
        /*0324*/ 	.byte	0x04, 0x11
        /*0326*/ 	.short	(.L_146 - .L_145)
	.align		4
.L_145:
        /*0328*/ 	.word	index@(_ZN7cutlass13device_kernelIN5flash19enable_sm80_to_sm89INS1_16FlashAttnFwdSm80INS1_25CollectiveMainloopFwdSm80ILi8ELi1ELb0EN4cute5tupleIJNS5_1CILi128EEENS7_ILi64EEENS7_ILi192EEEEEELi192ENS_6half_tEfNS_4arch4Sm80ELb0ELb0ELb1ELb1ELb1ELb1ELb1ELb0EEENS1_21CollectiveEpilogueFwdINS6_IJS8_SA_S9_EEENS6_IJNS7_ILi1EEESI_SI_EEESC_SE_Li256ELb1ELb1ELb0ELb0EEENS1_19SingleTileSchedulerILb1ELb0ELb1ELi128EEEEEEEEEvNT_6ParamsE)
        /*032c*/ 	.word	0x00000000


	//----- nvinfo : EIATTR_REGCOUNT
	.align		4
.L_146:
        /*0330*/ 	.byte	0x04, 0x2f
        /*0332*/ 	.short	(.L_148 - .L_147)
	.align		4
.L_147:
        /*0334*/ 	.word	index@(_ZN7cutlass13device_kernelIN5flash19enable_sm80_to_sm89INS1_16FlashAttnFwdSm80INS1_25CollectiveMainloopFwdSm80ILi8ELi1ELb0EN4cute5tupleIJNS5_1CILi128EEENS7_ILi64EEENS7_ILi192EEEEEELi192ENS_6half_tEfNS_4arch4Sm80ELb0ELb0ELb1ELb1ELb1ELb0ELb1ELb0EEENS1_21CollectiveEpilogueFwdINS6_IJS8_SA_S9_EEENS6_IJNS7_ILi1EEESI_SI_EEESC_SE_Li256ELb1ELb1ELb0ELb0EEENS1_19SingleTileSchedulerILb1ELb0ELb1ELi128EEEEEEEEEvNT_6ParamsE)
        /*0338*/ 	.word	0x00000004


	//----- nvinfo : EIATTR_FRAME_SIZE
	.align		4
.L_148:
        /*033c*/ 	.byte	0x04, 0x11
        /*033e*/ 	.short	(.L_150 - .L_149)
	.align		4
.L_149:
        /*0340*/ 	.word	index@(_ZN7cutlass13device_kernelIN5flash19enable_sm80_to_sm89INS1_16FlashAttnFwdSm80INS1_25CollectiveMainloopFwdSm80ILi8ELi1ELb0EN4cute5tupleIJNS5_1CILi128EEENS7_ILi64EEENS7_ILi192EEEEEELi192ENS_6half_tEfNS_4arch4Sm80ELb0ELb0ELb1ELb1ELb1ELb0ELb1ELb0EEENS1_21CollectiveEpilogueFwdINS6_IJS8_SA_S9_EEENS6_IJNS7_ILi1EEESI_SI_EEESC_SE_Li256ELb1ELb1ELb0ELb0EEENS1_19SingleTileSchedulerILb1ELb0ELb1ELi128EEEEEEEEEvNT_6ParamsE)
        /*0344*/ 	.word	0x00000000


	//----- nvinfo : EIATTR_REGCOUNT
	.align		4
.L_150:
        /*0348*/ 	.byte	0x04, 0x2f
        /*034a*/ 	.short	(.L_152 - .L_151)
	.align		4
.L_151:
        /*034c*/ 	.word	index@(_ZN7cutlass13device_kernelIN5flash19enable_sm80_to_sm89INS1_16FlashAttnFwdSm80INS1_25CollectiveMainloopFwdSm80ILi8ELi1ELb0EN4cute5tupleIJNS5_1CILi128EEENS7_ILi64EEENS7_ILi192EEEEEELi192ENS_6half_tEfNS_4arch4Sm80ELb0ELb0ELb1ELb0ELb1ELb0ELb1ELb0EEENS1_21CollectiveEpilogueFwdINS6_IJS8_SA_S9_EEENS6_IJNS7_ILi1EEESI_SI_EEESC_SE_Li256ELb0ELb1ELb0ELb0EEENS1_19SingleTileSchedulerILb0ELb0ELb1ELi128EEEEEEEEEvNT_6ParamsE)
        /*0350*/ 	.word	0x00000004


	//----- nvinfo : EIATTR_FRAME_SIZE
	.align		4
.L_152:
        /*0354*/ 	.byte	0x04, 0x11
        /*0356*/ 	.short	(.L_154 - .L_153)
	.align		4
.L_153:
        /*0358*/ 	.word	index@(_ZN7cutlass13device_kernelIN5flash19enable_sm80_to_sm89INS1_16FlashAttnFwdSm80INS1_25CollectiveMainloopFwdSm80ILi8ELi1ELb0EN4cute5tupleIJNS5_1CILi128EEENS7_ILi64EEENS7_ILi192EEEEEELi192ENS_6half_tEfNS_4arch4Sm80ELb0ELb0ELb1ELb0ELb1ELb0ELb1ELb0EEENS1_21CollectiveEpilogueFwdINS6_IJS8_SA_S9_EEENS6_IJNS7_ILi1EEESI_SI_EEESC_SE_Li256ELb0ELb1ELb0ELb0EEENS1_19SingleTileSchedulerILb0ELb0ELb1ELi128EEEEEEEEEvNT_6ParamsE)
        /*035c*/ 	.word	0x00000000


	//----- nvinfo : EIATTR_MIN_STACK_SIZE
	.align		4
.L_154:
        /*0360*/ 	.byte	0x04, 0x12
        /*0362*/ 	.short	(.L_156 - .L_155)
	.align		4
.L_155:
        /*0364*/ 	.word	index@(_ZN7cutlass13device_kernelIN5flash19enable_sm80_to_sm89INS1_16FlashAttnFwdSm80INS1_25CollectiveMainloopFwdSm80ILi8ELi1ELb0EN4cute5tupleIJNS5_1CILi128EEENS7_ILi64EEENS7_ILi192EEEEEELi192ENS_6half_tEfNS_4arch4Sm80ELb0ELb0ELb1ELb0ELb1ELb0ELb1ELb0EEENS1_21CollectiveEpilogueFwdINS6_IJS8_SA_S9_EEENS6_IJNS7_ILi1EEESI_SI_EEESC_SE_Li256ELb0ELb1ELb0ELb0EEENS1_19SingleTileSchedulerILb0ELb0ELb1ELi128EEEEEEEEEvNT_6ParamsE)
        /*0368*/ 	.word	0x00000000


	//----- nvinfo : EIATTR_MIN_STACK_SIZE
	.align		4
.L_156:
        /*036c*/ 	.byte	0x04, 0x12
        /*036e*/ 	.short	(.L_158 - .L_157)
	.align		4
.L_157:
        /*0370*/ 	.word	index@(_ZN7cutlass13device_kernelIN5flash19enable_sm80_to_sm89INS1_16FlashAttnFwdSm80INS1_25CollectiveMainloopFwdSm80ILi8ELi1ELb0EN4cute5tupleIJNS5_1CILi128EEENS7_ILi64EEENS7_ILi192EEEEEELi192ENS_6half_tEfNS_4arch4Sm80ELb0ELb0ELb1ELb1ELb1ELb0ELb1ELb0EEENS1_21CollectiveEpilogueFwdINS6_IJS8_SA_S9_EEENS6_IJNS7_ILi1EEESI_SI_EEESC_SE_Li256ELb1ELb1ELb0ELb0EEENS1_19SingleTileSchedulerILb1ELb0ELb1ELi128EEEEEEEEEvNT_6ParamsE)
        /*0374*/ 	.word	0x00000000


	//----- nvinfo : EIATTR_MIN_STACK_SIZE
	.align		4
.L_158:
        /*0378*/ 	.byte	0x04, 0x12
        /*037a*/ 	.short	(.L_160 - .L_159)
	.align		4
.L_159:
        /*037c*/ 	.word	index@(_ZN7cutlass13device_kernelIN5flash19enable_sm80_to_sm89INS1_16FlashAttnFwdSm80INS1_25CollectiveMainloopFwdSm80ILi8ELi1ELb0EN4cute5tupleIJNS5_1CILi128EEENS7_ILi64EEENS7_ILi192EEEEEELi192ENS_6half_tEfNS_4arch4Sm80ELb0ELb0ELb1ELb1ELb1ELb1ELb1ELb0EEENS1_21CollectiveEpilogueFwdINS6_IJS8_SA_S9_EEENS6_IJNS7_ILi1EEESI_SI_EEESC_SE_Li256ELb1ELb1ELb0ELb0EEENS1_19SingleTileSchedulerILb1ELb0ELb1ELi128EEEEEEEEEvNT_6ParamsE)
        /*0380*/ 	.word	0x00000000


	//----- nvinfo : EIATTR_MIN_STACK_SIZE
	.align		4
.L_160:
        /*0384*/ 	.byte	0x04, 0x12
        /*0386*/ 	.short	(.L_162 - .L_161)
	.align		4
.L_161:
        /*0388*/ 	.word	index@(_ZN7cutlass13device_kernelIN5flash19enable_sm80_to_sm89INS1_16FlashAttnFwdSm80INS1_25CollectiveMainloopFwdSm80ILi8ELi1ELb0EN4cute5tupleIJNS5_1CILi128EEENS7_ILi64EEENS7_ILi192EEEEEELi192ENS_6half_tEfNS_4arch4Sm80ELb0ELb1ELb1ELb0ELb1ELb0ELb1ELb0EEENS1_21CollectiveEpilogueFwdINS6_IJS8_SA_S9_EEENS6_IJNS7_ILi1EEESI_SI_EEESC_SE_Li256ELb0ELb1ELb0ELb0EEENS1_19SingleTileSchedulerILb0ELb0ELb1ELi128EEEEEEEEEvNT_6ParamsE)
        /*038c*/ 	.word	0x00000000


	//----- nvinfo : EIATTR_MIN_STACK_SIZE
	.align		4
.L_162:
        /*0390*/ 	.byte	0x04, 0x12
        /*0392*/ 	.short	(.L_164 - .L_163)
	.align		4
.L_163:
        /*0394*/ 	.word	index@(_ZN7cutlass13device_kernelIN5flash19enable_sm80_to_sm89INS1_16FlashAttnFwdSm80INS1_25CollectiveMainloopFwdSm80ILi8ELi1ELb0EN4cute5tupleIJNS5_1CILi128EEENS7_ILi64EEENS7_ILi192EEEEEELi192ENS_6half_tEfNS_4arch4Sm80ELb0ELb1ELb1ELb1ELb1ELb0ELb1ELb0EEENS1_21CollectiveEpilogueFwdINS6_IJS8_SA_S9_EEENS6_IJNS7_ILi1EEESI_SI_EEESC_SE_Li256ELb1ELb1ELb0ELb0EEENS1_19SingleTileSchedulerILb1ELb0ELb1ELi128EEEEEEEEEvNT_6ParamsE)
        /*0398*/ 	.word	0x00000000


	//----- nvinfo : EIATTR_MIN_STACK_SIZE
	.align		4
.L_164:
        /*039c*/ 	.byte	0x04, 0x12
        /*039e*/ 	.short	(.L_166 - .L_165)
	.align		4
.L_165:
        /*03a0*/ 	.word	index@(_ZN7cutlass13device_kernelIN5flash19enable_sm80_to_sm89INS1_16FlashAttnFwdSm80INS1_25CollectiveMainloopFwdSm80ILi8ELi1ELb0EN4cute5tupleIJNS5_1CILi128EEENS7_ILi64EEENS7_ILi192EEEEEELi192ENS_6half_tEfNS_4arch4Sm80ELb0ELb1ELb1ELb1ELb1ELb1ELb1ELb0EEENS1_21CollectiveEpilogueFwdINS6_IJS8_SA_S9_EEENS6_IJNS7_ILi1EEESI_SI_EEESC_SE_Li256ELb1ELb1ELb0ELb0EEENS1_19SingleTileSchedulerILb1ELb0ELb1ELi128EEEEEEEEEvNT_6ParamsE)
        /*03a4*/ 	.word	0x00000000


	//----- nvinfo : EIATTR_MIN_STACK_SIZE
	.align		4
.L_166:
        /*03a8*/ 	.byte	0x04, 0x12
        /*03aa*/ 	.short	(.L_168 - .L_167)
	.align		4
.L_167:
        /*03ac*/ 	.word	index@(_ZN7cutlass13device_kernelIN5flash19enable_sm80_to_sm89INS1_16FlashAttnFwdSm80INS1_25CollectiveMainloopFwdSm80ILi8ELi1ELb0EN4cute5tupleIJNS5_1CILi128EEENS7_ILi64EEENS7_ILi192EEEEEELi192ENS_6half_tEfNS_4arch4Sm80ELb1ELb0ELb1ELb0ELb1ELb0ELb1ELb0EEENS1_21CollectiveEpilogueFwdINS6_IJS8_SA_S9_EEENS6_IJNS7_ILi1EEESI_SI_EEESC_SE_Li256ELb0ELb1ELb0ELb0EEENS1_30DynamicPersistentTileSchedulerILi256ELi256ELb0ELb1ELb0EEEEEEEEEvNT_6ParamsE)
        /*03b0*/ 	.word	0x00000000


	//----- nvinfo : EIATTR_MIN_STACK_SIZE
	.align		4
.L_168:
        /*03b4*/ 	.byte	0x04, 0x12
        /*03b6*/ 	.short	(.L_170 - .L_169)
	.align		4
.L_169:
        /*03b8*/ 	.word	index@(_ZN7cutlass13device_kernelIN5flash19enable_sm80_to_sm89INS1_16FlashAttnFwdSm80INS1_25CollectiveMainloopFwdSm80ILi8ELi1ELb0EN4cute5tupleIJNS5_1CILi128EEENS7_ILi64EEENS7_ILi192EEEEEELi192ENS_6half_tEfNS_4arch4Sm80ELb1ELb0ELb1ELb1ELb1ELb0ELb1ELb0EEENS1_21CollectiveEpilogueFwdINS6_IJS8_SA_S9_EEENS6_IJNS7_ILi1EEESI_SI_EEESC_SE_Li256ELb1ELb1ELb0ELb0EEENS1_19SingleTileSchedulerILb1ELb0ELb1ELi128EEEEEEEEEvNT_6ParamsE)
        /*03bc*/ 	.word	0x00000000


	//----- nvinfo : EIATTR_MIN_STACK_SIZE
	.align		4
.L_170:
        /*03c0*/ 	.byte	0x04, 0x12
        /*03c2*/ 	.short	(.L_172 - .L_171)
	.align		4
.L_171:
        /*03c4*/ 	.word	index@(_ZN7cutlass13device_kernelIN5flash19enable_sm80_to_sm89INS1_16FlashAttnFwdSm80INS1_25CollectiveMainloopFwdSm80ILi8ELi1ELb0EN4cute5tupleIJNS5_1CILi128EEENS7_ILi64EEENS7_ILi192EEEEEELi192ENS_6half_tEfNS_4arch4Sm80ELb1ELb0ELb1ELb1ELb1ELb1ELb1ELb0EEENS1_21CollectiveEpilogueFwdINS6_IJS8_SA_S9_EEENS6_IJNS7_ILi1EEESI_SI_EEESC_SE_Li256ELb1ELb1ELb0ELb0EEENS1_19SingleTileSchedulerILb1ELb0ELb1ELi128EEEEEEEEEvNT_6ParamsE)
        /*03c8*/ 	.word	0x00000000


	//----- nvinfo : EIATTR_MIN_STACK_SIZE
	.align		4
.L_172:
        /*03cc*/ 	.byte	0x04, 0x12
        /*03ce*/ 	.short	(.L_174 - .L_173)
	.align		4
.L_173:
        /*03d0*/ 	.word	index@(_ZN7cutlass13device_kernelIN5flash19enable_sm80_to_sm89INS1_16FlashAttnFwdSm80INS1_25CollectiveMainloopFwdSm80ILi8ELi2ELb0EN4cute5tupleIJNS5_1CILi128EEENS7_ILi64EEENS7_ILi192EEEEEELi192ENS_6half_tEfNS_4arch4Sm80ELb0ELb0ELb1ELb0ELb1ELb0ELb1ELb0EEENS1_21CollectiveEpilogueFwdINS6_IJS8_SA_S9_EEENS6_IJNS7_ILi1EEESI_SI_EEESC_SE_Li256ELb0ELb1ELb0ELb0EEENS1_19SingleTileSchedulerILb0ELb0ELb1ELi128EEEEEEEEEvNT_6ParamsE)
        /*03d4*/ 	.word	0x00000000


	//----- nvinfo : EIATTR_MIN_STACK_SIZE
	.align		4
.L_174:
        /*03d8*/ 	.byte	0x04, 0x12
        /*03da*/ 	.short	(.L_176 - .L_175)
	.align		4
.L_175:
        /*03dc*/ 	.word	index@(_ZN7cutlass13device_kernelIN5flash19enable_sm80_to_sm89INS1_16FlashAttnFwdSm80INS1_25CollectiveMainloopFwdSm80ILi8ELi2ELb0EN4cute5tupleIJNS5_1CILi128EEENS7_ILi64EEENS7_ILi192EEEEEELi192ENS_6half_tEfNS_4arch4Sm80ELb0ELb0ELb1ELb1ELb1ELb0ELb1ELb0EEENS1_21CollectiveEpilogueFwdINS6_IJS8_SA_S9_EEENS6_IJNS7_ILi1EEESI_SI_EEESC_SE_Li256ELb1ELb1ELb0ELb0EEENS1_19SingleTileSchedulerILb1ELb0ELb1ELi128EEEEEEEEEvNT_6ParamsE)
        /*03e0*/ 	.word	0x00000000


	//----- nvinfo : EIATTR_MIN_STACK_SIZE
	.align		4
.L_176:
        /*03e4*/ 	.byte	0x04, 0x12
        /*03e6*/ 	.short	(.L_178 - .L_177)
	.align		4
.L_177:
        /*03e8*/ 	.word	index@(_ZN7cutlass13device_kernelIN5flash19enable_sm80_to_sm89INS1_16FlashAttnFwdSm80INS1_25CollectiveMainloopFwdSm80ILi8ELi2ELb0EN4cute5tupleIJNS5_1CILi128EEENS7_ILi64EEENS7_ILi192EEEEEELi192ENS_6half_tEfNS_4arch4Sm80ELb0ELb0ELb1ELb1ELb1ELb1ELb1ELb0EEENS1_21CollectiveEpilogueFwdINS6_IJS8_SA_S9_EEENS6_IJNS7_ILi1EEESI_SI_EEESC_SE_Li256ELb1ELb1ELb0ELb0EEENS1_19SingleTileSchedulerILb1ELb0ELb1ELi128EEEEEEEEEvNT_6ParamsE)
        /*03ec*/ 	.word	0x00000000


	//----- nvinfo : EIATTR_MIN_STACK_SIZE
	.align		4
.L_178:
        /*03f0*/ 	.byte	0x04, 0x12
        /*03f2*/ 	.short	(.L_180 - .L_179)
	.align		4
.L_179:
        /*03f4*/ 	.word	index@(_ZN7cutlass13device_kernelIN5flash19enable_sm80_to_sm89INS1_16FlashAttnFwdSm80INS1_25CollectiveMainloopFwdSm80ILi8ELi2ELb0EN4cute5tupleIJNS5_1CILi128EEENS7_ILi64EEENS7_ILi192EEEEEELi192ENS_6half_tEfNS_4arch4Sm80ELb0ELb1ELb1ELb0ELb1ELb0ELb1ELb0EEENS1_21CollectiveEpilogueFwdINS6_IJS8_SA_S9_EEENS6_IJNS7_ILi1EEESI_SI_EEESC_SE_Li256ELb0ELb1ELb0ELb0EEENS1_19SingleTileSchedulerILb0ELb0ELb1ELi128EEEEEEEEEvNT_6ParamsE)
        /*03f8*/ 	.word	0x00000000


	//----- nvinfo : EIATTR_MIN_STACK_SIZE
	.align		4
.L_180:
        /*03fc*/ 	.byte	0x04, 0x12
        /*03fe*/ 	.short	(.L_182 - .L_181)
	.align		4
.L_181:
        /*0400*/ 	.word	index@(_ZN7cutlass13device_kernelIN5flash19enable_sm80_to_sm89INS1_16FlashAttnFwdSm80INS1_25CollectiveMainloopFwdSm80ILi8ELi2ELb0EN4cute5tupleIJNS5_1CILi128EEENS7_ILi64EEENS7_ILi192EEEEEELi192ENS_6half_tEfNS_4arch4Sm80ELb0ELb1ELb1ELb1ELb1ELb0ELb1ELb0EEENS1_21CollectiveEpilogueFwdINS6_IJS8_SA_S9_EEENS6_IJNS7_ILi1EEESI_SI_EEESC_SE_Li256ELb1ELb1ELb0ELb0EEENS1_19SingleTileSchedulerILb1ELb0ELb1ELi128EEEEEEEEEvNT_6ParamsE)
        /*0404*/ 	.word	0x00000000


	//----- nvinfo : EIATTR_MIN_STACK_SIZE
	.align		4
.L_182:
        /*0408*/ 	.byte	0x04, 0x12
        /*040a*/ 	.short	(.L_184 - .L_183)
	.align		4
.L_183:
        /*040c*/ 	.word	index@(_ZN7cutlass13device_kernelIN5flash19enable_sm80_to_sm89INS1_16FlashAttnFwdSm80INS1_25CollectiveMainloopFwdSm80ILi8ELi2ELb0EN4cute5tupleIJNS5_1CILi128EEENS7_ILi64EEENS7_ILi192EEEEEELi192ENS_6half_tEfNS_4arch4Sm80ELb0ELb1ELb1ELb1ELb1ELb1ELb1ELb0EEENS1_21CollectiveEpilogueFwdINS6_IJS8_SA_S9_EEENS6_IJNS7_ILi1EEESI_SI_EEESC_SE_Li256ELb1ELb1ELb0ELb0EEENS1_19SingleTileSchedulerILb1ELb0ELb1ELi128EEEEEEEEEvNT_6ParamsE)
        /*0410*/ 	.word	0x00000000


	//----- nvinfo : EIATTR_MIN_STACK_SIZE
	.align		4
.L_184:
        /*0414*/ 	.byte	0x04, 0x12
        /*0416*/ 	.short	(.L_186 - .L_185)
	.align		4
.L_185:
        /*0418*/ 	.word	index@(_ZN7cutlass13device_kernelIN5flash19enable_sm80_to_sm89INS1_16FlashAttnFwdSm80INS1_25CollectiveMainloopFwdSm80ILi8ELi2ELb0EN4cute5tupleIJNS5_1CILi128EEENS7_ILi64EEENS7_ILi192EEEEEELi192ENS_6half_tEfNS_4arch4Sm80ELb1ELb0ELb1ELb0ELb1ELb0ELb1ELb0EEENS1_21CollectiveEpilogueFwdINS6_IJS8_SA_S9_EEENS6_IJNS7_ILi1EEESI_SI_EEESC_SE_Li256ELb0ELb1ELb0ELb0EEENS1_30DynamicPersistentTileSchedulerILi256ELi256ELb0ELb1ELb0EEEEEEEEEvNT_6ParamsE)
        /*041c*/ 	.word	0x00000000


	//----- nvinfo : EIATTR_MIN_STACK_SIZE
	.align		4
.L_186:
        /*0420*/ 	.byte	0x04, 0x12
        /*0422*/ 	.short	(.L_188 - .L_187)
	.align		4
.L_187:
        /*0424*/ 	.word	index@(_ZN7cutlass13device_kernelIN5flash19enable_sm80_to_sm89INS1_16FlashAttnFwdSm80INS1_25CollectiveMainloopFwdSm80ILi8ELi2ELb0EN4cute5tupleIJNS5_1CILi128EEENS7_ILi64EEENS7_ILi192EEEEEELi192ENS_6half_tEfNS_4arch4Sm80ELb1ELb0ELb1ELb1ELb1ELb0ELb1ELb0EEENS1_21CollectiveEpilogueFwdINS6_IJS8_SA_S9_EEENS6_IJNS7_ILi1EEESI_SI_EEESC_SE_Li256ELb1ELb1ELb0ELb0EEENS1_19SingleTileSchedulerILb1ELb0ELb1ELi128EEEEEEEEEvNT_6ParamsE)
        /*0428*/ 	.word	0x00000000


	//----- nvinfo : EIATTR_MIN_STACK_SIZE
	.align		4
.L_188:
        /*042c*/ 	.byte	0x04, 0x12
        /*042e*/ 	.short	(.L_190 - .L_189)
	.align		4
.L_189:
        /*0430*/ 	.word	index@(_ZN7cutlass13device_kernelIN5flash19enable_sm80_to_sm89INS1_16FlashAttnFwdSm80INS1_25CollectiveMainloopFwdSm80ILi8ELi2ELb0EN4cute5tupleIJNS5_1CILi128EEENS7_ILi64EEENS7_ILi192EEEEEELi192ENS_6half_tEfNS_4arch4Sm80ELb1ELb0ELb1ELb1ELb1ELb1ELb1ELb0EEENS1_21CollectiveEpilogueFwdINS6_IJS8_SA_S9_EEENS6_IJNS7_ILi1EEESI_SI_EEESC_SE_Li256ELb1ELb1ELb0ELb0EEENS1_19SingleTileSchedulerILb1ELb0ELb1ELi128EEEEEEEEEvNT_6ParamsE)
        /*0434*/ 	.word	0x00000000


	//----- nvinfo : EIATTR_MIN_STACK_SIZE
	.align		4
.L_190:
        /*0438*/ 	.byte	0x04, 0x12
        /*043a*/ 	.short	(.L_192 - .L_191)
	.align		4
.L_191:
        /*043c*/ 	.word	index@(_ZN7cutlass13device_kernelIN5flash19enable_sm80_to_sm89INS1_16FlashAttnFwdSm80INS1_25CollectiveMainloopFwdSm80ILi8ELi1ELb0EN4cute5tupleIJNS5_1CILi128EEENS7_ILi64EEENS7_ILi192EEEEEELi192ENS_6half_tEfNS_4arch4Sm80ELb0ELb0ELb0ELb0ELb1ELb0ELb1ELb0EEENS1_21CollectiveEpilogueFwdINS6_IJS8_SA_S9_EEENS6_IJNS7_ILi1EEESI_SI_EEESC_SE_Li256ELb0ELb1ELb0ELb0EEENS1_19SingleTileSchedulerILb0ELb0ELb1ELi128EEEEEEEEEvNT_6ParamsE)
        /*0440*/ 	.word	0x00000000


	//----- nvinfo : EIATTR_MIN_STACK_SIZE
	.align		4
.L_192:
        /*0444*/ 	.byte	0x04, 0x12
        /*0446*/ 	.short	(.L_194 - .L_193)
	.align		4
.L_193:
        /*0448*/ 	.word	index@(_ZN7cutlass13device_kernelIN5flash19enable_sm80_to_sm89INS1_16FlashAttnFwdSm80INS1_25CollectiveMainloopFwdSm80ILi8ELi1ELb0EN4cute5tupleIJNS5_1CILi128EEENS7_ILi64EEENS7_ILi192EEEEEELi192ENS_6half_tEfNS_4arch4Sm80ELb0ELb0ELb0ELb1ELb1ELb0ELb1ELb0EEENS1_21CollectiveEpilogueFwdINS6_IJS8_SA_S9_EEENS6_IJNS7_ILi1EEESI_SI_EEESC_SE_Li256ELb1ELb1ELb0ELb0EEENS1_19SingleTileSchedulerILb1ELb0ELb1ELi128EEEEEEEEEvNT_6ParamsE)
        /*044c*/ 	.word	0x00000000


	//----- nvinfo : EIATTR_MIN_STACK_SIZE
	.align		4
.L_194:
        /*0450*/ 	.byte	0x04, 0x12
        /*0452*/ 	.short	(.L_196 - .L_195)
	.align		4
.L_195:
        /*0454*/ 	.word	index@(_ZN7cutlass13device_kernelIN5flash19enable_sm80_to_sm89INS1_16FlashAttnFwdSm80INS1_25CollectiveMainloopFwdSm80ILi8ELi1ELb0EN4cute5tupleIJNS5_1CILi128EEENS7_ILi64EEENS7_ILi192EEEEEELi192ENS_6half_tEfNS_4arch4Sm80ELb0ELb0ELb0ELb1ELb1ELb1ELb1ELb0EEENS1_21CollectiveEpilogueFwdINS6_IJS8_SA_S9_EEENS6_IJNS7_ILi1EEESI_SI_EEESC_SE_Li256ELb1ELb1ELb0ELb0EEENS1_19SingleTileSchedulerILb1ELb0ELb1ELi128EEEEEEEEEvNT_6ParamsE)
        /*0458*/ 	.word	0x00000000


	//----- nvinfo : EIATTR_MIN_STACK_SIZE
	.align		4
.L_196:
        /*045c*/ 	.byte	0x04, 0x12
        /*045e*/ 	.short	(.L_198 - .L_197)
	.align		4
.L_197:
        /*0460*/ 	.word	index@(_ZN7cutlass13device_kernelIN5flash19enable_sm80_to_sm89INS1_16FlashAttnFwdSm80INS1_25CollectiveMainloopFwdSm80ILi8ELi1ELb0EN4cute5tupleIJNS5_1CILi128EEENS7_ILi64EEENS7_ILi192EEEEEELi192ENS_6half_tEfNS_4arch4Sm80ELb0ELb1ELb0ELb0ELb1ELb0ELb1ELb0EEENS1_21CollectiveEpilogueFwdINS6_IJS8_SA_S9_EEENS6_IJNS7_ILi1EEESI_SI_EEESC_SE_Li256ELb0ELb1ELb0ELb0EEENS1_19SingleTileSchedulerILb0ELb0ELb1ELi128EEEEEEEEEvNT_6ParamsE)
        /*0464*/ 	.word	0x00000000


	//----- nvinfo : EIATTR_MIN_STACK_SIZE
	.align		4
.L_198:
        /*0468*/ 	.byte	0x04, 0x12
        /*046a*/ 	.short	(.L_200 - .L_199)
	.align		4
.L_199:
        /*046c*/ 	.word	index@(_ZN7cutlass13device_kernelIN5flash19enable_sm80_to_sm89INS1_16FlashAttnFwdSm80INS1_25CollectiveMainloopFwdSm80ILi8ELi1ELb0EN4cute5tupleIJNS5_1CILi128EEENS7_ILi64EEENS7_ILi192EEEEEELi192ENS_6half_tEfNS_4arch4Sm80ELb0ELb1ELb0ELb1ELb1ELb0ELb1ELb0EEENS1_21CollectiveEpilogueFwdINS6_IJS8_SA_S9_EEENS6_IJNS7_ILi1EEESI_SI_EEESC_SE_Li256ELb1ELb1ELb0ELb0EEENS1_19SingleTileSchedulerILb1ELb0ELb1ELi128EEEEEEEEEvNT_6ParamsE)
        /*0470*/ 	.word	0x00000000


	//----- nvinfo : EIATTR_MIN_STACK_SIZE
	.align		4
.L_200:
        /*0474*/ 	.byte	0x04, 0x12
        /*0476*/ 	.short	(.L_202 - .L_201)
	.align		4
.L_201:
        /*0478*/ 	.word	index@(_ZN7cutlass13device_kernelIN5flash19enable_sm80_to_sm89INS1_16FlashAttnFwdSm80INS1_25CollectiveMainloopFwdSm80ILi8ELi1ELb0EN4cute5tupleIJNS5_1CILi128EEENS7_ILi64EEENS7_ILi192EEEEEELi192ENS_6half_tEfNS_4arch4Sm80ELb0ELb1ELb0ELb1ELb1ELb1ELb1ELb0EEENS1_21CollectiveEpilogueFwdINS6_IJS8_SA_S9_EEENS6_IJNS7_ILi1EEESI_SI_EEESC_SE_Li256ELb1ELb1ELb0ELb0EEENS1_19SingleTileSchedulerILb1ELb0ELb1ELi128EEEEEEEEEvNT_6ParamsE)
        /*047c*/ 	.word	0x00000000


	//----- nvinfo : EIATTR_MIN_STACK_SIZE
	.align		4
.L_202:
        /*0480*/ 	.byte	0x04, 0x12
        /*0482*/ 	.short	(.L_204 - .L_203)
	.align		4
.L_203:
        /*0484*/ 	.word	index@(_ZN7cutlass13device_kernelIN5flash19enable_sm80_to_sm89INS1_16FlashAttnFwdSm80INS1_25CollectiveMainloopFwdSm80ILi8ELi1ELb0EN4cute5tupleIJNS5_1CILi128EEENS7_ILi64EEENS7_ILi192EEEEEELi192ENS_6half_tEfNS_4arch4Sm80ELb1ELb0ELb0ELb0ELb1ELb0ELb1ELb0EEENS1_21CollectiveEpilogueFwdINS6_IJS8_SA_S9_EEENS6_IJNS7_ILi1EEESI_SI_EEESC_SE_Li256ELb0ELb1ELb0ELb0EEENS1_30DynamicPersistentTileSchedulerILi256ELi256ELb0ELb1ELb0EEEEEEEEEvNT_6ParamsE)
        /*0488*/ 	.word	0x00000000


	//----- nvinfo : EIATTR_MIN_STACK_SIZE
	.align		4
.L_204:
        /*048c*/ 	.byte	0x04, 0x12
        /*048e*/ 	.short	(.L_206 - .L_205)
	.align		4
.L_205:
        /*0490*/ 	.word	index@(_ZN7cutlass13device_kernelIN5flash19enable_sm80_to_sm89INS1_16FlashAttnFwdSm80INS1_25CollectiveMainloopFwdSm80ILi8ELi1ELb0EN4cute5tupleIJNS5_1CILi128EEENS7_ILi64EEENS7_ILi192EEEEEELi192ENS_6half_tEfNS_4arch4Sm80ELb1ELb0ELb0ELb1ELb1ELb0ELb1ELb0EEENS1_21CollectiveEpilogueFwdINS6_IJS8_SA_S9_EEENS6_IJNS7_ILi1EEESI_SI_EEESC_SE_Li256ELb1ELb1ELb0ELb0EEENS1_19SingleTileSchedulerILb1ELb0ELb1ELi128EEEEEEEEEvNT_6ParamsE)
        /*0494*/ 	.word	0x00000000


	//----- nvinfo : EIATTR_MIN_STACK_SIZE
	.align		4
.L_206:
        /*0498*/ 	.byte	0x04, 0x12
        /*049a*/ 	.short	(.L_208 - .L_207)
	.align		4
.L_207:
        /*049c*/ 	.word	index@(_ZN7cutlass13device_kernelIN5flash19enable_sm80_to_sm89INS1_16FlashAttnFwdSm80INS1_25CollectiveMainloopFwdSm80ILi8ELi1ELb0EN4cute5tupleIJNS5_1CILi128EEENS7_ILi64EEENS7_ILi192EEEEEELi192ENS_6half_tEfNS_4arch4Sm80ELb1ELb0ELb0ELb1ELb1ELb1ELb1ELb0EEENS1_21CollectiveEpilogueFwdINS6_IJS8_SA_S9_EEENS6_IJNS7_ILi1EEESI_SI_EEESC_SE_Li256ELb1ELb1ELb0ELb0EEENS1_19SingleTileSchedulerILb1ELb0ELb1ELi128EEEEEEEEEvNT_6ParamsE)
        /*04a0*/ 	.word	0x00000000


	//----- nvinfo : EIATTR_MIN_STACK_SIZE
	.align		4
.L_208:
        /*04a4*/ 	.byte	0x04, 0x12
        /*04a6*/ 	.short	(.L_210 - .L_209)
	.align		4
.L_209:
        /*04a8*/ 	.word	index@(_ZN7cutlass13device_kernelIN5flash19enable_sm80_to_sm89INS1_16FlashAttnFwdSm80INS1_25CollectiveMainloopFwdSm80ILi8ELi2ELb0EN4cute5tupleIJNS5_1CILi128EEENS7_ILi64EEENS7_ILi192EEEEEELi192ENS_6half_tEfNS_4arch4Sm80ELb0ELb0ELb0ELb0ELb1ELb0ELb1ELb0EEENS1_21CollectiveEpilogueFwdINS6_IJS8_SA_S9_EEENS6_IJNS7_ILi1EEESI_SI_EEESC_SE_Li256ELb0ELb1ELb0ELb0EEENS1_19SingleTileSchedulerILb0ELb0ELb1ELi128EEEEEEEEEvNT_6ParamsE)
        /*04ac*/ 	.word	0x00000000


	//----- nvinfo : EIATTR_MIN_STACK_SIZE
	.align		4
.L_210:
        /*04b0*/ 	.byte	0x04, 0x12
        /*04b2*/ 	.short	(.L_212 - .L_211)
	.align		4
.L_211:
        /*04b4*/ 	.word	index@(_ZN7cutlass13device_kernelIN5flash19enable_sm80_to_sm89INS1_16FlashAttnFwdSm80INS1_25CollectiveMainloopFwdSm80ILi8ELi2ELb0EN4cute5tupleIJNS5_1CILi128EEENS7_ILi64EEENS7_ILi192EEEEEELi192ENS_6half_tEfNS_4arch4Sm80ELb0ELb0ELb0ELb1ELb1ELb0ELb1ELb0EEENS1_21CollectiveEpilogueFwdINS6_IJS8_SA_S9_EEENS6_IJNS7_ILi1EEESI_SI_EEESC_SE_Li256ELb1ELb1ELb0ELb0EEENS1_19SingleTileSchedulerILb1ELb0ELb1ELi128EEEEEEEEEvNT_6ParamsE)
        /*04b8*/ 	.word	0x00000000


	//----- nvinfo : EIATTR_MIN_STACK_SIZE
	.align		4
.L_212:
        /*04bc*/ 	.byte	0x04, 0x12
        /*04be*/ 	.short	(.L_214 - .L_213)
	.align		4
.L_213:
        /*04c0*/ 	.word	index@(_ZN7cutlass13device_kernelIN5flash19enable_sm80_to_sm89INS1_16FlashAttnFwdSm80INS1_25CollectiveMainloopFwdSm80ILi8ELi2ELb0EN4cute5tupleIJNS5_1CILi128EEENS7_ILi64EEENS7_ILi192EEEEEELi192ENS_6half_tEfNS_4arch4Sm80ELb0ELb0ELb0ELb1ELb1ELb1ELb1ELb0EEENS1_21CollectiveEpilogueFwdINS6_IJS8_SA_S9_EEENS6_IJNS7_ILi1EEESI_SI_EEESC_SE_Li256ELb1ELb1ELb0ELb0EEENS1_19SingleTileSchedulerILb1ELb0ELb1ELi128EEEEEEEEEvNT_6ParamsE)
        /*04c4*/ 	.word	0x00000000


	//----- nvinfo : EIATTR_MIN_STACK_SIZE
	.align		4
.L_214:
        /*04c8*/ 	.byte	0x04, 0x12
        /*04ca*/ 	.short	(.L_216 - .L_215)
	.align		4
.L_215:
        /*04cc*/ 	.word	index@(_ZN7cutlass13device_kernelIN5flash19enable_sm80_to_sm89INS1_16FlashAttnFwdSm80INS1_25CollectiveMainloopFwdSm80ILi8ELi2ELb0EN4cute5tupleIJNS5_1CILi128EEENS7_ILi64EEENS7_ILi192EEEEEELi192ENS_6half_tEfNS_4arch4Sm80ELb0ELb1ELb0ELb0ELb1ELb0ELb1ELb0EEENS1_21CollectiveEpilogueFwdINS6_IJS8_SA_S9_EEENS6_IJNS7_ILi1EEESI_SI_EEESC_SE_Li256ELb0ELb1ELb0ELb0EEENS1_19SingleTileSchedulerILb0ELb0ELb1ELi128EEEEEEEEEvNT_6ParamsE)
        /*04d0*/ 	.word	0x00000000


	//----- nvinfo : EIATTR_MIN_STACK_SIZE
	.align		4
.L_216:
        /*04d4*/ 	.byte	0x04, 0x12
        /*04d6*/ 	.short	(.L_218 - .L_217)
	.align		4
.L_217:
        /*04d8*/ 	.word	index@(_ZN7cutlass13device_kernelIN5flash19enable_sm80_to_sm89INS1_16FlashAttnFwdSm80INS1_25CollectiveMainloopFwdSm80ILi8ELi2ELb0EN4cute5tupleIJNS5_1CILi128EEENS7_ILi64EEENS7_ILi192EEEEEELi192ENS_6half_tEfNS_4arch4Sm80ELb0ELb1ELb0ELb1ELb1ELb0ELb1ELb0EEENS1_21CollectiveEpilogueFwdINS6_IJS8_SA_S9_EEENS6_IJNS7_ILi1EEESI_SI_EEESC_SE_Li256ELb1ELb1ELb0ELb0EEENS1_19SingleTileSchedulerILb1ELb0ELb1ELi128EEEEEEEEEvNT_6ParamsE)
        /*04dc*/ 	.word	0x00000000


	//----- nvinfo : EIATTR_MIN_STACK_SIZE
	.align		4
.L_218:
        /*04e0*/ 	.byte	0x04, 0x12
        /*04e2*/ 	.short	(.L_220 - .L_219)
	.align		4
.L_219:
        /*04e4*/ 	.word	index@(_ZN7cutlass13device_kernelIN5flash19enable_sm80_to_sm89INS1_16FlashAttnFwdSm80INS1_25CollectiveMainloopFwdSm80ILi8ELi2ELb0EN4cute5tupleIJNS5_1CILi128EEENS7_ILi64EEENS7_ILi192EEEEEELi192ENS_6half_tEfNS_4arch4Sm80ELb0ELb1ELb0ELb1ELb1ELb1ELb1ELb0EEENS1_21CollectiveEpilogueFwdINS6_IJS8_SA_S9_EEENS6_IJNS7_ILi1EEESI_SI_EEESC_SE_Li256ELb1ELb1ELb0ELb0EEENS1_19SingleTileSchedulerILb1ELb0ELb1ELi128EEEEEEEEEvNT_6ParamsE)
        /*04e8*/ 	.word	0x00000000


	//----- nvinfo : EIATTR_MIN_STACK_SIZE
	.align		4
.L_220:
        /*04ec*/ 	.byte	0x04, 0x12
        /*04ee*/ 	.short	(.L_222 - .L_221)
	.align		4
.L_221:
        /*04f0*/ 	.word	index@(_ZN7cutlass13device_kernelIN5flash19enable_sm80_to_sm89INS1_16FlashAttnFwdSm80INS1_25CollectiveMainloopFwdSm80ILi8ELi2ELb0EN4cute5tupleIJNS5_1CILi128EEENS7_ILi64EEENS7_ILi192EEEEEELi192ENS_6half_tEfNS_4arch4Sm80ELb1ELb0ELb0ELb0ELb1ELb0ELb1ELb0EEENS1_21CollectiveEpilogueFwdINS6_IJS8_SA_S9_EEENS6_IJNS7_ILi1EEESI_SI_EEESC_SE_Li256ELb0ELb1ELb0ELb0EEENS1_30DynamicPersistentTileSchedulerILi256ELi256ELb0ELb1ELb0EEEEEEEEEvNT_6ParamsE)
        /*04f4*/ 	.word	0x00000000


	//----- nvinfo : EIATTR_MIN_STACK_SIZE
	.align		4
.L_222:
        /*04f8*/ 	.byte	0x04, 0x12
        /*04fa*/ 	.short	(.L_224 - .L_223)
	.align		4
.L_223:
        /*04fc*/ 	.word	index@(_ZN7cutlass13device_kernelIN5flash19enable_sm80_to_sm89INS1_16FlashAttnFwdSm80INS1_25CollectiveMainloopFwdSm80ILi8ELi2ELb0EN4cute5tupleIJNS5_1CILi128EEENS7_ILi64EEENS7_ILi192EEEEEELi192ENS_6half_tEfNS_4arch4Sm80ELb1ELb0ELb0ELb1ELb1ELb0ELb1ELb0EEENS1_21CollectiveEpilogueFwdINS6_IJS8_SA_S9_EEENS6_IJNS7_ILi1EEESI_SI_EEESC_SE_Li256ELb1ELb1ELb0ELb0EEENS1_19SingleTileSchedulerILb1ELb0ELb1ELi128EEEEEEEEEvNT_6ParamsE)
        /*0500*/ 	.word	0x00000000


	//----- nvinfo : EIATTR_MIN_STACK_SIZE
	.align		4
.L_224:
        /*0504*/ 	.byte	0x04, 0x12
        /*0506*/ 	.short	(.L_226 - .L_225)
	.align		4
.L_225:
        /*0508*/ 	.word	index@(_ZN7cutlass13device_kernelIN5flash19enable_sm80_to_sm89INS1_16FlashAttnFwdSm80INS1_25CollectiveMainloopFwdSm80ILi8ELi2ELb0EN4cute5tupleIJNS5_1CILi128EEENS7_ILi64EEENS7_ILi192EEEEEELi192ENS_6half_tEfNS_4arch4Sm80ELb1ELb0ELb0ELb1ELb1ELb1ELb1ELb0EEENS1_21CollectiveEpilogueFwdINS6_IJS8_SA_S9_EEENS6_IJNS7_ILi1EEESI_SI_EEESC_SE_Li256ELb1ELb1ELb0ELb0EEENS1_19SingleTileSchedulerILb1ELb0ELb1ELi128EEEEEEEEEvNT_6ParamsE)
        /*050c*/ 	.word	0x00000000
.L_226:


//--------------------- .nv.compat                --------------------------
	.section	.nv.compat,"",@"SHT_CUDA_COMPAT_INFO"
	.align	4
        /*0000*/ 	.byte	0x02, 0x09, 0x01, 0x00, 0x02, 0x02, 0x01, 0x00, 0x02, 0x05, 0x05, 0x00, 0x03, 0x07, 0x01, 0x01
        /*0010*/ 	.byte	0x02, 0x03, 0x00, 0x00, 0x02, 0x06, 0x01, 0x00, 0x04, 0x0b, 0x08, 0x00, 0x00, 0x00, 0x00, 0x00
        /*0020*/ 	.byte	0x00, 0x00, 0x00, 0x00


//--------------------- .nv.info._ZN7cutlass13device_kernelIN5flash19enable_sm80_to_sm89INS1_16FlashAttnFwdSm80INS1_25CollectiveMainloopFwdSm80ILi8ELi1ELb0EN4cute5tupleIJNS5_1CILi128EEENS7_ILi64EEENS7_ILi192EEEEEELi192ENS_6half_tEfNS_4arch4Sm80ELb0ELb0ELb1ELb0ELb1ELb0ELb1ELb0EEENS1_21CollectiveEpilogueFwdINS6_IJS8_SA_S9_EEENS6_IJNS7_ILi1EEESI_SI_EEESC_SE_Li256ELb0ELb1ELb0ELb0EEENS1_19SingleTileSchedulerILb0ELb0ELb1ELi128EEEEEEEEEvNT_6ParamsE --------------------------
	.section	.nv.info._ZN7cutlass13device_kernelIN5flash19enable_sm80_to_sm89INS1_16FlashAttnFwdSm80INS1_25CollectiveMainloopFwdSm80ILi8ELi1ELb0EN4cute5tupleIJNS5_1CILi128EEENS7_ILi64EEENS7_ILi192EEEEEELi192ENS_6half_tEfNS_4arch4Sm80ELb0ELb0ELb1ELb0ELb1ELb0ELb1ELb0EEENS1_21CollectiveEpilogueFwdINS6_IJS8_SA_S9_EEENS6_IJNS7_ILi1EEESI_SI_EEESC_SE_Li256ELb0ELb1ELb0ELb0EEENS1_19SingleTileSchedulerILb0ELb0ELb1ELi128EEEEEEEEEvNT_6ParamsE,"",@"SHT_CUDA_INFO"
	.sectionflags	@""
	.align	4


	//----- nvinfo : EIATTR_CUDA_API_VERSION
	.align		4
        /*0000*/ 	.byte	0x04, 0x37
        /*0002*/ 	.short	(.L_228 - .L_227)
.L_227:
        /*0004*/ 	.word	0x00000082


	//----- nvinfo : EIATTR_KPARAM_INFO
	.align		4
.L_228:
        /*0008*/ 	.byte	0x04, 0x17
        /*000a*/ 	.short	(.L_230 - .L_229)
.L_229:
        /*000c*/ 	.word	0x00000000
        /*0010*/ 	.short	0x0000
        /*0012*/ 	.short	0x0000
        /*0014*/ 	.byte	0x00, 0xf0, 0x61, 0x10


	//----- nvinfo : EIATTR_SPARSE_MMA_MASK
	.align		4
.L_230:
        /*0018*/ 	.byte	0x03, 0x50
        /*001a*/ 	.short	0x0000


	//----- nvinfo : EIATTR_MAXREG_COUNT
	.align		4
        /*001c*/ 	.byte	0x03, 0x1b
        /*001e*/ 	.short	0x00ff


	//----- nvinfo : EIATTR_MERCURY_ISA_VERSION
	.align		4
        /*0020*/ 	.byte	0x03, 0x5f
        /*0022*/ 	.short	0x0101


	//----- nvinfo : EIATTR_EXIT_INSTR_OFFSETS
	.align		4
        /*0024*/ 	.byte	0x04, 0x1c
        /*0026*/ 	.short	(.L_232 - .L_231)


	//   ....[0]....
.L_231:
        /*0028*/ 	.word	0x00000010


	//----- nvinfo : EIATTR_MAX_THREADS
	.align		4
.L_232:
        /*002c*/ 	.byte	0x04, 0x05
        /*002e*/ 	.short	(.L_234 - .L_233)
.L_233:
        /*0030*/ 	.word	0x00000100
        /*0034*/ 	.word	0x00000001
        /*0038*/ 	.word	0x00000001


	//----- nvinfo : EIATTR_CBANK_PARAM_SIZE
	.align		4
.L_234:
        /*003c*/ 	.byte	0x03, 0x19
        /*003e*/ 	.short	0x0418


	//----- nvinfo : EIATTR_PARAM_CBANK
	.align		4
        /*0040*/ 	.byte	0x04, 0x0a
        /*0042*/ 	.short	(.L_236 - .L_235)
	.align		4
.L_235:
        /*0044*/ 	.word	index@(.nv.constant0._ZN7cutlass13device_kernelIN5flash19enable_sm80_to_sm89INS1_16FlashAttnFwdSm80INS1_25CollectiveMainloopFwdSm80ILi8ELi1ELb0EN4cute5tupleIJNS5_1CILi128EEENS7_ILi64EEENS7_ILi192EEEEEELi192ENS_6half_tEfNS_4arch4Sm80ELb0ELb0ELb1ELb0ELb1ELb0ELb1ELb0EEENS1_21CollectiveEpilogueFwdINS6_IJS8_SA_S9_EEENS6_IJNS7_ILi1EEESI_SI_EEESC_SE_Li256ELb0ELb1ELb0ELb0EEENS1_19SingleTileSchedulerILb0ELb0ELb1ELi128EEEEEEEEEvNT_6ParamsE)
        /*0048*/ 	.short	0x0210
        /*004a*/ 	.short	0x0418


	//----- nvinfo : EIATTR_SW_WAR
	.align		4
.L_236:
        /*004c*/ 	.byte	0x04, 0x36
        /*004e*/ 	.short	(.L_238 - .L_237)
.L_237:
        /*0050*/ 	.word	0x00000008
.L_238:


//--------------------- .nv.info._ZN7cutlass13device_kernelIN5flash19enable_sm80_to_sm89INS1_16FlashAttnFwdSm80INS1_25CollectiveMainloopFwdSm80ILi8ELi1ELb0EN4cute5tupleIJNS5_1CILi128EEENS7_ILi64EEENS7_ILi192EEEEEELi192ENS_6half_tEfNS_4arch4Sm80ELb0ELb0ELb1ELb1ELb1ELb0ELb1ELb0EEENS1_21CollectiveEpilogueFwdINS6_IJS8_SA_S9_EEENS6_IJNS7_ILi1EEESI_SI_EEESC_SE_Li256ELb1ELb1ELb0ELb0EEENS1_19SingleTileSchedulerILb1ELb0ELb1ELi128EEEEEEEEEvNT_6ParamsE --------------------------
	.section	.nv.info._ZN7cutlass13device_kernelIN5flash19enable_sm80_to_sm89INS1_16FlashAttnFwdSm80INS1_25CollectiveMainloopFwdSm80ILi8ELi1ELb0EN4cute5tupleIJNS5_1CILi128EEENS7_ILi64EEENS7_ILi192EEEEEELi192ENS_6half_tEfNS_4arch4Sm80ELb0ELb0ELb1ELb1ELb1ELb0ELb1ELb0EEENS1_21CollectiveEpilogueFwdINS6_IJS8_SA_S9_EEENS6_IJNS7_ILi1EEESI_SI_EEESC_SE_Li256ELb1ELb1ELb0ELb0EEENS1_19SingleTileSchedulerILb1ELb0ELb1ELi128EEEEEEEEEvNT_6ParamsE,"",@"SHT_CUDA_INFO"
	.sectionflags	@""
	.align	4


	//----- nvinfo : EIATTR_CUDA_API_VERSION
	.align		4
        /*0000*/ 	.byte	0x04, 0x37
        /*0002*/ 	.short	(.L_240 - .L_239)
.L_239:
        /*0004*/ 	.word	0x00000082


	//----- nvinfo : EIATTR_KPARAM_INFO
	.align		4
.L_240:
        /*0008*/ 	.byte	0x04, 0x17
        /*000a*/ 	.short	(.L_242 - .L_241)
.L_241:
        /*000c*/ 	.word	0x00000000
        /*0010*/ 	.short	0x0000
        /*0012*/ 	.short	0x0000
        /*0014*/ 	.byte	0x00, 0xf0, 0x61, 0x10


	//----- nvinfo : EIATTR_SPARSE_MMA_MASK
	.align		4
.L_242:
        /*0018*/ 	.byte	0x03, 0x50
        /*001a*/ 	.short	0x0000


	//----- nvinfo : EIATTR_MAXREG_COUNT
	.align		4
        /*001c*/ 	.byte	0x03, 0x1b
        /*001e*/ 	.short	0x00ff


	//----- nvinfo : EIATTR_MERCURY_ISA_VERSION
	.align		4
        /*0020*/ 	.byte	0x03, 0x5f
        /*0022*/ 	.short	0x0101


	//----- nvinfo : EIATTR_EXIT_INSTR_OFFSETS
	.align		4
        /*0024*/ 	.byte	0x04, 0x1c
        /*0026*/ 	.short	(.L_244 - .L_243)


	//   ....[0]....
.L_243:
        /*0028*/ 	.word	0x00000010


	//----- nvinfo : EIATTR_MAX_THREADS
	.align		4
.L_244:
        /*002c*/ 	.byte	0x04, 0x05
        /*002e*/ 	.short	(.L_246 - .L_245)
.L_245:
        /*0030*/ 	.word	0x00000100
        /*0034*/ 	.word	0x00000001
        /*0038*/ 	.word	0x00000001


	//----- nvinfo : EIATTR_CBANK_PARAM_SIZE
	.align		4
.L_246:
        /*003c*/ 	.byte	0x03, 0x19
        /*003e*/ 	.short	0x0418


	//----- nvinfo : EIATTR_PARAM_CBANK
	.align		4
        /*0040*/ 	.byte	0x04, 0x0a
        /*0042*/ 	.short	(.L_248 - .L_247)
	.align		4
.L_247:
        /*0044*/ 	.word	index@(.nv.constant0._ZN7cutlass13device_kernelIN5flash19enable_sm80_to_sm89INS1_16FlashAttnFwdSm80INS1_25CollectiveMainloopFwdSm80ILi8ELi1ELb0EN4cute5tupleIJNS5_1CILi128EEENS7_ILi64EEENS7_ILi192EEEEEELi192ENS_6half_tEfNS_4arch4Sm80ELb0ELb0ELb1ELb1ELb1ELb0ELb1ELb0EEENS1_21CollectiveEpilogueFwdINS6_IJS8_SA_S9_EEENS6_IJNS7_ILi1EEESI_SI_EEESC_SE_Li256ELb1ELb1ELb0ELb0EEENS1_19SingleTileSchedulerILb1ELb0ELb1ELi128EEEEEEEEEvNT_6ParamsE)
        /*0048*/ 	.short	0x0210
        /*004a*/ 	.short	0x0418


	//----- nvinfo : EIATTR_SW_WAR
	.align		4
.L_248:
        /*004c*/ 	.byte	0x04, 0x36
        /*004e*/ 	.short	(.L_250 - .L_249)
.L_249:
        /*0050*/ 	.word	0x00000008
.L_250:


//--------------------- .nv.info._ZN7cutlass13device_kernelIN5flash19enable_sm80_to_sm89INS1_16FlashAttnFwdSm80INS1_25CollectiveMainloopFwdSm80ILi8ELi1ELb0EN4cute5tupleIJNS5_1CILi128EEENS7_ILi64EEENS7_ILi192EEEEEELi192ENS_6half_tEfNS_4arch4Sm80ELb0ELb0ELb1ELb1ELb1ELb1ELb1ELb0EEENS1_21CollectiveEpilogueFwdINS6_IJS8_SA_S9_EEENS6_IJNS7_ILi1EEESI_SI_EEESC_SE_Li256ELb1ELb1ELb0ELb0EEENS1_19SingleTileSchedulerILb1ELb0ELb1ELi128EEEEEEEEEvNT_6ParamsE --------------------------
	.section	.nv.info._ZN7cutlass13device_kernelIN5flash19enable_sm80_to_sm89INS1_16FlashAttnFwdSm80INS1_25CollectiveMainloopFwdSm80ILi8ELi1ELb0EN4cute5tupleIJNS5_1CILi128EEENS7_ILi64EEENS7_ILi192EEEEEELi192ENS_6half_tEfNS_4arch4Sm80ELb0ELb0ELb1ELb1ELb1ELb1ELb1ELb0EEENS1_21CollectiveEpilogueFwdINS6_IJS8_SA_S9_EEENS6_IJNS7_ILi1EEESI_SI_EEESC_SE_Li256ELb1ELb1ELb0ELb0EEENS1_19SingleTileSchedulerILb1ELb0ELb1ELi128EEEEEEEEEvNT_6ParamsE,"",@"SHT_CUDA_INFO"
	.sectionflags	@""
	.align	4


	//----- nvinfo : EIATTR_CUDA_API_VERSION
	.align		4
        /*0000*/ 	.byte	0x04, 0x37
        /*0002*/ 	.short	(.L_252 - .L_251)
.L_251:
        /*0004*/ 	.word	0x00000082


	//----- nvinfo : EIATTR_KPARAM_INFO
	.align		4
.L_252:
        /*0008*/ 	.byte	0x04, 0x17
        /*000a*/ 	.short	(.L_254 - .L_253)
.L_253:
        /*000c*/ 	.word	0x00000000
        /*0010*/ 	.short	0x0000
        /*0012*/ 	.short	0x0000
        /*0014*/ 	.byte	0x00, 0xf0, 0x61, 0x10


	//----- nvinfo : EIATTR_SPARSE_MMA_MASK
	.align		4
.L_254:
        /*0018*/ 	.byte	0x03, 0x50
        /*001a*/ 	.short	0x0000


	//----- nvinfo : EIATTR_MAXREG_COUNT
	.align		4
        /*001c*/ 	.byte	0x03, 0x1b
        /*001e*/ 	.short	0x00ff


	//----- nvinfo : EIATTR_MERCURY_ISA_VERSION
	.align		4
        /*0020*/ 	.byte	0x03, 0x5f
        /*0022*/ 	.short	0x0101


	//----- nvinfo : EIATTR_EXIT_INSTR_OFFSETS
	.align		4
        /*0024*/ 	.byte	0x04, 0x1c
        /*0026*/ 	.short	(.L_256 - .L_255)


	//   ....[0]....
.L_255:
        /*0028*/ 	.word	0x00000010


	//----- nvinfo : EIATTR_MAX_THREADS
	.align		4
.L_256:
        /*002c*/ 	.byte	0x04, 0x05
        /*002e*/ 	.short	(.L_258 - .L_257)
.L_257:
        /*0030*/ 	.word	0x00000100
        /*0034*/ 	.word	0x00000001
        /*0038*/ 	.word	0x00000001


	//----- nvinfo : EIATTR_CBANK_PARAM_SIZE
	.align		4
.L_258:
        /*003c*/ 	.byte	0x03, 0x19
        /*003e*/ 	.short	0x0418


	//----- nvinfo : EIATTR_PARAM_CBANK
	.align		4
        /*0040*/ 	.byte	0x04, 0x0a
        /*0042*/ 	.short	(.L_260 - .L_259)
	.align		4
.L_259:
        /*0044*/ 	.word	index@(.nv.constant0._ZN7cutlass13device_kernelIN5flash19enable_sm80_to_sm89INS1_16FlashAttnFwdSm80INS1_25CollectiveMainloopFwdSm80ILi8ELi1ELb0EN4cute5tupleIJNS5_1CILi128EEENS7_ILi64EEENS7_ILi192EEEEEELi192ENS_6half_tEfNS_4arch4Sm80ELb0ELb0ELb1ELb1ELb1ELb1ELb1ELb0EEENS1_21CollectiveEpilogueFwdINS6_IJS8_SA_S9_EEENS6_IJNS7_ILi1EEESI_SI_EEESC_SE_Li256ELb1ELb1ELb0ELb0EEENS1_19SingleTileSchedulerILb1ELb0ELb1ELi128EEEEEEEEEvNT_6ParamsE)
        /*0048*/ 	.short	0x0210
        /*004a*/ 	.short	0x0418


	//----- nvinfo : EIATTR_SW_WAR
	.align		4
.L_260:
        /*004c*/ 	.byte	0x04, 0x36
        /*004e*/ 	.short	(.L_262 - .L_261)
.L_261:
        /*0050*/ 	.word	0x00000008
.L_262:


//--------------------- .nv.info._ZN7cutlass13device_kernelIN5flash19enable_sm80_to_sm89INS1_16FlashAttnFwdSm80INS1_25CollectiveMainloopFwdSm80ILi8ELi1ELb0EN4cute5tupleIJNS5_1CILi128EEENS7_ILi64EEENS7_ILi192EEEEEELi192ENS_6half_tEfNS_4arch4Sm80ELb0ELb1ELb1ELb0ELb1ELb0ELb1ELb0EEENS1_21CollectiveEpilogueFwdINS6_IJS8_SA_S9_EEENS6_IJNS7_ILi1EEESI_SI_EEESC_SE_Li256ELb0ELb1ELb0ELb0EEENS1_19SingleTileSchedulerILb0ELb0ELb1ELi128EEEEEEEEEvNT_6ParamsE --------------------------
	.section	.nv.info._ZN7cutlass13device_kernelIN5flash19enable_sm80_to_sm89INS1_16FlashAttnFwdSm80INS1_25CollectiveMainloopFwdSm80ILi8ELi1ELb0EN4cute5tupleIJNS5_1CILi128EEENS7_ILi64EEENS7_ILi192EEEEEELi192ENS_6half_tEfNS_4arch4Sm80ELb0ELb1ELb1ELb0ELb1ELb0ELb1ELb0EEENS1_21CollectiveEpilogueFwdINS6_IJS8_SA_S9_EEENS6_IJNS7_ILi1EEESI_SI_EEESC_SE_Li256ELb0ELb1ELb0ELb0EEENS1_19SingleTileSchedulerILb0ELb0ELb1ELi128EEEEEEEEEvNT_6ParamsE,"",@"SHT_CUDA_INFO"
	.sectionflags	@""
	.align	4


	//----- nvinfo : EIATTR_CUDA_API_VERSION
	.align		4
        /*0000*/ 	.byte	0x04, 0x37
        /*0002*/ 	.short	(.L_264 - .L_263)
.L_263:
        /*0004*/ 	.word	0x00000082


	//----- nvinfo : EIATTR_KPARAM_INFO
	.align		4
.L_264:
        /*0008*/ 	.byte	0x04, 0x17
        /*000a*/ 	.short	(.L_266 - .L_265)
.L_265:
        /*000c*/ 	.word	0x00000000
        /*0010*/ 	.short	0x0000
        /*0012*/ 	.short	0x0000
        /*0014*/ 	.byte	0x00, 0xf0, 0x61, 0x10


	//----- nvinfo : EIATTR_SPARSE_MMA_MASK
	.align		4
.L_266:
        /*0018*/ 	.byte	0x03, 0x50
        /*001a*/ 	.short	0x0000


	//----- nvinfo : EIATTR_MAXREG_COUNT
	.align		4
        /*001c*/ 	.byte	0x03, 0x1b
        /*001e*/ 	.short	0x00ff


	//----- nvinfo : EIATTR_MERCURY_ISA_VERSION
	.align		4
        /*0020*/ 	.byte	0x03, 0x5f
        /*0022*/ 	.short	0x0101


	//----- nvinfo : EIATTR_EXIT_INSTR_OFFSETS
	.align		4
        /*0024*/ 	.byte	0x04, 0x1c
        /*0026*/ 	.short	(.L_268 - .L_267)


	//   ....[0]....
.L_267:
        /*0028*/ 	.word	0x00000010


	//----- nvinfo : EIATTR_MAX_THREADS
	.align		4
.L_268:
        /*002c*/ 	.byte	0x04, 0x05
        /*002e*/ 	.short	(.L_270 - .L_269)
.L_269:
        /*0030*/ 	.word	0x00000100
        /*0034*/ 	.word	0x00000001
        /*0038*/ 	.word	0x00000001


	//----- nvinfo : EIATTR_CBANK_PARAM_SIZE
	.align		4
.L_270:
        /*003c*/ 	.byte	0x03, 0x19
        /*003e*/ 	.short	0x0418


	//----- nvinfo : EIATTR_PARAM_CBANK
	.align		4
        /*0040*/ 	.byte	0x04, 0x0a
        /*0042*/ 	.short	(.L_272 - .L_271)
	.align		4
.L_271:
        /*0044*/ 	.word	index@(.nv.constant0._ZN7cutlass13device_kernelIN5flash19enable_sm80_to_sm89INS1_16FlashAttnFwdSm80INS1_25CollectiveMainloopFwdSm80ILi8ELi1ELb0EN4cute5tupleIJNS5_1CILi128EEENS7_ILi64EEENS7_ILi192EEEEEELi192ENS_6half_tEfNS_4arch4Sm80ELb0ELb1ELb1ELb0ELb1ELb0ELb1ELb0EEENS1_21CollectiveEpilogueFwdINS6_IJS8_SA_S9_EEENS6_IJNS7_ILi1EEESI_SI_EEESC_SE_Li256ELb0ELb1ELb0ELb0EEENS1_19SingleTileSchedulerILb0ELb0ELb1ELi128EEEEEEEEEvNT_6ParamsE)
        /*0048*/ 	.short	0x0210
        /*004a*/ 	.short	0x0418


	//----- nvinfo : EIATTR_SW_WAR
	.align		4
.L_272:
        /*004c*/ 	.byte	0x04, 0x36
        /*004e*/ 	.short	(.L_274 - .L_273)
.L_273:
        /*0050*/ 	.word	0x00000008
.L_274:


//--------------------- .nv.info._ZN7cutlass13device_kernelIN5flash19enable_sm80_to_sm89INS1_16FlashAttnFwdSm80INS1_25CollectiveMainloopFwdSm80ILi8ELi1ELb0EN4cute5tupleIJNS5_1CILi128EEENS7_ILi64EEENS7_ILi192EEEEEELi192ENS_6half_tEfNS_4arch4Sm80ELb0ELb1ELb1ELb1ELb1ELb0ELb1ELb0EEENS1_21CollectiveEpilogueFwdINS6_IJS8_SA_S9_EEENS6_IJNS7_ILi1EEESI_SI_EEESC_SE_Li256ELb1ELb1ELb0ELb0EEENS1_19SingleTileSchedulerILb1ELb0ELb1ELi128EEEEEEEEEvNT_6ParamsE --------------------------
	.section	.nv.info._ZN7cutlass13device_kernelIN5flash19enable_sm80_to_sm89INS1_16FlashAttnFwdSm80INS1_25CollectiveMainloopFwdSm80ILi8ELi1ELb0EN4cute5tupleIJNS5_1CILi128EEENS7_ILi64EEENS7_ILi192EEEEEELi192ENS_6half_tEfNS_4arch4Sm80ELb0ELb1ELb1ELb1ELb1ELb0ELb1ELb0EEENS1_21CollectiveEpilogueFwdINS6_IJS8_SA_S9_EEENS6_IJNS7_ILi1EEESI_SI_EEESC_SE_Li256ELb1ELb1ELb0ELb0EEENS1_19SingleTileSchedulerILb1ELb0ELb1ELi128EEEEEEEEEvNT_6ParamsE,"",@"SHT_CUDA_INFO"
	.sectionflags	@""
	.align	4


	//----- nvinfo : EIATTR_CUDA_API_VERSION
	.align		4
        /*0000*/ 	.byte	0x04, 0x37
        /*0002*/ 	.short	(.L_276 - .L_275)
.L_275:
        /*0004*/ 	.word	0x00000082


	//----- nvinfo : EIATTR_KPARAM_INFO
	.align		4
.L_276:
        /*0008*/ 	.byte	0x04, 0x17
        /*000a*/ 	.short	(.L_278 - .L_277)
.L_277:
        /*000c*/ 	.word	0x00000000
        /*0010*/ 	.short	0x0000
        /*0012*/ 	.short	0x0000
        /*0014*/ 	.byte	0x00, 0xf0, 0x61, 0x10


	//----- nvinfo : EIATTR_SPARSE_MMA_MASK
	.align		4
.L_278:
        /*0018*/ 	.byte	0x03, 0x50
        /*001a*/ 	.short	0x0000


	//----- nvinfo : EIATTR_MAXREG_COUNT
	.align		4
        /*001c*/ 	.byte	0x03, 0x1b
        /*001e*/ 	.short	0x00ff


	//----- nvinfo : EIATTR_MERCURY_ISA_VERSION
	.align		4
        /*0020*/ 	.byte	0x03, 0x5f
        /*0022*/ 	.short	0x0101


	//----- nvinfo : EIATTR_EXIT_INSTR_OFFSETS
	.align		4
        /*0024*/ 	.byte	0x04, 0x1c
        /*0026*/ 	.short	(.L_280 - .L_279)


	//   ....[0]....
.L_279:
        /*0028*/ 	.word	0x00000010


	//----- nvinfo : EIATTR_MAX_THREADS
	.align		4
.L_280:
        /*002c*/ 	.byte	0x04, 0x05
        /*002e*/ 	.short	(.L_282 - .L_281)
.L_281:
        /*0030*/ 	.word	0x00000100
        /*0034*/ 	.word	0x00000001
        /*0038*/ 	.word	0x00000001


	//----- nvinfo : EIATTR_CBANK_PARAM_SIZE
	.align		4
.L_282:
        /*003c*/ 	.byte	0x03, 0x19
        /*003e*/ 	.short	0x0418


	//----- nvinfo : EIATTR_PARAM_CBANK
	.align		4
        /*0040*/ 	.byte	0x04, 0x0a
        /*0042*/ 	.short	(.L_284 - .L_283)
	.align		4
.L_283:
        /*0044*/ 	.word	index@(.nv.constant0._ZN7cutlass13device_kernelIN5flash19enable_sm80_to_sm89INS1_16FlashAttnFwdSm80INS1_25CollectiveMainloopFwdSm80ILi8ELi1ELb0EN4cute5tupleIJNS5_1CILi128EEENS7_ILi64EEENS7_ILi192EEEEEELi192ENS_6half_tEfNS_4arch4Sm80ELb0ELb1ELb1ELb1ELb1ELb0ELb1ELb0EEENS1_21CollectiveEpilogueFwdINS6_IJS8_SA_S9_EEENS6_IJNS7_ILi1EEESI_SI_EEESC_SE_Li256ELb1ELb1ELb0ELb0EEENS1_19SingleTileSchedulerILb1ELb0ELb1ELi128EEEEEEEEEvNT_6ParamsE)
        /*0048*/ 	.short	0x0210
        /*004a*/ 	.short	0x0418


	//----- nvinfo : EIATTR_SW_WAR
	.align		4
.L_284:
        /*004c*/ 	.byte	0x04, 0x36
        /*004e*/ 	.short	(.L_286 - .L_285)
.L_285:
        /*0050*/ 	.word	0x00000008
.L_286:


//--------------------- .nv.info._ZN7cutlass13device_kernelIN5flash19enable_sm80_to_sm89INS1_16FlashAttnFwdSm80INS1_25CollectiveMainloopFwdSm80ILi8ELi1ELb0EN4cute5tupleIJNS5_1CILi128EEENS7_ILi64EEENS7_ILi192EEEEEELi192ENS_6half_tEfNS_4arch4Sm80ELb0ELb1ELb1ELb1ELb1ELb1ELb1ELb0EEENS1_21CollectiveEpilogueFwdINS6_IJS8_SA_S9_EEENS6_IJNS7_ILi1EEESI_SI_EEESC_SE_Li256ELb1ELb1ELb0ELb0EEENS1_19SingleTileSchedulerILb1ELb0ELb1ELi128EEEEEEEEEvNT_6ParamsE --------------------------
	.section	.nv.info._ZN7cutlass13device_kernelIN5flash19enable_sm80_to_sm89INS1_16FlashAttnFwdSm80INS1_25CollectiveMainloopFwdSm80ILi8ELi1ELb0EN4cute5tupleIJNS5_1CILi128EEENS7_ILi64EEENS7_ILi192EEEEEELi192ENS_6half_tEfNS_4arch4Sm80ELb0ELb1ELb1ELb1ELb1ELb1ELb1ELb0EEENS1_21CollectiveEpilogueFwdINS6_IJS8_SA_S9_EEENS6_IJNS7_ILi1EEESI_SI_EEESC_SE_Li256ELb1ELb1ELb0ELb0EEENS1_19SingleTileSchedulerILb1ELb0ELb1ELi128EEEEEEEEEvNT_6ParamsE,"",@"SHT_CUDA_INFO"
	.sectionflags	@""
	.align	4


	//----- nvinfo : EIATTR_CUDA_API_VERSION
	.align		4
        /*0000*/ 	.byte	0x04, 0x37
        /*0002*/ 	.short	(.L_288 - .L_287)
.L_287:
        /*0004*/ 	.word	0x00000082


	//----- nvinfo : EIATTR_KPARAM_INFO
	.align		4
.L_288:
        /*0008*/ 	.byte	0x04, 0x17
        /*000a*/ 	.short	(.L_290 - .L_289)
.L_289:
        /*000c*/ 	.word	0x00000000
        /*0010*/ 	.short	0x0000
        /*0012*/ 	.short	0x0000
        /*0014*/ 	.byte	0x00, 0xf0, 0x61, 0x10


	//----- nvinfo : EIATTR_SPARSE_MMA_MASK
	.align		4
.L_290:
        /*0018*/ 	.byte	0x03, 0x50
        /*001a*/ 	.short	0x0000


	//----- nvinfo : EIATTR_MAXREG_COUNT
	.align		4
        /*001c*/ 	.byte	0x03, 0x1b
        /*001e*/ 	.short	0x00ff


	//----- nvinfo : EIATTR_MERCURY_ISA_VERSION
	.align		4
        /*0020*/ 	.byte	0x03, 0x5f
        /*0022*/ 	.short	0x0101


	//----- nvinfo : EIATTR_EXIT_INSTR_OFFSETS
	.align		4
        /*0024*/ 	.byte	0x04, 0x1c
        /*0026*/ 	.short	(.L_292 - .L_291)


	//   ....[0]....
.L_291:
        /*0028*/ 	.word	0x00000010


	//----- nvinfo : EIATTR_MAX_THREADS
	.align		4
.L_292:
        /*002c*/ 	.byte	0x04, 0x05
        /*002e*/ 	.short	(.L_294 - .L_293)
.L_293:
        /*0030*/ 	.word	0x00000100
        /*0034*/ 	.word	0x00000001
        /*0038*/ 	.word	0x00000001


	//----- nvinfo : EIATTR_CBANK_PARAM_SIZE
	.align		4
.L_294:
        /*003c*/ 	.byte	0x03, 0x19
        /*003e*/ 	.short	0x0418


	//----- nvinfo : EIATTR_PARAM_CBANK
	.align		4
        /*0040*/ 	.byte	0x04, 0x0a
        /*0042*/ 	.short	(.L_296 - .L_295)
	.align		4
.L_295:
        /*0044*/ 	.word	index@(.nv.constant0._ZN7cutlass13device_kernelIN5flash19enable_sm80_to_sm89INS1_16FlashAttnFwdSm80INS1_25CollectiveMainloopFwdSm80ILi8ELi1ELb0EN4cute5tupleIJNS5_1CILi128EEENS7_ILi64EEENS7_ILi192EEEEEELi192ENS_6half_tEfNS_4arch4Sm80ELb0ELb1ELb1ELb1ELb1ELb1ELb1ELb0EEENS1_21CollectiveEpilogueFwdINS6_IJS8_SA_S9_EEENS6_IJNS7_ILi1EEESI_SI_EEESC_SE_Li256ELb1ELb1ELb0ELb0EEENS1_19SingleTileSchedulerILb1ELb0ELb1ELi128EEEEEEEEEvNT_6ParamsE)
        /*0048*/ 	.short	0x0210
        /*004a*/ 	.short	0x0418


	//----- nvinfo : EIATTR_SW_WAR
	.align		4
.L_296:
        /*004c*/ 	.byte	0x04, 0x36
        /*004e*/ 	.short	(.L_298 - .L_297)
.L_297:
        /*0050*/ 	.word	0x00000008
.L_298:


//--------------------- .nv.info._ZN7cutlass13device_kernelIN5flash19enable_sm80_to_sm89INS1_16FlashAttnFwdSm80INS1_25CollectiveMainloopFwdSm80ILi8ELi1ELb0EN4cute5tupleIJNS5_1CILi128EEENS7_ILi64EEENS7_ILi192EEEEEELi192ENS_6half_tEfNS_4arch4Sm80ELb1ELb0ELb1ELb0ELb1ELb0ELb1ELb0EEENS1_21CollectiveEpilogueFwdINS6_IJS8_SA_S9_EEENS6_IJNS7_ILi1EEESI_SI_EEESC_SE_Li256ELb0ELb1ELb0ELb0EEENS1_30DynamicPersistentTileSchedulerILi256ELi256ELb0ELb1ELb0EEEEEEEEEvNT_6ParamsE --------------------------
	.section	.nv.info._ZN7cutlass13device_kernelIN5flash19enable_sm80_to_sm89INS1_16FlashAttnFwdSm80INS1_25CollectiveMainloopFwdSm80ILi8ELi1ELb0EN4cute5tupleIJNS5_1CILi128EEENS7_ILi64EEENS7_ILi192EEEEEELi192ENS_6half_tEfNS_4arch4Sm80ELb1ELb0ELb1ELb0ELb1ELb0ELb1ELb0EEENS1_21CollectiveEpilogueFwdINS6_IJS8_SA_S9_EEENS6_IJNS7_ILi1EEESI_SI_EEESC_SE_Li256ELb0ELb1ELb0ELb0EEENS1_30DynamicPersistentTileSchedulerILi256ELi256ELb0ELb1ELb0EEEEEEEEEvNT_6ParamsE,"",@"SHT_CUDA_INFO"
	.sectionflags	@""
	.align	4


	//----- nvinfo : EIATTR_CUDA_API_VERSION
	.align		4
        /*0000*/ 	.byte	0x04, 0x37
        /*0002*/ 	.short	(.L_300 - .L_299)
.L_299:
        /*0004*/ 	.word	0x00000082


	//----- nvinfo : EIATTR_KPARAM_INFO
	.align		4
.L_300:
        /*0008*/ 	.byte	0x04, 0x17
        /*000a*/ 	.short	(.L_302 - .L_301)
.L_301:
        /*000c*/ 	.word	0x00000000
        /*0010*/ 	.short	0x0000
        /*0012*/ 	.short	0x0000
        /*0014*/ 	.byte	0x00, 0xf0, 0xa1, 0x10


	//----- nvinfo : EIATTR_SPARSE_MMA_MASK
	.align		4
.L_302:
        /*0018*/ 	.byte	0x03, 0x50
        /*001a*/ 	.short	0x0000


	//----- nvinfo : EIATTR_MAXREG_COUNT
	.align		4
        /*001c*/ 	.byte	0x03, 0x1b
        /*001e*/ 	.short	0x00ff


	//----- nvinfo : EIATTR_MERCURY_ISA_VERSION
	.align		4
        /*0020*/ 	.byte	0x03, 0x5f
        /*0022*/ 	.short	0x0101


	//----- nvinfo : EIATTR_EXIT_INSTR_OFFSETS
	.align		4
        /*0024*/ 	.byte	0x04, 0x1c
        /*0026*/ 	.short	(.L_304 - .L_303)


	//   ....[0]....
.L_303:
        /*0028*/ 	.word	0x00000010


	//----- nvinfo : EIATTR_MAX_THREADS
	.align		4
.L_304:
        /*002c*/ 	.byte	0x04, 0x05
        /*002e*/ 	.short	(.L_306 - .L_305)
.L_305:
        /*0030*/ 	.word	0x00000100
        /*0034*/ 	.word	0x00000001
        /*0038*/ 	.word	0x00000001


	//----- nvinfo : EIATTR_CBANK_PARAM_SIZE
	.align		4
.L_306:
        /*003c*/ 	.byte	0x03, 0x19
        /*003e*/ 	.short	0x0428


	//----- nvinfo : EIATTR_PARAM_CBANK
	.align		4
        /*0040*/ 	.byte	0x04, 0x0a
        /*0042*/ 	.short	(.L_308 - .L_307)
	.align		4
.L_307:
        /*0044*/ 	.word	index@(.nv.constant0._ZN7cutlass13device_kernelIN5flash19enable_sm80_to_sm89INS1_16FlashAttnFwdSm80INS1_25CollectiveMainloopFwdSm80ILi8ELi1ELb0EN4cute5tupleIJNS5_1CILi128EEENS7_ILi64EEENS7_ILi192EEEEEELi192ENS_6half_tEfNS_4arch4Sm80ELb1ELb0ELb1ELb0ELb1ELb0ELb1ELb0EEENS1_21CollectiveEpilogueFwdINS6_IJS8_SA_S9_EEENS6_IJNS7_ILi1EEESI_SI_EEESC_SE_Li256ELb0ELb1ELb0ELb0EEENS1_30DynamicPersistentTileSchedulerILi256ELi256ELb0ELb1ELb0EEEEEEEEEvNT_6ParamsE)
        /*0048*/ 	.short	0x0210
        /*004a*/ 	.short	0x0428


	//----- nvinfo : EIATTR_SW_WAR
	.align		4
.L_308:
        /*004c*/ 	.byte	0x04, 0x36
        /*004e*/ 	.short	(.L_310 - .L_309)
.L_309:
        /*0050*/ 	.word	0x00000008
.L_310:


//--------------------- .nv.info._ZN7cutlass13device_kernelIN5flash19enable_sm80_to_sm89INS1_16FlashAttnFwdSm80INS1_25CollectiveMainloopFwdSm80ILi8ELi1ELb0EN4cute5tupleIJNS5_1CILi128EEENS7_ILi64EEENS7_ILi192EEEEEELi192ENS_6half_tEfNS_4arch4Sm80ELb1ELb0ELb1ELb1ELb1ELb0ELb1ELb0EEENS1_21CollectiveEpilogueFwdINS6_IJS8_SA_S9_EEENS6_IJNS7_ILi1EEESI_SI_EEESC_SE_Li256ELb1ELb1ELb0ELb0EEENS1_19SingleTileSchedulerILb1ELb0ELb1ELi128EEEEEEEEEvNT_6ParamsE --------------------------
	.section	.nv.info._ZN7cutlass13device_kernelIN5flash19enable_sm80_to_sm89INS1_16FlashAttnFwdSm80INS1_25CollectiveMainloopFwdSm80ILi8ELi1ELb0EN4cute5tupleIJNS5_1CILi128EEENS7_ILi64EEENS7_ILi192EEEEEELi192ENS_6half_tEfNS_4arch4Sm80ELb1ELb0ELb1ELb1ELb1ELb0ELb1ELb0EEENS1_21CollectiveEpilogueFwdINS6_IJS8_SA_S9_EEENS6_IJNS7_ILi1EEESI_SI_EEESC_SE_Li256ELb1ELb1ELb0ELb0EEENS1_19SingleTileSchedulerILb1ELb0ELb1ELi128EEEEEEEEEvNT_6ParamsE,"",@"SHT_CUDA_INFO"
	.sectionflags	@""
	.align	4


	//----- nvinfo : EIATTR_CUDA_API_VERSION
	.align		4
        /*0000*/ 	.byte	0x04, 0x37
        /*0002*/ 	.short	(.L_312 - .L_311)
.L_311:
        /*0004*/ 	.word	0x00000082


	//----- nvinfo : EIATTR_KPARAM_INFO
	.align		4
.L_312:
        /*0008*/ 	.byte	0x04, 0x17
        /*000a*/ 	.short	(.L_314 - .L_313)
.L_313:
        /*000c*/ 	.word	0x00000000
        /*0010*/ 	.short	0x0000
        /*0012*/ 	.short	0x0000
        /*0014*/ 	.byte	0x00, 0xf0, 0x61, 0x10


	//----- nvinfo : EIATTR_SPARSE_MMA_MASK
	.align		4
.L_314:
        /*0018*/ 	.byte	0x03, 0x50
        /*001a*/ 	.short	0x0000


	//----- nvinfo : EIATTR_MAXREG_COUNT
	.align		4
        /*001c*/ 	.byte	0x03, 0x1b
        /*001e*/ 	.short	0x00ff


	//----- nvinfo : EIATTR_MERCURY_ISA_VERSION
	.align		4
        /*0020*/ 	.byte	0x03, 0x5f
        /*0022*/ 	.short	0x0101


	//----- nvinfo : EIATTR_EXIT_INSTR_OFFSETS
	.align		4
        /*0024*/ 	.byte	0x04, 0x1c
        /*0026*/ 	.short	(.L_316 - .L_315)


	//   ....[0]....
.L_315:
        /*0028*/ 	.word	0x00000010


	//----- nvinfo : EIATTR_MAX_THREADS
	.align		4
.L_316:
        /*002c*/ 	.byte	0x04, 0x05
        /*002e*/ 	.short	(.L_318 - .L_317)
.L_317:
        /*0030*/ 	.word	0x00000100
        /*0034*/ 	.word	0x00000001
        /*0038*/ 	.word	0x00000001


	//----- nvinfo : EIATTR_CBANK_PARAM_SIZE
	.align		4
.L_318:
        /*003c*/ 	.byte	0x03, 0x19
        /*003e*/ 	.short	0x0418


	//----- nvinfo : EIATTR_PARAM_CBANK
	.align		4
        /*0040*/ 	.byte	0x04, 0x0a
        /*0042*/ 	.short	(.L_320 - .L_319)
	.align		4
.L_319:
        /*0044*/ 	.word	index@(.nv.constant0._ZN7cutlass13device_kernelIN5flash19enable_sm80_to_sm89INS1_16FlashAttnFwdSm80INS1_25CollectiveMainloopFwdSm80ILi8ELi1ELb0EN4cute5tupleIJNS5_1CILi128EEENS7_ILi64EEENS7_ILi192EEEEEELi192ENS_6half_tEfNS_4arch4Sm80ELb1ELb0ELb1ELb1ELb1ELb0ELb1ELb0EEENS1_21CollectiveEpilogueFwdINS6_IJS8_SA_S9_EEENS6_IJNS7_ILi1EEESI_SI_EEESC_SE_Li256ELb1ELb1ELb0ELb0EEENS1_19SingleTileSchedulerILb1ELb0ELb1ELi128EEEEEEEEEvNT_6ParamsE)
        /*0048*/ 	.short	0x0210
        /*004a*/ 	.short	0x0418


	//----- nvinfo : EIATTR_SW_WAR
	.align		4
.L_320:
        /*004c*/ 	.byte	0x04, 0x36
        /*004e*/ 	.short	(.L_322 - .L_321)
.L_321:
        /*0050*/ 	.word	0x00000008
.L_322:


//--------------------- .nv.info._ZN7cutlass13device_kernelIN5flash19enable_sm80_to_sm89INS1_16FlashAttnFwdSm80INS1_25CollectiveMainloopFwdSm80ILi8ELi1ELb0EN4cute5tupleIJNS5_1CILi128EEENS7_ILi64EEENS7_ILi192EEEEEELi192ENS_6half_tEfNS_4arch4Sm80ELb1ELb0ELb1ELb1ELb1ELb1ELb1ELb0EEENS1_21CollectiveEpilogueFwdINS6_IJS8_SA_S9_EEENS6_IJNS7_ILi1EEESI_SI_EEESC_SE_Li256ELb1ELb1ELb0ELb0EEENS1_19SingleTileSchedulerILb1ELb0ELb1ELi128EEEEEEEEEvNT_6ParamsE --------------------------
	.section	.nv.info._ZN7cutlass13device_kernelIN5flash19enable_sm80_to_sm89INS1_16FlashAttnFwdSm80INS1_25CollectiveMainloopFwdSm80ILi8ELi1ELb0EN4cute5tupleIJNS5_1CILi128EEENS7_ILi64EEENS7_ILi192EEEEEELi192ENS_6half_tEfNS_4arch4Sm80ELb1ELb0ELb1ELb1ELb1ELb1ELb1ELb0EEENS1_21CollectiveEpilogueFwdINS6_IJS8_SA_S9_EEENS6_IJNS7_ILi1EEESI_SI_EEESC_SE_Li256ELb1ELb1ELb0ELb0EEENS1_19SingleTileSchedulerILb1ELb0ELb1ELi128EEEEEEEEEvNT_6ParamsE,"",@"SHT_CUDA_INFO"
	.sectionflags	@""
	.align	4


	//----- nvinfo : EIATTR_CUDA_API_VERSION
	.align		4
        /*0000*/ 	.byte	0x04, 0x37
        /*0002*/ 	.short	(.L_324 - .L_323)
.L_323:
        /*0004*/ 	.word	0x00000082


	//----- nvinfo : EIATTR_KPARAM_INFO
	.align		4
.L_324:
        /*0008*/ 	.byte	0x04, 0x17
        /*000a*/ 	.short	(.L_326 - .L_325)
.L_325:
        /*000c*/ 	.word	0x00000000
        /*0010*/ 	.short	0x0000
        /*0012*/ 	.short	0x0000
        /*0014*/ 	.byte	0x00, 0xf0, 0x61, 0x10


	//----- nvinfo : EIATTR_SPARSE_MMA_MASK
	.align		4
.L_326:
        /*0018*/ 	.byte	0x03, 0x50
        /*001a*/ 	.short	0x0000


	//----- nvinfo : EIATTR_MAXREG_COUNT
	.align		4
        /*001c*/ 	.byte	0x03, 0x1b
        /*001e*/ 	.short	0x00ff


	//----- nvinfo : EIATTR_MERCURY_ISA_VERSION
	.align		4
        /*0020*/ 	.byte	0x03, 0x5f
        /*0022*/ 	.short	0x0101


	//----- nvinfo : EIATTR_EXIT_INSTR_OFFSETS
	.align		4
        /*0024*/ 	.byte	0x04, 0x1c
        /*0026*/ 	.short	(.L_328 - .L_327)


	//   ....[0]....
.L_327:
        /*0028*/ 	.word	0x00000010


	//----- nvinfo : EIATTR_MAX_THREADS
	.align		4
.L_328:
        /*002c*/ 	.byte	0x04, 0x05
        /*002e*/ 	.short	(.L_330 - .L_329)
.L_329:
        /*0030*/ 	.word	0x00000100
        /*0034*/ 	.word	0x00000001
        /*0038*/ 	.word	0x00000001


	//----- nvinfo : EIATTR_CBANK_PARAM_SIZE
	.align		4
.L_330:
        /*003c*/ 	.byte	0x03, 0x19
        /*003e*/ 	.short	0x0418


	//----- nvinfo : EIATTR_PARAM_CBANK
	.align		4
        /*0040*/ 	.byte	0x04, 0x0a
        /*0042*/ 	.short	(.L_332 - .L_331)
	.align		4
.L_331:
        /*0044*/ 	.word	index@(.nv.constant0._ZN7cutlass13device_kernelIN5flash19enable_sm80_to_sm89INS1_16FlashAttnFwdSm80INS1_25CollectiveMainloopFwdSm80ILi8ELi1ELb0EN4cute5tupleIJNS5_1CILi128EEENS7_ILi64EEENS7_ILi192EEEEEELi192ENS_6half_tEfNS_4arch4Sm80ELb1ELb0ELb1ELb1ELb1ELb1ELb1ELb0EEENS1_21CollectiveEpilogueFwdINS6_IJS8_SA_S9_EEENS6_IJNS7_ILi1EEESI_SI_EEESC_SE_Li256ELb1ELb1ELb0ELb0EEENS1_19SingleTileSchedulerILb1ELb0ELb1ELi128EEEEEEEEEvNT_6ParamsE)
        /*0048*/ 	.short	0x0210
        /*004a*/ 	.short	0x0418


	//----- nvinfo : EIATTR_SW_WAR
	.align		4
.L_332:
        /*004c*/ 	.byte	0x04, 0x36
        /*004e*/ 	.short	(.L_334 - .L_333)
.L_333:
        /*0050*/ 	.word	0x00000008
.L_334:


//--------------------- .nv.info._ZN7cutlass13device_kernelIN5flash19enable_sm80_to_sm89INS1_16FlashAttnFwdSm80INS1_25CollectiveMainloopFwdSm80ILi8ELi2ELb0EN4cute5tupleIJNS5_1CILi128EEENS7_ILi64EEENS7_ILi192EEEEEELi192ENS_6half_tEfNS_4arch4Sm80ELb0ELb0ELb1ELb0ELb1ELb0ELb1ELb0EEENS1_21CollectiveEpilogueFwdINS6_IJS8_SA_S9_EEENS6_IJNS7_ILi1EEESI_SI_EEESC_SE_Li256ELb0ELb1ELb0ELb0EEENS1_19SingleTileSchedulerILb0ELb0ELb1ELi128EEEEEEEEEvNT_6ParamsE --------------------------
	.section	.nv.info._ZN7cutlass13device_kernelIN5flash19enable_sm80_to_sm89INS1_16FlashAttnFwdSm80INS1_25CollectiveMainloopFwdSm80ILi8ELi2ELb0EN4cute5tupleIJNS5_1CILi128EEENS7_ILi64EEENS7_ILi192EEEEEELi192ENS_6half_tEfNS_4arch4Sm80ELb0ELb0ELb1ELb0ELb1ELb0ELb1ELb0EEENS1_21CollectiveEpilogueFwdINS6_IJS8_SA_S9_EEENS6_IJNS7_ILi1EEESI_SI_EEESC_SE_Li256ELb0ELb1ELb0ELb0EEENS1_19SingleTileSchedulerILb0ELb0ELb1ELi128EEEEEEEEEvNT_6ParamsE,"",@"SHT_CUDA_INFO"
	.sectionflags	@""
	.align	4


	//----- nvinfo : EIATTR_CUDA_API_VERSION
	.align		4
        /*0000*/ 	.byte	0x04, 0x37
        /*0002*/ 	.short	(.L_336 - .L_335)
.L_335:
        /*0004*/ 	.word	0x00000082


	//----- nvinfo : EIATTR_KPARAM_INFO
	.align		4
.L_336:
        /*0008*/ 	.byte	0x04, 0x17
        /*000a*/ 	.short	(.L_338 - .L_337)
.L_337:
        /*000c*/ 	.word	0x00000000
        /*0010*/ 	.short	0x0000
        /*0012*/ 	.short	0x0000
        /*0014*/ 	.byte	0x00, 0xf0, 0x61, 0x10


	//----- nvinfo : EIATTR_SPARSE_MMA_MASK
	.align		4
.L_338:
        /*0018*/ 	.byte	0x03, 0x50
        /*001a*/ 	.short	0x0000


	//----- nvinfo : EIATTR_MAXREG_COUNT
	.align		4
        /*001c*/ 	.byte	0x03, 0x1b
        /*001e*/ 	.short	0x00ff


	//----- nvinfo : EIATTR_MERCURY_ISA_VERSION
	.align		4
        /*0020*/ 	.byte	0x03, 0x5f
        /*0022*/ 	.short	0x0101


	//----- nvinfo : EIATTR_EXIT_INSTR_OFFSETS
	.align		4
        /*0024*/ 	.byte	0x04, 0x1c
        /*0026*/ 	.short	(.L_340 - .L_339)


	//   ....[0]....
.L_339:
        /*0028*/ 	.word	0x00000010


	//----- nvinfo : EIATTR_MAX_THREADS
	.align		4
.L_340:
        /*002c*/ 	.byte	0x04, 0x05
        /*002e*/ 	.short	(.L_342 - .L_341)
.L_341:
        /*0030*/ 	.word	0x00000100
        /*0034*/ 	.word	0x00000001
        /*0038*/ 	.word	0x00000001


	//----- nvinfo : EIATTR_CBANK_PARAM_SIZE
	.align		4
.L_342:
        /*003c*/ 	.byte	0x03, 0x19
        /*003e*/ 	.short	0x0418


	//----- nvinfo : EIATTR_PARAM_CBANK
	.align		4
        /*0040*/ 	.byte	0x04, 0x0a
        /*0042*/ 	.short	(.L_344 - .L_343)
	.align		4
.L_343:
        /*0044*/ 	.word	index@(.nv.constant0._ZN7cutlass13device_kernelIN5flash19enable_sm80_to_sm89INS1_16FlashAttnFwdSm80INS1_25CollectiveMainloopFwdSm80ILi8ELi2ELb0EN4cute5tupleIJNS5_1CILi128EEENS7_ILi64EEENS7_ILi192EEEEEELi192ENS_6half_tEfNS_4arch4Sm80ELb0ELb0ELb1ELb0ELb1ELb0ELb1ELb0EEENS1_21CollectiveEpilogueFwdINS6_IJS8_SA_S9_EEENS6_IJNS7_ILi1EEESI_SI_EEESC_SE_Li256ELb0ELb1ELb0ELb0EEENS1_19SingleTileSchedulerILb0ELb0ELb1ELi128EEEEEEEEEvNT_6ParamsE)
        /*0048*/ 	.short	0x0210
        /*004a*/ 	.short	0x0418


	//----- nvinfo : EIATTR_SW_WAR
	.align		4
.L_344:
        /*004c*/ 	.byte	0x04, 0x36
        /*004e*/ 	.short	(.L_346 - .L_345)
.L_345:
        /*0050*/ 	.word	0x00000008
.L_346:


//--------------------- .nv.info._ZN7cutlass13device_kernelIN5flash19enable_sm80_to_sm89INS1_16FlashAttnFwdSm80INS1_25CollectiveMainloopFwdSm80ILi8ELi2ELb0EN4cute5tupleIJNS5_1CILi128EEENS7_ILi64EEENS7_ILi192EEEEEELi192ENS_6half_tEfNS_4arch4Sm80ELb0ELb0ELb1ELb1ELb1ELb0ELb1ELb0EEENS1_21CollectiveEpilogueFwdINS6_IJS8_SA_S9_EEENS6_IJNS7_ILi1EEESI_SI_EEESC_SE_Li256ELb1ELb1ELb0ELb0EEENS1_19SingleTileSchedulerILb1ELb0ELb1ELi128EEEEEEEEEvNT_6ParamsE --------------------------
	.section	.nv.info._ZN7cutlass13device_kernelIN5flash19enable_sm80_to_sm89INS1_16FlashAttnFwdSm80INS1_25CollectiveMainloopFwdSm80ILi8ELi2ELb0EN4cute5tupleIJNS5_1CILi128EEENS7_ILi64EEENS7_ILi192EEEEEELi192ENS_6half_tEfNS_4arch4Sm80ELb0ELb0ELb1ELb1ELb1ELb0ELb1ELb0EEENS1_21CollectiveEpilogueFwdINS6_IJS8_SA_S9_EEENS6_IJNS7_ILi1EEESI_SI_EEESC_SE_Li256ELb1ELb1ELb0ELb0EEENS1_19SingleTileSchedulerILb1ELb0ELb1ELi128EEEEEEEEEvNT_6ParamsE,"",@"SHT_CUDA_INFO"
	.sectionflags	@""
	.align	4


	//----- nvinfo : EIATTR_CUDA_API_VERSION
	.align		4
        /*0000*/ 	.byte	0x04, 0x37
        /*0002*/ 	.short	(.L_348 - .L_347)
.L_347:
        /*0004*/ 	.word	0x00000082


	//----- nvinfo : EIATTR_KPARAM_INFO
	.align		4
.L_348:
        /*0008*/ 	.byte	0x04, 0x17
        /*000a*/ 	.short	(.L_350 - .L_349)
.L_349:
        /*000c*/ 	.word	0x00000000
        /*0010*/ 	.short	0x0000
        /*0012*/ 	.short	0x0000
        /*0014*/ 	.byte	0x00, 0xf0, 0x61, 0x10


	//----- nvinfo : EIATTR_SPARSE_MMA_MASK
	.align		4
.L_350:
        /*0018*/ 	.byte	0x03, 0x50
        /*001a*/ 	.short	0x0000


	//----- nvinfo : EIATTR_MAXREG_COUNT
	.align		4
        /*001c*/ 	.byte	0x03, 0x1b
        /*001e*/ 	.short	0x00ff


	//----- nvinfo : EIATTR_MERCURY_ISA_VERSION
	.align		4
        /*0020*/ 	.byte	0x03, 0x5f
        /*0022*/ 	.short	0x0101


	//----- nvinfo : EIATTR_EXIT_INSTR_OFFSETS
	.align		4
        /*0024*/ 	.byte	0x04, 0x1c
        /*0026*/ 	.short	(.L_352 - .L_351)


	//   ....[0]....
.L_351:
        /*0028*/ 	.word	0x00000010


	//----- nvinfo : EIATTR_MAX_THREADS
	.align		4
.L_352:
        /*002c*/ 	.byte	0x04, 0x05
        /*002e*/ 	.short	(.L_354 - .L_353)
.L_353:
        /*0030*/ 	.word	0x00000100
        /*0034*/ 	.word	0x00000001
        /*0038*/ 	.word	0x00000001


	//----- nvinfo : EIATTR_CBANK_PARAM_SIZE
	.align		4
.L_354:
        /*003c*/ 	.byte	0x03, 0x19
        /*003e*/ 	.short	0x0418


	//----- nvinfo : EIATTR_PARAM_CBANK
	.align		4
        /*0040*/ 	.byte	0x04, 0x0a
        /*0042*/ 	.short	(.L_356 - .L_355)
	.align		4
.L_355:
        /*0044*/ 	.word	index@(.nv.constant0._ZN7cutlass13device_kernelIN5flash19enable_sm80_to_sm89INS1_16FlashAttnFwdSm80INS1_25CollectiveMainloopFwdSm80ILi8ELi2ELb0EN4cute5tupleIJNS5_1CILi128EEENS7_ILi64EEENS7_ILi192EEEEEELi192ENS_6half_tEfNS_4arch4Sm80ELb0ELb0ELb1ELb1ELb1ELb0ELb1ELb0EEENS1_21CollectiveEpilogueFwdINS6_IJS8_SA_S9_EEENS6_IJNS7_ILi1EEESI_SI_EEESC_SE_Li256ELb1ELb1ELb0ELb0EEENS1_19SingleTileSchedulerILb1ELb0ELb1ELi128EEEEEEEEEvNT_6ParamsE)
        /*0048*/ 	.short	0x0210
        /*004a*/ 	.short	0x0418


	//----- nvinfo : EIATTR_SW_WAR
	.align		4
.L_356:
        /*004c*/ 	.byte	0x04, 0x36
        /*004e*/ 	.short	(.L_358 - .L_357)
.L_357:
        /*0050*/ 	.word	0x00000008
.L_358:


//--------------------- .nv.info._ZN7cutlass13device_kernelIN5flash19enable_sm80_to_sm89INS1_16FlashAttnFwdSm80INS1_25CollectiveMainloopFwdSm80ILi8ELi2ELb0EN4cute5tupleIJNS5_1CILi128EEENS7_ILi64EEENS7_ILi192EEEEEELi192ENS_6half_tEfNS_4arch4Sm80ELb0ELb0ELb1ELb1ELb1ELb1ELb1ELb0EEENS1_21CollectiveEpilogueFwdINS6_IJS8_SA_S9_EEENS6_IJNS7_ILi1EEESI_SI_EEESC_SE_Li256ELb1ELb1ELb0ELb0EEENS1_19SingleTileSchedulerILb1ELb0ELb1ELi128EEEEEEEEEvNT_6ParamsE --------------------------
	.section	.nv.info._ZN7cutlass13device_kernelIN5flash19enable_sm80_to_sm89INS1_16FlashAttnFwdSm80INS1_25CollectiveMainloopFwdSm80ILi8ELi2ELb0EN4cute5tupleIJNS5_1CILi128EEENS7_ILi64EEENS7_ILi192EEEEEELi192ENS_6half_tEfNS_4arch4Sm80ELb0ELb0ELb1ELb1ELb1ELb1ELb1ELb0EEENS1_21CollectiveEpilogueFwdINS6_IJS8_SA_S9_EEENS6_IJNS7_ILi1EEESI_SI_EEESC_SE_Li256ELb1ELb1ELb0ELb0EEENS1_19SingleTileSchedulerILb1ELb0ELb1ELi128EEEEEEEEEvNT_6ParamsE,"",@"SHT_CUDA_INFO"
	.sectionflags	@""
	.align	4


	//----- nvinfo : EIATTR_CUDA_API_VERSION
	.align		4
        /*0000*/ 	.byte	0x04, 0x37
        /*0002*/ 	.short	(.L_360 - .L_359)
.L_359:
        /*0004*/ 	.word	0x00000082


	//----- nvinfo : EIATTR_KPARAM_INFO
	.align		4
.L_360:
        /*0008*/ 	.byte	0x04, 0x17
        /*000a*/ 	.short	(.L_362 - .L_361)
.L_361:
        /*000c*/ 	.word	0x00000000
        /*0010*/ 	.short	0x0000
        /*0012*/ 	.short	0x0000
        /*0014*/ 	.byte	0x00, 0xf0, 0x61, 0x10


	//----- nvinfo : EIATTR_SPARSE_MMA_MASK
	.align		4
.L_362:
        /*0018*/ 	.byte	0x03, 0x50
        /*001a*/ 	.short	0x0000


	//----- nvinfo : EIATTR_MAXREG_COUNT
	.align		4
        /*001c*/ 	.byte	0x03, 0x1b
        /*001e*/ 	.short	0x00ff


	//----- nvinfo : EIATTR_MERCURY_ISA_VERSION
	.align		4
        /*0020*/ 	.byte	0x03, 0x5f
        /*0022*/ 	.short	0x0101


	//----- nvinfo : EIATTR_EXIT_INSTR_OFFSETS
	.align		4
        /*0024*/ 	.byte	0x04, 0x1c
        /*0026*/ 	.short	(.L_364 - .L_363)


	//   ....[0]....
.L_363:
        /*0028*/ 	.word	0x00000010


	//----- nvinfo : EIATTR_MAX_THREADS
	.align		4
.L_364:
        /*002c*/ 	.byte	0x04, 0x05
        /*002e*/ 	.short	(.L_366 - .L_365)
.L_365:
        /*0030*/ 	.word	0x00000100
        /*0034*/ 	.word	0x00000001
        /*0038*/ 	.word	0x00000001


	//----- nvinfo : EIATTR_CBANK_PARAM_SIZE
	.align		4
.L_366:
        /*003c*/ 	.byte	0x03, 0x19
        /*003e*/ 	.short	0x0418


	//----- nvinfo : EIATTR_PARAM_CBANK
	.align		4
        /*0040*/ 	.byte	0x04, 0x0a
        /*0042*/ 	.short	(.L_368 - .L_367)
	.align		4
.L_367:
        /*0044*/ 	.word	index@(.nv.constant0._ZN7cutlass13device_kernelIN5flash19enable_sm80_to_sm89INS1_16FlashAttnFwdSm80INS1_25CollectiveMainloopFwdSm80ILi8ELi2ELb0EN4cute5tupleIJNS5_1CILi128EEENS7_ILi64EEENS7_ILi192EEEEEELi192ENS_6half_tEfNS_4arch4Sm80ELb0ELb0ELb1ELb1ELb1ELb1ELb1ELb0EEENS1_21CollectiveEpilogueFwdINS6_IJS8_SA_S9_EEENS6_IJNS7_ILi1EEESI_SI_EEESC_SE_Li256ELb1ELb1ELb0ELb0EEENS1_19SingleTileSchedulerILb1ELb0ELb1ELi128EEEEEEEEEvNT_6ParamsE)
        /*0048*/ 	.short	0x0210
        /*004a*/ 	.short	0x0418


	//----- nvinfo : EIATTR_SW_WAR
	.align		4
.L_368:
        /*004c*/ 	.byte	0x04, 0x36
        /*004e*/ 	.short	(.L_370 - .L_369)
.L_369:
        /*0050*/ 	.word	0x00000008
.L_370:


//--------------------- .nv.info._ZN7cutlass13device_kernelIN5flash19enable_sm80_to_sm89INS1_16FlashAttnFwdSm80INS1_25CollectiveMainloopFwdSm80ILi8ELi2ELb0EN4cute5tupleIJNS5_1CILi128EEENS7_ILi64EEENS7_ILi192EEEEEELi192ENS_6half_tEfNS_4arch4Sm80ELb0ELb1ELb1ELb0ELb1ELb0ELb1ELb0EEENS1_21CollectiveEpilogueFwdINS6_IJS8_SA_S9_EEENS6_IJNS7_ILi1EEESI_SI_EEESC_SE_Li256ELb0ELb1ELb0ELb0EEENS1_19SingleTileSchedulerILb0ELb0ELb1ELi128EEEEEEEEEvNT_6ParamsE --------------------------
	.section	.nv.info._ZN7cutlass13device_kernelIN5flash19enable_sm80_to_sm89INS1_16FlashAttnFwdSm80INS1_25CollectiveMainloopFwdSm80ILi8ELi2ELb0EN4cute5tupleIJNS5_1CILi128EEENS7_ILi64EEENS7_ILi192EEEEEELi192ENS_6half_tEfNS_4arch4Sm80ELb0ELb1ELb1ELb0ELb1ELb0ELb1ELb0EEENS1_21CollectiveEpilogueFwdINS6_IJS8_SA_S9_EEENS6_IJNS7_ILi1EEESI_SI_EEESC_SE_Li256ELb0ELb1ELb0ELb0EEENS1_19SingleTileSchedulerILb0ELb0ELb1ELi128EEEEEEEEEvNT_6ParamsE,"",@"SHT_CUDA_INFO"
	.sectionflags	@""
	.align	4


	//----- nvinfo : EIATTR_CUDA_API_VERSION
	.align		4
        /*0000*/ 	.byte	0x04, 0x37
        /*0002*/ 	.short	(.L_372 - .L_371)
.L_371:
        /*0004*/ 	.word	0x00000082


	//----- nvinfo : EIATTR_KPARAM_INFO
	.align		4
.L_372:
        /*0008*/ 	.byte	0x04, 0x17
        /*000a*/ 	.short	(.L_374 - .L_373)
.L_373:
        /*000c*/ 	.word	0x00000000
        /*0010*/ 	.short	0x0000
        /*0012*/ 	.short	0x0000
        /*0014*/ 	.byte	0x00, 0xf0, 0x61, 0x10


	//----- nvinfo : EIATTR_SPARSE_MMA_MASK
	.align		4
.L_374:
        /*0018*/ 	.byte	0x03, 0x50
        /*001a*/ 	.short	0x0000


	//----- nvinfo : EIATTR_MAXREG_COUNT
	.align		4
        /*001c*/ 	.byte	0x03, 0x1b
        /*001e*/ 	.short	0x00ff


	//----- nvinfo : EIATTR_MERCURY_ISA_VERSION
	.align		4
        /*0020*/ 	.byte	0x03, 0x5f
        /*0022*/ 	.short	0x0101


	//----- nvinfo : EIATTR_EXIT_INSTR_OFFSETS
	.align		4
        /*0024*/ 	.byte	0x04, 0x1c
        /*0026*/ 	.short	(.L_376 - .L_375)


	//   ....[0]....
.L_375:
        /*0028*/ 	.word	0x00000010


	//----- nvinfo : EIATTR_MAX_THREADS
	.align		4
.L_376:
        /*002c*/ 	.byte	0x04, 0x05
        /*002e*/ 	.short	(.L_378 - .L_377)
.L_377:
        /*0030*/ 	.word	0x00000100
        /*0034*/ 	.word	0x00000001
        /*0038*/ 	.word	0x00000001


	//----- nvinfo : EIATTR_CBANK_PARAM_SIZE
	.align		4
.L_378:
        /*003c*/ 	.byte	0x03, 0x19
        /*003e*/ 	.short	0x0418


	//----- nvinfo : EIATTR_PARAM_CBANK
	.align		4
        /*0040*/ 	.byte	0x04, 0x0a
        /*0042*/ 	.short	(.L_380 - .L_379)
	.align		4
.L_379:
        /*0044*/ 	.word	index@(.nv.constant0._ZN7cutlass13device_kernelIN5flash19enable_sm80_to_sm89INS1_16FlashAttnFwdSm80INS1_25CollectiveMainloopFwdSm80ILi8ELi2ELb0EN4cute5tupleIJNS5_1CILi128EEENS7_ILi64EEENS7_ILi192EEEEEELi192ENS_6half_tEfNS_4arch4Sm80ELb0ELb1ELb1ELb0ELb1ELb0ELb1ELb0EEENS1_21CollectiveEpilogueFwdINS6_IJS8_SA_S9_EEENS6_IJNS7_ILi1EEESI_SI_EEESC_SE_Li256ELb0ELb1ELb0ELb0EEENS1_19SingleTileSchedulerILb0ELb0ELb1ELi128EEEEEEEEEvNT_6ParamsE)
        /*0048*/ 	.short	0x0210
        /*004a*/ 	.short	0x0418


	//----- nvinfo : EIATTR_SW_WAR
	.align		4
.L_380:
        /*004c*/ 	.byte	0x04, 0x36
        /*004e*/ 	.short	(.L_382 - .L_381)
.L_381:
        /*0050*/ 	.word	0x00000008
.L_382:


//--------------------- .nv.info._ZN7cutlass13device_kernelIN5flash19enable_sm80_to_sm89INS1_16FlashAttnFwdSm80INS1_25CollectiveMainloopFwdSm80ILi8ELi2ELb0EN4cute5tupleIJNS5_1CILi128EEENS7_ILi64EEENS7_ILi192EEEEEELi192ENS_6half_tEfNS_4arch4Sm80ELb0ELb1ELb1ELb1ELb1ELb0ELb1ELb0EEENS1_21CollectiveEpilogueFwdINS6_IJS8_SA_S9_EEENS6_IJNS7_ILi1EEESI_SI_EEESC_SE_Li256ELb1ELb1ELb0ELb0EEENS1_19SingleTileSchedulerILb1ELb0ELb1ELi128EEEEEEEEEvNT_6ParamsE --------------------------
	.section	.nv.info._ZN7cutlass13device_kernelIN5flash19enable_sm80_to_sm89INS1_16FlashAttnFwdSm80INS1_25CollectiveMainloopFwdSm80ILi8ELi2ELb0EN4cute5tupleIJNS5_1CILi128EEENS7_ILi64EEENS7_ILi192EEEEEELi192ENS_6half_tEfNS_4arch4Sm80ELb0ELb1ELb1ELb1ELb1ELb0ELb1ELb0EEENS1_21CollectiveEpilogueFwdINS6_IJS8_SA_S9_EEENS6_IJNS7_ILi1EEESI_SI_EEESC_SE_Li256ELb1ELb1ELb0ELb0EEENS1_19SingleTileSchedulerILb1ELb0ELb1ELi128EEEEEEEEEvNT_6ParamsE,"",@"SHT_CUDA_INFO"
	.sectionflags	@""
	.align	4


	//----- nvinfo : EIATTR_CUDA_API_VERSION
	.align		4
        /*0000*/ 	.byte	0x04, 0x37
        /*0002*/ 	.short	(.L_384 - .L_383)
.L_383:
        /*0004*/ 	.word	0x00000082


	//----- nvinfo : EIATTR_KPARAM_INFO
	.align		4
.L_384:
        /*0008*/ 	.byte	0x04, 0x17
        /*000a*/ 	.short	(.L_386 - .L_385)
.L_385:
        /*000c*/ 	.word	0x00000000
        /*0010*/ 	.short	0x0000
        /*0012*/ 	.short	0x0000
        /*0014*/ 	.byte	0x00, 0xf0, 0x61, 0x10


	//----- nvinfo : EIATTR_SPARSE_MMA_MASK
	.align		4
.L_386:
        /*0018*/ 	.byte	0x03, 0x50
        /*001a*/ 	.short	0x0000


	//----- nvinfo : EIATTR_MAXREG_COUNT
	.align		4
        /*001c*/ 	.byte	0x03, 0x1b
        /*001e*/ 	.short	0x00ff


	//----- nvinfo : EIATTR_MERCURY_ISA_VERSION
	.align		4
        /*0020*/ 	.byte	0x03, 0x5f
        /*0022*/ 	.short	0x0101


	//----- nvinfo : EIATTR_EXIT_INSTR_OFFSETS
	.align		4
        /*0024*/ 	.byte	0x04, 0x1c
        /*0026*/ 	.short	(.L_388 - .L_387)


	//   ....[0]....
.L_387:
        /*0028*/ 	.word	0x00000010


	//----- nvinfo : EIATTR_MAX_THREADS
	.align		4
.L_388:
        /*002c*/ 	.byte	0x04, 0x05
        /*002e*/ 	.short	(.L_390 - .L_389)
.L_389:
        /*0030*/ 	.word	0x00000100
        /*0034*/ 	.word	0x00000001
        /*0038*/ 	.word	0x00000001


	//----- nvinfo : EIATTR_CBANK_PARAM_SIZE
	.align		4
.L_390:
        /*003c*/ 	.byte	0x03, 0x19
        /*003e*/ 	.short	0x0418


	//----- nvinfo : EIATTR_PARAM_CBANK
	.align		4
        /*0040*/ 	.byte	0x04, 0x0a
        /*0042*/ 	.short	(.L_392 - .L_391)
	.align		4
.L_391:
        /*0044*/ 	.word	index@(.nv.constant0._ZN7cutlass13device_kernelIN5flash19enable_sm80_to_sm89INS1_16FlashAttnFwdSm80INS1_25CollectiveMainloopFwdSm80ILi8ELi2ELb0EN4cute5tupleIJNS5_1CILi128EEENS7_ILi64EEENS7_ILi192EEEEEELi192ENS_6half_tEfNS_4arch4Sm80ELb0ELb1ELb1ELb1ELb1ELb0ELb1ELb0EEENS1_21CollectiveEpilogueFwdINS6_IJS8_SA_S9_EEENS6_IJNS7_ILi1EEESI_SI_EEESC_SE_Li256ELb1ELb1ELb0ELb0EEENS1_19SingleTileSchedulerILb1ELb0ELb1ELi128EEEEEEEEEvNT_6ParamsE)
        /*0048*/ 	.short	0x0210
        /*004a*/ 	.short	0x0418


	//----- nvinfo : EIATTR_SW_WAR
	.align		4
.L_392:
        /*004c*/ 	.byte	0x04, 0x36
        /*004e*/ 	.short	(.L_394 - .L_393)
.L_393:
        /*0050*/ 	.word	0x00000008
.L_394:


//--------------------- .nv.info._ZN7cutlass13device_kernelIN5flash19enable_sm80_to_sm89INS1_16FlashAttnFwdSm80INS1_25CollectiveMainloopFwdSm80ILi8ELi2ELb0EN4cute5tupleIJNS5_1CILi128EEENS7_ILi64EEENS7_ILi192EEEEEELi192ENS_6half_tEfNS_4arch4Sm80ELb0ELb1ELb1ELb1ELb1ELb1ELb1ELb0EEENS1_21CollectiveEpilogueFwdINS6_IJS8_SA_S9_EEENS6_IJNS7_ILi1EEESI_SI_EEESC_SE_Li256ELb1ELb1ELb0ELb0EEENS1_19SingleTileSchedulerILb1ELb0ELb1ELi128EEEEEEEEEvNT_6ParamsE --------------------------
	.section	.nv.info._ZN7cutlass13device_kernelIN5flash19enable_sm80_to_sm89INS1_16FlashAttnFwdSm80INS1_25CollectiveMainloopFwdSm80ILi8ELi2ELb0EN4cute5tupleIJNS5_1CILi128EEENS7_ILi64EEENS7_ILi192EEEEEELi192ENS_6half_tEfNS_4arch4Sm80ELb0ELb1ELb1ELb1ELb1ELb1ELb1ELb0EEENS1_21CollectiveEpilogueFwdINS6_IJS8_SA_S9_EEENS6_IJNS7_ILi1EEESI_SI_EEESC_SE_Li256ELb1ELb1ELb0ELb0EEENS1_19SingleTileSchedulerILb1ELb0ELb1ELi128EEEEEEEEEvNT_6ParamsE,"",@"SHT_CUDA_INFO"
	.sectionflags	@""
	.align	4


	//----- nvinfo : EIATTR_CUDA_API_VERSION
	.align		4
        /*0000*/ 	.byte	0x04, 0x37
        /*0002*/ 	.short	(.L_396 - .L_395)
.L_395:
        /*0004*/ 	.word	0x00000082


	//----- nvinfo : EIATTR_KPARAM_INFO
	.align		4
.L_396:
        /*0008*/ 	.byte	0x04, 0x17
        /*000a*/ 	.short	(.L_398 - .L_397)
.L_397:
        /*000c*/ 	.word	0x00000000
        /*0010*/ 	.short	0x0000
        /*0012*/ 	.short	0x0000
        /*0014*/ 	.byte	0x00, 0xf0, 0x61, 0x10


	//----- nvinfo : EIATTR_SPARSE_MMA_MASK
	.align		4
.L_398:
        /*0018*/ 	.byte	0x03, 0x50
        /*001a*/ 	.short	0x0000


	//----- nvinfo : EIATTR_MAXREG_COUNT
	.align		4
        /*001c*/ 	.byte	0x03, 0x1b
        /*001e*/ 	.short	0x00ff


	//----- nvinfo : EIATTR_MERCURY_ISA_VERSION
	.align		4
        /*0020*/ 	.byte	0x03, 0x5f
        /*0022*/ 	.short	0x0101


	//----- nvinfo : EIATTR_EXIT_INSTR_OFFSETS
	.align		4
        /*0024*/ 	.byte	0x04, 0x1c
        /*0026*/ 	.short	(.L_400 - .L_399)


	//   ....[0]....
.L_399:
        /*0028*/ 	.word	0x00000010


	//----- nvinfo : EIATTR_MAX_THREADS
	.align		4
.L_400:
        /*002c*/ 	.byte	0x04, 0x05
        /*002e*/ 	.short	(.L_402 - .L_401)
.L_401:
        /*0030*/ 	.word	0x00000100
        /*0034*/ 	.word	0x00000001
        /*0038*/ 	.word	0x00000001


	//----- nvinfo : EIATTR_CBANK_PARAM_SIZE
	.align		4
.L_402:
        /*003c*/ 	.byte	0x03, 0x19
        /*003e*/ 	.short	0x0418


	//----- nvinfo : EIATTR_PARAM_CBANK
	.align		4
        /*0040*/ 	.byte	0x04, 0x0a
        /*0042*/ 	.short	(.L_404 - .L_403)
	.align		4
.L_403:
        /*0044*/ 	.word	index@(.nv.constant0._ZN7cutlass13device_kernelIN5flash19enable_sm80_to_sm89INS1_16FlashAttnFwdSm80INS1_25CollectiveMainloopFwdSm80ILi8ELi2ELb0EN4cute5tupleIJNS5_1CILi128EEENS7_ILi64EEENS7_ILi192EEEEEELi192ENS_6half_tEfNS_4arch4Sm80ELb0ELb1ELb1ELb1ELb1ELb1ELb1ELb0EEENS1_21CollectiveEpilogueFwdINS6_IJS8_SA_S9_EEENS6_IJNS7_ILi1EEESI_SI_EEESC_SE_Li256ELb1ELb1ELb0ELb0EEENS1_19SingleTileSchedulerILb1ELb0ELb1ELi128EEEEEEEEEvNT_6ParamsE)
        /*0048*/ 	.short	0x0210
        /*004a*/ 	.short	0x0418


	//----- nvinfo : EIATTR_SW_WAR
	.align		4
.L_404:
        /*004c*/ 	.byte	0x04, 0x36
        /*004e*/ 	.short	(.L_406 - .L_405)
.L_405:
        /*0050*/ 	.word	0x00000008
.L_406:


//--------------------- .nv.info._ZN7cutlass13device_kernelIN5flash19enable_sm80_to_sm89INS1_16FlashAttnFwdSm80INS1_25CollectiveMainloopFwdSm80ILi8ELi2ELb0EN4cute5tupleIJNS5_1CILi128EEENS7_ILi64EEENS7_ILi192EEEEEELi192ENS_6half_tEfNS_4arch4Sm80ELb1ELb0ELb1ELb0ELb1ELb0ELb1ELb0EEENS1_21CollectiveEpilogueFwdINS6_IJS8_SA_S9_EEENS6_IJNS7_ILi1EEESI_SI_EEESC_SE_Li256ELb0ELb1ELb0ELb0EEENS1_30DynamicPersistentTileSchedulerILi256ELi256ELb0ELb1ELb0EEEEEEEEEvNT_6ParamsE --------------------------
	.section	.nv.info._ZN7cutlass13device_kernelIN5flash19enable_sm80_to_sm89INS1_16FlashAttnFwdSm80INS1_25CollectiveMainloopFwdSm80ILi8ELi2ELb0EN4cute5tupleIJNS5_1CILi128EEENS7_ILi64EEENS7_ILi192EEEEEELi192ENS_6half_tEfNS_4arch4Sm80ELb1ELb0ELb1ELb0ELb1ELb0ELb1ELb0EEENS1_21CollectiveEpilogueFwdINS6_IJS8_SA_S9_EEENS6_IJNS7_ILi1EEESI_SI_EEESC_SE_Li256ELb0ELb1ELb0ELb0EEENS1_30DynamicPersistentTileSchedulerILi256ELi256ELb0ELb1ELb0EEEEEEEEEvNT_6ParamsE,"",@"SHT_CUDA_INFO"
	.sectionflags	@""
	.align	4


	//----- nvinfo : EIATTR_CUDA_API_VERSION
	.align		4
        /*0000*/ 	.byte	0x04, 0x37
        /*0002*/ 	.short	(.L_408 - .L_407)
.L_407:
        /*0004*/ 	.word	0x00000082


	//----- nvinfo : EIATTR_KPARAM_INFO
	.align		4
.L_408:
        /*0008*/ 	.byte	0x04, 0x17
        /*000a*/ 	.short	(.L_410 - .L_409)
.L_409:
        /*000c*/ 	.word	0x00000000
        /*0010*/ 	.short	0x0000
        /*0012*/ 	.short	0x0000
        /*0014*/ 	.byte	0x00, 0xf0, 0xa1, 0x10


	//----- nvinfo : EIATTR_SPARSE_MMA_MASK
	.align		4
.L_410:
        /*0018*/ 	.byte	0x03, 0x50
        /*001a*/ 	.short	0x0000


	//----- nvinfo : EIATTR_MAXREG_COUNT
	.align		4
        /*001c*/ 	.byte	0x03, 0x1b
        /*001e*/ 	.short	0x00ff


	//----- nvinfo : EIATTR_MERCURY_ISA_VERSION
	.align		4
        /*0020*/ 	.byte	0x03, 0x5f
        /*0022*/ 	.short	0x0101


	//----- nvinfo : EIATTR_EXIT_INSTR_OFFSETS
	.align		4
        /*0024*/ 	.byte	0x04, 0x1c
        /*0026*/ 	.short	(.L_412 - .L_411)


	//   ....[0]....
.L_411:
        /*0028*/ 	.word	0x00000010


	//----- nvinfo : EIATTR_MAX_THREADS
	.align		4
.L_412:
        /*002c*/ 	.byte	0x04, 0x05
        /*002e*/ 	.short	(.L_414 - .L_413)
.L_413:
        /*0030*/ 	.word	0x00000100
        /*0034*/ 	.word	0x00000001
        /*0038*/ 	.word	0x00000001


	//----- nvinfo : EIATTR_CBANK_PARAM_SIZE
	.align		4
.L_414:
        /*003c*/ 	.byte	0x03, 0x19
        /*003e*/ 	.short	0x0428


	//----- nvinfo : EIATTR_PARAM_CBANK
	.align		4
        /*0040*/ 	.byte	0x04, 0x0a
        /*0042*/ 	.short	(.L_416 - .L_415)
	.align		4
.L_415:
        /*0044*/ 	.word	index@(.nv.constant0._ZN7cutlass13device_kernelIN5flash19enable_sm80_to_sm89INS1_16FlashAttnFwdSm80INS1_25CollectiveMainloopFwdSm80ILi8ELi2ELb0EN4cute5tupleIJNS5_1CILi128EEENS7_ILi64EEENS7_ILi192EEEEEELi192ENS_6half_tEfNS_4arch4Sm80ELb1ELb0ELb1ELb0ELb1ELb0ELb1ELb0EEENS1_21CollectiveEpilogueFwdINS6_IJS8_SA_S9_EEENS6_IJNS7_ILi1EEESI_SI_EEESC_SE_Li256ELb0ELb1ELb0ELb0EEENS1_30DynamicPersistentTileSchedulerILi256ELi256ELb0ELb1ELb0EEEEEEEEEvNT_6ParamsE)
        /*0048*/ 	.short	0x0210
        /*004a*/ 	.short	0x0428


	//----- nvinfo : EIATTR_SW_WAR
	.align		4
.L_416:
        /*004c*/ 	.byte	0x04, 0x36
        /*004e*/ 	.short	(.L_418 - .L_417)
.L_417:
        /*0050*/ 	.word	0x00000008
.L_418:


//--------------------- .nv.info._ZN7cutlass13device_kernelIN5flash19enable_sm80_to_sm89INS1_16FlashAttnFwdSm80INS1_25CollectiveMainloopFwdSm80ILi8ELi2ELb0EN4cute5tupleIJNS5_1CILi128EEENS7_ILi64EEENS7_ILi192EEEEEELi192ENS_6half_tEfNS_4arch4Sm80ELb1ELb0ELb1ELb1ELb1ELb0ELb1ELb0EEENS1_21CollectiveEpilogueFwdINS6_IJS8_SA_S9_EEENS6_IJNS7_ILi1EEESI_SI_EEESC_SE_Li256ELb1ELb1ELb0ELb0EEENS1_19SingleTileSchedulerILb1ELb0ELb1ELi128EEEEEEEEEvNT_6ParamsE --------------------------
	.section	.nv.info._ZN7cutlass13device_kernelIN5flash19enable_sm80_to_sm89INS1_16FlashAttnFwdSm80INS1_25CollectiveMainloopFwdSm80ILi8ELi2ELb0EN4cute5tupleIJNS5_1CILi128EEENS7_ILi64EEENS7_ILi192EEEEEELi192ENS_6half_tEfNS_4arch4Sm80ELb1ELb0ELb1ELb1ELb1ELb0ELb1ELb0EEENS1_21CollectiveEpilogueFwdINS6_IJS8_SA_S9_EEENS6_IJNS7_ILi1EEESI_SI_EEESC_SE_Li256ELb1ELb1ELb0ELb0EEENS1_19SingleTileSchedulerILb1ELb0ELb1ELi128EEEEEEEEEvNT_6ParamsE,"",@"SHT_CUDA_INFO"
	.sectionflags	@""
	.align	4


	//----- nvinfo : EIATTR_CUDA_API_VERSION
	.align		4
        /*0000*/ 	.byte	0x04, 0x37
        /*0002*/ 	.short	(.L_420 - .L_419)
.L_419:
        /*0004*/ 	.word	0x00000082


	//----- nvinfo : EIATTR_KPARAM_INFO
	.align		4
.L_420:
        /*0008*/ 	.byte	0x04, 0x17
        /*000a*/ 	.short	(.L_422 - .L_421)
.L_421:
        /*000c*/ 	.word	0x00000000
        /*0010*/ 	.short	0x0000
        /*0012*/ 	.short	0x0000
        /*0014*/ 	.byte	0x00, 0xf0, 0x61, 0x10


	//----- nvinfo : EIATTR_SPARSE_MMA_MASK
	.align		4
.L_422:
        /*0018*/ 	.byte	0x03, 0x50
        /*001a*/ 	.short	0x0000


	//----- nvinfo : EIATTR_MAXREG_COUNT
	.align		4
        /*001c*/ 	.byte	0x03, 0x1b
        /*001e*/ 	.short	0x00ff


	//----- nvinfo : EIATTR_MERCURY_ISA_VERSION
	.align		4
        /*0020*/ 	.byte	0x03, 0x5f
        /*0022*/ 	.short	0x0101


	//----- nvinfo : EIATTR_EXIT_INSTR_OFFSETS
	.align		4
        /*0024*/ 	.byte	0x04, 0x1c
        /*0026*/ 	.short	(.L_424 - .L_423)


	//   ....[0]....
.L_423:
        /*0028*/ 	.word	0x00000010


	//----- nvinfo : EIATTR_MAX_THREADS
	.align		4
.L_424:
        /*002c*/ 	.byte	0x04, 0x05
        /*002e*/ 	.short	(.L_426 - .L_425)
.L_425:
        /*0030*/ 	.word	0x00000100
        /*0034*/ 	.word	0x00000001
        /*0038*/ 	.word	0x00000001


	//----- nvinfo : EIATTR_CBANK_PARAM_SIZE
	.align		4
.L_426:
        /*003c*/ 	.byte	0x03, 0x19
        /*003e*/ 	.short	0x0418


	//----- nvinfo : EIATTR_PARAM_CBANK
	.align		4
        /*0040*/ 	.byte	0x04, 0x0a
        /*0042*/ 	.short	(.L_428 - .L_427)
	.align		4
.L_427:
        /*0044*/ 	.word	index@(.nv.constant0._ZN7cutlass13device_kernelIN5flash19enable_sm80_to_sm89INS1_16FlashAttnFwdSm80INS1_25CollectiveMainloopFwdSm80ILi8ELi2ELb0EN4cute5tupleIJNS5_1CILi128EEENS7_ILi64EEENS7_ILi192EEEEEELi192ENS_6half_tEfNS_4arch4Sm80ELb1ELb0ELb1ELb1ELb1ELb0ELb1ELb0EEENS1_21CollectiveEpilogueFwdINS6_IJS8_SA_S9_EEENS6_IJNS7_ILi1EEESI_SI_EEESC_SE_Li256ELb1ELb1ELb0ELb0EEENS1_19SingleTileSchedulerILb1ELb0ELb1ELi128EEEEEEEEEvNT_6ParamsE)
        /*0048*/ 	.short	0x0210
        /*004a*/ 	.short	0x0418


	//----- nvinfo : EIATTR_SW_WAR
	.align		4
.L_428:
        /*004c*/ 	.byte	0x04, 0x36
        /*004e*/ 	.short	(.L_430 - .L_429)
.L_429:
        /*0050*/ 	.word	0x00000008
.L_430:


//--------------------- .nv.info._ZN7cutlass13device_kernelIN5flash19enable_sm80_to_sm89INS1_16FlashAttnFwdSm80INS1_25CollectiveMainloopFwdSm80ILi8ELi2ELb0EN4cute5tupleIJNS5_1CILi128EEENS7_ILi64EEENS7_ILi192EEEEEELi192ENS_6half_tEfNS_4arch4Sm80ELb1ELb0ELb1ELb1ELb1ELb1ELb1ELb0EEENS1_21CollectiveEpilogueFwdINS6_IJS8_SA_S9_EEENS6_IJNS7_ILi1EEESI_SI_EEESC_SE_Li256ELb1ELb1ELb0ELb0EEENS1_19SingleTileSchedulerILb1ELb0ELb1ELi128EEEEEEEEEvNT_6ParamsE --------------------------
	.section	.nv.info._ZN7cutlass13device_kernelIN5flash19enable_sm80_to_sm89INS1_16FlashAttnFwdSm80INS1_25CollectiveMainloopFwdSm80ILi8ELi2ELb0EN4cute5tupleIJNS5_1CILi128EEENS7_ILi64EEENS7_ILi192EEEEEELi192ENS_6half_tEfNS_4arch4Sm80ELb1ELb0ELb1ELb1ELb1ELb1ELb1ELb0EEENS1_21CollectiveEpilogueFwdINS6_IJS8_SA_S9_EEENS6_IJNS7_ILi1EEESI_SI_EEESC_SE_Li256ELb1ELb1ELb0ELb0EEENS1_19SingleTileSchedulerILb1ELb0ELb1ELi128EEEEEEEEEvNT_6ParamsE,"",@"SHT_CUDA_INFO"
	.sectionflags	@""
	.align	4


	//----- nvinfo : EIATTR_CUDA_API_VERSION
	.align		4
        /*0000*/ 	.byte	0x04, 0x37
        /*0002*/ 	.short	(.L_432 - .L_431)
.L_431:
        /*0004*/ 	.word	0x00000082


	//----- nvinfo : EIATTR_KPARAM_INFO
	.align		4
.L_432:
        /*0008*/ 	.byte	0x04, 0x17
        /*000a*/ 	.short	(.L_434 - .L_433)
.L_433:
        /*000c*/ 	.word	0x00000000
        /*0010*/ 	.short	0x0000
        /*0012*/ 	.short	0x0000
        /*0014*/ 	.byte	0x00, 0xf0, 0x61, 0x10


	//----- nvinfo : EIATTR_SPARSE_MMA_MASK
	.align		4
.L_434:
        /*0018*/ 	.byte	0x03, 0x50
        /*001a*/ 	.short	0x0000


	//----- nvinfo : EIATTR_MAXREG_COUNT
	.align		4
        /*001c*/ 	.byte	0x03, 0x1b
        /*001e*/ 	.short	0x00ff


	//----- nvinfo : EIATTR_MERCURY_ISA_VERSION
	.align		4
        /*0020*/ 	.byte	0x03, 0x5f
        /*0022*/ 	.short	0x0101


	//----- nvinfo : EIATTR_EXIT_INSTR_OFFSETS
	.align		4
        /*0024*/ 	.byte	0x04, 0x1c
        /*0026*/ 	.short	(.L_436 - .L_435)


	//   ....[0]....
.L_435:
        /*0028*/ 	.word	0x00000010


	//----- nvinfo : EIATTR_MAX_THREADS
	.align		4
.L_436:
        /*002c*/ 	.byte	0x04, 0x05
        /*002e*/ 	.short	(.L_438 - .L_437)
.L_437:
        /*0030*/ 	.word	0x00000100
        /*0034*/ 	.word	0x00000001
        /*0038*/ 	.word	0x00000001


	//----- nvinfo : EIATTR_CBANK_PARAM_SIZE
	.align		4
.L_438:
        /*003c*/ 	.byte	0x03, 0x19
        /*003e*/ 	.short	0x0418


	//----- nvinfo : EIATTR_PARAM_CBANK
	.align		4
        /*0040*/ 	.byte	0x04, 0x0a
        /*0042*/ 	.short	(.L_440 - .L_439)
	.align		4
.L_439:
        /*0044*/ 	.word	index@(.nv.constant0._ZN7cutlass13device_kernelIN5flash19enable_sm80_to_sm89INS1_16FlashAttnFwdSm80INS1_25CollectiveMainloopFwdSm80ILi8ELi2ELb0EN4cute5tupleIJNS5_1CILi128EEENS7_ILi64EEENS7_ILi192EEEEEELi192ENS_6half_tEfNS_4arch4Sm80ELb1ELb0ELb1ELb1ELb1ELb1ELb1ELb0EEENS1_21CollectiveEpilogueFwdINS6_IJS8_SA_S9_EEENS6_IJNS7_ILi1EEESI_SI_EEESC_SE_Li256ELb1ELb1ELb0ELb0EEENS1_19SingleTileSchedulerILb1ELb0ELb1ELi128EEEEEEEEEvNT_6ParamsE)
        /*0048*/ 	.short	0x0210
        /*004a*/ 	.short	0x0418


	//----- nvinfo : EIATTR_SW_WAR
	.align		4
.L_440:
        /*004c*/ 	.byte	0x04, 0x36
        /*004e*/ 	.short	(.L_442 - .L_441)
.L_441:
        /*0050*/ 	.word	0x00000008
.L_442:


//--------------------- .nv.info._ZN7cutlass13device_kernelIN5flash19enable_sm80_to_sm89INS1_16FlashAttnFwdSm80INS1_25CollectiveMainloopFwdSm80ILi8ELi1ELb0EN4cute5tupleIJNS5_1CILi128EEENS7_ILi64EEENS7_ILi192EEEEEELi192ENS_6half_tEfNS_4arch4Sm80ELb0ELb0ELb0ELb0ELb1ELb0ELb1ELb0EEENS1_21CollectiveEpilogueFwdINS6_IJS8_SA_S9_EEENS6_IJNS7_ILi1EEESI_SI_EEESC_SE_Li256ELb0ELb1ELb0ELb0EEENS1_19SingleTileSchedulerILb0ELb0ELb1ELi128EEEEEEEEEvNT_6ParamsE --------------------------
	.section	.nv.info._ZN7cutlass13device_kernelIN5flash19enable_sm80_to_sm89INS1_16FlashAttnFwdSm80INS1_25CollectiveMainloopFwdSm80ILi8ELi1ELb0EN4cute5tupleIJNS5_1CILi128EEENS7_ILi64EEENS7_ILi192EEEEEELi192ENS_6half_tEfNS_4arch4Sm80ELb0ELb0ELb0ELb0ELb1ELb0ELb1ELb0EEENS1_21CollectiveEpilogueFwdINS6_IJS8_SA_S9_EEENS6_IJNS7_ILi1EEESI_SI_EEESC_SE_Li256ELb0ELb1ELb0ELb0EEENS1_19SingleTileSchedulerILb0ELb0ELb1ELi128EEEEEEEEEvNT_6ParamsE,"",@"SHT_CUDA_INFO"
	.sectionflags	@""
	.align	4


	//----- nvinfo : EIATTR_CUDA_API_VERSION
	.align		4
        /*0000*/ 	.byte	0x04, 0x37
        /*0002*/ 	.short	(.L_444 - .L_443)
.L_443:
        /*0004*/ 	.word	0x00000082


	//----- nvinfo : EIATTR_KPARAM_INFO
	.align		4
.L_444:
        /*0008*/ 	.byte	0x04, 0x17
        /*000a*/ 	.short	(.L_446 - .L_445)
.L_445:
        /*000c*/ 	.word	0x00000000
        /*0010*/ 	.short	0x0000
        /*0012*/ 	.short	0x0000
        /*0014*/ 	.byte	0x00, 0xf0, 0x61, 0x10


	//----- nvinfo : EIATTR_SPARSE_MMA_MASK
	.align		4
.L_446:
        /*0018*/ 	.byte	0x03, 0x50
        /*001a*/ 	.short	0x0000


	//----- nvinfo : EIATTR_MAXREG_COUNT
	.align		4
        /*001c*/ 	.byte	0x03, 0x1b
        /*001e*/ 	.short	0x00ff


	//----- nvinfo : EIATTR_MERCURY_ISA_VERSION
	.align		4
        /*0020*/ 	.byte	0x03, 0x5f
        /*0022*/ 	.short	0x0101


	//----- nvinfo : EIATTR_EXIT_INSTR_OFFSETS
	.align		4
        /*0024*/ 	.byte	0x04, 0x1c
        /*0026*/ 	.short	(.L_448 - .L_447)


	//   ....[0]....
.L_447:
        /*0028*/ 	.word	0x00000010


	//----- nvinfo : EIATTR_MAX_THREADS
	.align		4
.L_448:
        /*002c*/ 	.byte	0x04, 0x05
        /*002e*/ 	.short	(.L_450 - .L_449)
.L_449:
        /*0030*/ 	.word	0x00000100
        /*0034*/ 	.word	0x00000001
        /*0038*/ 	.word	0x00000001


	//----- nvinfo : EIATTR_CBANK_PARAM_SIZE
	.align		4
.L_450:
        /*003c*/ 	.byte	0x03, 0x19
        /*003e*/ 	.short	0x0418


	//----- nvinfo : EIATTR_PARAM_CBANK
	.align		4
        /*0040*/ 	.byte	0x04, 0x0a
        /*0042*/ 	.short	(.L_452 - .L_451)
	.align		4
.L_451:
        /*0044*/ 	.word	index@(.nv.constant0._ZN7cutlass13device_kernelIN5flash19enable_sm80_to_sm89INS1_16FlashAttnFwdSm80INS1_25CollectiveMainloopFwdSm80ILi8ELi1ELb0EN4cute5tupleIJNS5_1CILi128EEENS7_ILi64EEENS7_ILi192EEEEEELi192ENS_6half_tEfNS_4arch4Sm80ELb0ELb0ELb0ELb0ELb1ELb0ELb1ELb0EEENS1_21CollectiveEpilogueFwdINS6_IJS8_SA_S9_EEENS6_IJNS7_ILi1EEESI_SI_EEESC_SE_Li256ELb0ELb1ELb0ELb0EEENS1_19SingleTileSchedulerILb0ELb0ELb1ELi128EEEEEEEEEvNT_6ParamsE)
        /*0048*/ 	.short	0x0210
        /*004a*/ 	.short	0x0418


	//----- nvinfo : EIATTR_SW_WAR
	.align		4
.L_452:
        /*004c*/ 	.byte	0x04, 0x36
        /*004e*/ 	.short	(.L_454 - .L_453)
.L_453:
        /*0050*/ 	.word	0x00000008
.L_454:


//--------------------- .nv.info._ZN7cutlass13device_kernelIN5flash19enable_sm80_to_sm89INS1_16FlashAttnFwdSm80INS1_25CollectiveMainloopFwdSm80ILi8ELi1ELb0EN4cute5tupleIJNS5_1CILi128EEENS7_ILi64EEENS7_ILi192EEEEEELi192ENS_6half_tEfNS_4arch4Sm80ELb0ELb0ELb0ELb1ELb1ELb0ELb1ELb0EEENS1_21CollectiveEpilogueFwdINS6_IJS8_SA_S9_EEENS6_IJNS7_ILi1EEESI_SI_EEESC_SE_Li256ELb1ELb1ELb0ELb0EEENS1_19SingleTileSchedulerILb1ELb0ELb1ELi128EEEEEEEEEvNT_6ParamsE --------------------------
	.section	.nv.info._ZN7cutlass13device_kernelIN5flash19enable_sm80_to_sm89INS1_16FlashAttnFwdSm80INS1_25CollectiveMainloopFwdSm80ILi8ELi1ELb0EN4cute5tupleIJNS5_1CILi128EEENS7_ILi64EEENS7_ILi192EEEEEELi192ENS_6half_tEfNS_4arch4Sm80ELb0ELb0ELb0ELb1ELb1ELb0ELb1ELb0EEENS1_21CollectiveEpilogueFwdINS6_IJS8_SA_S9_EEENS6_IJNS7_ILi1EEESI_SI_EEESC_SE_Li256ELb1ELb1ELb0ELb0EEENS1_19SingleTileSchedulerILb1ELb0ELb1ELi128EEEEEEEEEvNT_6ParamsE,"",@"SHT_CUDA_INFO"
	.sectionflags	@""
	.align	4


	//----- nvinfo : EIATTR_CUDA_API_VERSION
	.align		4
        /*0000*/ 	.byte	0x04, 0x37
        /*0002*/ 	.short	(.L_456 - .L_455)
.L_455:
        /*0004*/ 	.word	0x00000082


	//----- nvinfo : EIATTR_KPARAM_INFO
	.align		4
.L_456:
        /*0008*/ 	.byte	0x04, 0x17
        /*000a*/ 	.short	(.L_458 - .L_457)
.L_457:
        /*000c*/ 	.word	0x00000000
        /*0010*/ 	.short	0x0000
        /*0012*/ 	.short	0x0000
        /*0014*/ 	.byte	0x00, 0xf0, 0x61, 0x10


	//----- nvinfo : EIATTR_SPARSE_MMA_MASK
	.align		4
.L_458:
        /*0018*/ 	.byte	0x03, 0x50
        /*001a*/ 	.short	0x0000


	//----- nvinfo : EIATTR_MAXREG_COUNT
	.align		4
        /*001c*/ 	.byte	0x03, 0x1b
        /*001e*/ 	.short	0x00ff


	//----- nvinfo : EIATTR_MERCURY_ISA_VERSION
	.align		4
        /*0020*/ 	.byte	0x03, 0x5f
        /*0022*/ 	.short	0x0101


	//----- nvinfo : EIATTR_EXIT_INSTR_OFFSETS
	.align		4
        /*0024*/ 	.byte	0x04, 0x1c
        /*0026*/ 	.short	(.L_460 - .L_459)


	//   ....[0]....
.L_459:
        /*0028*/ 	.word	0x00000010


	//----- nvinfo : EIATTR_MAX_THREADS
	.align		4
.L_460:
        /*002c*/ 	.byte	0x04, 0x05
        /*002e*/ 	.short	(.L_462 - .L_461)
.L_461:
        /*0030*/ 	.word	0x00000100
        /*0034*/ 	.word	0x00000001
        /*0038*/ 	.word	0x00000001


	//----- nvinfo : EIATTR_CBANK_PARAM_SIZE
	.align		4
.L_462:
        /*003c*/ 	.byte	0x03, 0x19
        /*003e*/ 	.short	0x0418


	//----- nvinfo : EIATTR_PARAM_CBANK
	.align		4
        /*0040*/ 	.byte	0x04, 0x0a
        /*0042*/ 	.short	(.L_464 - .L_463)
	.align		4
.L_463:
        /*0044*/ 	.word	index@(.nv.constant0._ZN7cutlass13device_kernelIN5flash19enable_sm80_to_sm89INS1_16FlashAttnFwdSm80INS1_25CollectiveMainloopFwdSm80ILi8ELi1ELb0EN4cute5tupleIJNS5_1CILi128EEENS7_ILi64EEENS7_ILi192EEEEEELi192ENS_6half_tEfNS_4arch4Sm80ELb0ELb0ELb0ELb1ELb1ELb0ELb1ELb0EEENS1_21CollectiveEpilogueFwdINS6_IJS8_SA_S9_EEENS6_IJNS7_ILi1EEESI_SI_EEESC_SE_Li256ELb1ELb1ELb0ELb0EEENS1_19SingleTileSchedulerILb1ELb0ELb1ELi128EEEEEEEEEvNT_6ParamsE)
        /*0048*/ 	.short	0x0210
        /*004a*/ 	.short	0x0418


	//----- nvinfo : EIATTR_SW_WAR
	.align		4
.L_464:
        /*004c*/ 	.byte	0x04, 0x36
        /*004e*/ 	.short	(.L_466 - .L_465)
.L_465:
        /*0050*/ 	.word	0x00000008
.L_466:


//--------------------- .nv.info._ZN7cutlass13device_kernelIN5flash19enable_sm80_to_sm89INS1_16FlashAttnFwdSm80INS1_25CollectiveMainloopFwdSm80ILi8ELi1ELb0EN4cute5tupleIJNS5_1CILi128EEENS7_ILi64EEENS7_ILi192EEEEEELi192ENS_6half_tEfNS_4arch4Sm80ELb0ELb0ELb0ELb1ELb1ELb1ELb1ELb0EEENS1_21CollectiveEpilogueFwdINS6_IJS8_SA_S9_EEENS6_IJNS7_ILi1EEESI_SI_EEESC_SE_Li256ELb1ELb1ELb0ELb0EEENS1_19SingleTileSchedulerILb1ELb0ELb1ELi128EEEEEEEEEvNT_6ParamsE --------------------------
	.section	.nv.info._ZN7cutlass13device_kernelIN5flash19enable_sm80_to_sm89INS1_16FlashAttnFwdSm80INS1_25CollectiveMainloopFwdSm80ILi8ELi1ELb0EN4cute5tupleIJNS5_1CILi128EEENS7_ILi64EEENS7_ILi192EEEEEELi192ENS_6half_tEfNS_4arch4Sm80ELb0ELb0ELb0ELb1ELb1ELb1ELb1ELb0EEENS1_21CollectiveEpilogueFwdINS6_IJS8_SA_S9_EEENS6_IJNS7_ILi1EEESI_SI_EEESC_SE_Li256ELb1ELb1ELb0ELb0EEENS1_19SingleTileSchedulerILb1ELb0ELb1ELi128EEEEEEEEEvNT_6ParamsE,"",@"SHT_CUDA_INFO"
	.sectionflags	@""
	.align	4


	//----- nvinfo : EIATTR_CUDA_API_VERSION
	.align		4
        /*0000*/ 	.byte	0x04, 0x37
        /*0002*/ 	.short	(.L_468 - .L_467)
.L_467:
        /*0004*/ 	.word	0x00000082


	//----- nvinfo : EIATTR_KPARAM_INFO
	.align		4
.L_468:
        /*0008*/ 	.byte	0x04, 0x17
        /*000a*/ 	.short	(.L_470 - .L_469)
.L_469:
        /*000c*/ 	.word	0x00000000
        /*0010*/ 	.short	0x0000
        /*0012*/ 	.short	0x0000
        /*0014*/ 	.byte	0x00, 0xf0, 0x61, 0x10


	//----- nvinfo : EIATTR_SPARSE_MMA_MASK
	.align		4
.L_470:
        /*0018*/ 	.byte	0x03, 0x50
        /*001a*/ 	.short	0x0000


	//----- nvinfo : EIATTR_MAXREG_COUNT
	.align		4
        /*001c*/ 	.byte	0x03, 0x1b
        /*001e*/ 	.short	0x00ff


	//----- nvinfo : EIATTR_MERCURY_ISA_VERSION
	.align		4
        /*0020*/ 	.byte	0x03, 0x5f
        /*0022*/ 	.short	0x0101


	//----- nvinfo : EIATTR_EXIT_INSTR_OFFSETS
	.align		4
        /*0024*/ 	.byte	0x04, 0x1c
        /*0026*/ 	.short	(.L_472 - .L_471)


	//   ....[0]....
.L_471:
        /*0028*/ 	.word	0x00000010


	//----- nvinfo : EIATTR_MAX_THREADS
	.align		4
.L_472:
        /*002c*/ 	.byte	0x04, 0x05
        /*002e*/ 	.short	(.L_474 - .L_473)
.L_473:
        /*0030*/ 	.word	0x00000100
        /*0034*/ 	.word	0x00000001
        /*0038*/ 	.word	0x00000001


	//----- nvinfo : EIATTR_CBANK_PARAM_SIZE
	.align		4
.L_474:
        /*003c*/ 	.byte	0x03, 0x19
        /*003e*/ 	.short	0x0418


	//----- nvinfo : EIATTR_PARAM_CBANK
	.align		4
        /*0040*/ 	.byte	0x04, 0x0a
        /*0042*/ 	.short	(.L_476 - .L_475)
	.align		4
.L_475:
        /*0044*/ 	.word	index@(.nv.constant0._ZN7cutlass13device_kernelIN5flash19enable_sm80_to_sm89INS1_16FlashAttnFwdSm80INS1_25CollectiveMainloopFwdSm80ILi8ELi1ELb0EN4cute5tupleIJNS5_1CILi128EEENS7_ILi64EEENS7_ILi192EEEEEELi192ENS_6half_tEfNS_4arch4Sm80ELb0ELb0ELb0ELb1ELb1ELb1ELb1ELb0EEENS1_21CollectiveEpilogueFwdINS6_IJS8_SA_S9_EEENS6_IJNS7_ILi1EEESI_SI_EEESC_SE_Li256ELb1ELb1ELb0ELb0EEENS1_19SingleTileSchedulerILb1ELb0ELb1ELi128EEEEEEEEEvNT_6ParamsE)
        /*0048*/ 	.short	0x0210
        /*004a*/ 	.short	0x0418


	//----- nvinfo : EIATTR_SW_WAR
	.align		4
.L_476:
        /*004c*/ 	.byte	0x04, 0x36
        /*004e*/ 	.short	(.L_478 - .L_477)
.L_477:
        /*0050*/ 	.word	0x00000008
.L_478:


//--------------------- .nv.info._ZN7cutlass13device_kernelIN5flash19enable_sm80_to_sm89INS1_16FlashAttnFwdSm80INS1_25CollectiveMainloopFwdSm80ILi8ELi1ELb0EN4cute5tupleIJNS5_1CILi128EEENS7_ILi64EEENS7_ILi192EEEEEELi192ENS_6half_tEfNS_4arch4Sm80ELb0ELb1ELb0ELb0ELb1ELb0ELb1ELb0EEENS1_21CollectiveEpilogueFwdINS6_IJS8_SA_S9_EEENS6_IJNS7_ILi1EEESI_SI_EEESC_SE_Li256ELb0ELb1ELb0ELb0EEENS1_19SingleTileSchedulerILb0ELb0ELb1ELi128EEEEEEEEEvNT_6ParamsE --------------------------
	.section	.nv.info._ZN7cutlass13device_kernelIN5flash19enable_sm80_to_sm89INS1_16FlashAttnFwdSm80INS1_25CollectiveMainloopFwdSm80ILi8ELi1ELb0EN4cute5tupleIJNS5_1CILi128EEENS7_ILi64EEENS7_ILi192EEEEEELi192ENS_6half_tEfNS_4arch4Sm80ELb0ELb1ELb0ELb0ELb1ELb0ELb1ELb0EEENS1_21CollectiveEpilogueFwdINS6_IJS8_SA_S9_EEENS6_IJNS7_ILi1EEESI_SI_EEESC_SE_Li256ELb0ELb1ELb0ELb0EEENS1_19SingleTileSchedulerILb0ELb0ELb1ELi128EEEEEEEEEvNT_6ParamsE,"",@"SHT_CUDA_INFO"
	.sectionflags	@""
	.align	4


	//----- nvinfo : EIATTR_CUDA_API_VERSION
	.align		4
        /*0000*/ 	.byte	0x04, 0x37
        /*0002*/ 	.short	(.L_480 - .L_479)
.L_479:
        /*0004*/ 	.word	0x00000082


	//----- nvinfo : EIATTR_KPARAM_INFO
	.align		4
.L_480:
        /*0008*/ 	.byte	0x04, 0x17
        /*000a*/ 	.short	(.L_482 - .L_481)
.L_481:
        /*000c*/ 	.word	0x00000000
        /*0010*/ 	.short	0x0000
        /*0012*/ 	.short	0x0000
        /*0014*/ 	.byte	0x00, 0xf0, 0x61, 0x10


	//----- nvinfo : EIATTR_SPARSE_MMA_MASK
	.align		4
.L_482:
        /*0018*/ 	.byte	0x03, 0x50
        /*001a*/ 	.short	0x0000


	//----- nvinfo : EIATTR_MAXREG_COUNT
	.align		4
        /*001c*/ 	.byte	0x03, 0x1b
        /*001e*/ 	.short	0x00ff


	//----- nvinfo : EIATTR_MERCURY_ISA_VERSION
	.align		4
        /*0020*/ 	.byte	0x03, 0x5f
        /*0022*/ 	.short	0x0101


	//----- nvinfo : EIATTR_EXIT_INSTR_OFFSETS
	.align		4
        /*0024*/ 	.byte	0x04, 0x1c
        /*0026*/ 	.short	(.L_484 - .L_483)


	//   ....[0]....
.L_483:
        /*0028*/ 	.word	0x00000010


	//----- nvinfo : EIATTR_MAX_THREADS
	.align		4
.L_484:
        /*002c*/ 	.byte	0x04, 0x05
        /*002e*/ 	.short	(.L_486 - .L_485)
.L_485:
        /*0030*/ 	.word	0x00000100
        /*0034*/ 	.word	0x00000001
        /*0038*/ 	.word	0x00000001


	//----- nvinfo : EIATTR_CBANK_PARAM_SIZE
	.align		4
.L_486:
        /*003c*/ 	.byte	0x03, 0x19
        /*003e*/ 	.short	0x0418


	//----- nvinfo : EIATTR_PARAM_CBANK
	.align		4
        /*0040*/ 	.byte	0x04, 0x0a
        /*0042*/ 	.short	(.L_488 - .L_487)
	.align		4
.L_487:
        /*0044*/ 	.word	index@(.nv.constant0._ZN7cutlass13device_kernelIN5flash19enable_sm80_to_sm89INS1_16FlashAttnFwdSm80INS1_25CollectiveMainloopFwdSm80ILi8ELi1ELb0EN4cute5tupleIJNS5_1CILi128EEENS7_ILi64EEENS7_ILi192EEEEEELi192ENS_6half_tEfNS_4arch4Sm80ELb0ELb1ELb0ELb0ELb1ELb0ELb1ELb0EEENS1_21CollectiveEpilogueFwdINS6_IJS8_SA_S9_EEENS6_IJNS7_ILi1EEESI_SI_EEESC_SE_Li256ELb0ELb1ELb0ELb0EEENS1_19SingleTileSchedulerILb0ELb0ELb1ELi128EEEEEEEEEvNT_6ParamsE)
        /*0048*/ 	.short	0x0210
        /*004a*/ 	.short	0x0418


	//----- nvinfo : EIATTR_SW_WAR
	.align		4
.L_488:
        /*004c*/ 	.byte	0x04, 0x36
        /*004e*/ 	.short	(.L_490 - .L_489)
.L_489:
        /*0050*/ 	.word	0x00000008
.L_490:


//--------------------- .nv.info._ZN7cutlass13device_kernelIN5flash19enable_sm80_to_sm89INS1_16FlashAttnFwdSm80INS1_25CollectiveMainloopFwdSm80ILi8ELi1ELb0EN4cute5tupleIJNS5_1CILi128EEENS7_ILi64EEENS7_ILi192EEEEEELi192ENS_6half_tEfNS_4arch4Sm80ELb0ELb1ELb0ELb1ELb1ELb0ELb1ELb0EEENS1_21CollectiveEpilogueFwdINS6_IJS8_SA_S9_EEENS6_IJNS7_ILi1EEESI_SI_EEESC_SE_Li256ELb1ELb1ELb0ELb0EEENS1_19SingleTileSchedulerILb1ELb0ELb1ELi128EEEEEEEEEvNT_6ParamsE --------------------------
	.section	.nv.info._ZN7cutlass13device_kernelIN5flash19enable_sm80_to_sm89INS1_16FlashAttnFwdSm80INS1_25CollectiveMainloopFwdSm80ILi8ELi1ELb0EN4cute5tupleIJNS5_1CILi128EEENS7_ILi64EEENS7_ILi192EEEEEELi192ENS_6half_tEfNS_4arch4Sm80ELb0ELb1ELb0ELb1ELb1ELb0ELb1ELb0EEENS1_21CollectiveEpilogueFwdINS6_IJS8_SA_S9_EEENS6_IJNS7_ILi1EEESI_SI_EEESC_SE_Li256ELb1ELb1ELb0ELb0EEENS1_19SingleTileSchedulerILb1ELb0ELb1ELi128EEEEEEEEEvNT_6ParamsE,"",@"SHT_CUDA_INFO"
	.sectionflags	@""
	.align	4


	//----- nvinfo : EIATTR_CUDA_API_VERSION
	.align		4
        /*0000*/ 	.byte	0x04, 0x37
        /*0002*/ 	.short	(.L_492 - .L_491)
.L_491:
        /*0004*/ 	.word	0x00000082


	//----- nvinfo : EIATTR_KPARAM_INFO
	.align		4
.L_492:
        /*0008*/ 	.byte	0x04, 0x17
        /*000a*/ 	.short	(.L_494 - .L_493)
.L_493:
        /*000c*/ 	.word	0x00000000
        /*0010*/ 	.short	0x0000
        /*0012*/ 	.short	0x0000
        /*0014*/ 	.byte	0x00, 0xf0, 0x61, 0x10


	//----- nvinfo : EIATTR_SPARSE_MMA_MASK
	.align		4
.L_494:
        /*0018*/ 	.byte	0x03, 0x50
        /*001a*/ 	.short	0x0000


	//----- nvinfo : EIATTR_MAXREG_COUNT
	.align		4
        /*001c*/ 	.byte	0x03, 0x1b
        /*001e*/ 	.short	0x00ff


	//----- nvinfo : EIATTR_MERCURY_ISA_VERSION
	.align		4
        /*0020*/ 	.byte	0x03, 0x5f
        /*0022*/ 	.short	0x0101


	//----- nvinfo : EIATTR_EXIT_INSTR_OFFSETS
	.align		4
        /*0024*/ 	.byte	0x04, 0x1c
        /*0026*/ 	.short	(.L_496 - .L_495)


	//   ....[0]....
.L_495:
        /*0028*/ 	.word	0x00000010


	//----- nvinfo : EIATTR_MAX_THREADS
	.align		4
.L_496:
        /*002c*/ 	.byte	0x04, 0x05
        /*002e*/ 	.short	(.L_498 - .L_497)
.L_497:
        /*0030*/ 	.word	0x00000100
        /*0034*/ 	.word	0x00000001
        /*0038*/ 	.word	0x00000001


	//----- nvinfo : EIATTR_CBANK_PARAM_SIZE
	.align		4
.L_498:
        /*003c*/ 	.byte	0x03, 0x19
        /*003e*/ 	.short	0x0418


	//----- nvinfo : EIATTR_PARAM_CBANK
	.align		4
        /*0040*/ 	.byte	0x04, 0x0a
        /*0042*/ 	.short	(.L_500 - .L_499)
	.align		4
.L_499:
        /*0044*/ 	.word	index@(.nv.constant0._ZN7cutlass13device_kernelIN5flash19enable_sm80_to_sm89INS1_16FlashAttnFwdSm80INS1_25CollectiveMainloopFwdSm80ILi8ELi1ELb0EN4cute5tupleIJNS5_1CILi128EEENS7_ILi64EEENS7_ILi192EEEEEELi192ENS_6half_tEfNS_4arch4Sm80ELb0ELb1ELb0ELb1ELb1ELb0ELb1ELb0EEENS1_21CollectiveEpilogueFwdINS6_IJS8_SA_S9_EEENS6_IJNS7_ILi1EEESI_SI_EEESC_SE_Li256ELb1ELb1ELb0ELb0EEENS1_19SingleTileSchedulerILb1ELb0ELb1ELi128EEEEEEEEEvNT_6ParamsE)
        /*0048*/ 	.short	0x0210
        /*004a*/ 	.short	0x0418


	//----- nvinfo : EIATTR_SW_WAR
	.align		4
.L_500:
        /*004c*/ 	.byte	0x04, 0x36
        /*004e*/ 	.short	(.L_502 - .L_501)
.L_501:
        /*0050*/ 	.word	0x00000008
.L_502:


//--------------------- .nv.info._ZN7cutlass13device_kernelIN5flash19enable_sm80_to_sm89INS1_16FlashAttnFwdSm80INS1_25CollectiveMainloopFwdSm80ILi8ELi1ELb0EN4cute5tupleIJNS5_1CILi128EEENS7_ILi64EEENS7_ILi192EEEEEELi192ENS_6half_tEfNS_4arch4Sm80ELb0ELb1ELb0ELb1ELb1ELb1ELb1ELb0EEENS1_21CollectiveEpilogueFwdINS6_IJS8_SA_S9_EEENS6_IJNS7_ILi1EEESI_SI_EEESC_SE_Li256ELb1ELb1ELb0ELb0EEENS1_19SingleTileSchedulerILb1ELb0ELb1ELi128EEEEEEEEEvNT_6ParamsE --------------------------
	.section	.nv.info._ZN7cutlass13device_kernelIN5flash19enable_sm80_to_sm89INS1_16FlashAttnFwdSm80INS1_25CollectiveMainloopFwdSm80ILi8ELi1ELb0EN4cute5tupleIJNS5_1CILi128EEENS7_ILi64EEENS7_ILi192EEEEEELi192ENS_6half_tEfNS_4arch4Sm80ELb0ELb1ELb0ELb1ELb1ELb1ELb1ELb0EEENS1_21CollectiveEpilogueFwdINS6_IJS8_SA_S9_EEENS6_IJNS7_ILi1EEESI_SI_EEESC_SE_Li256ELb1ELb1ELb0ELb0EEENS1_19SingleTileSchedulerILb1ELb0ELb1ELi128EEEEEEEEEvNT_6ParamsE,"",@"SHT_CUDA_INFO"
	.sectionflags	@""
	.align	4


	//----- nvinfo : EIATTR_CUDA_API_VERSION
	.align		4
        /*0000*/ 	.byte	0x04, 0x37
        /*0002*/ 	.short	(.L_504 - .L_503)
.L_503:
        /*0004*/ 	.word	0x00000082


	//----- nvinfo : EIATTR_KPARAM_INFO
	.align		4
.L_504:
        /*0008*/ 	.byte	0x04, 0x17
        /*000a*/ 	.short	(.L_506 - .L_505)
.L_505:
        /*000c*/ 	.word	0x00000000
        /*0010*/ 	.short	0x0000
        /*0012*/ 	.short	0x0000
        /*0014*/ 	.byte	0x00, 0xf0, 0x61, 0x10


	//----- nvinfo : EIATTR_SPARSE_MMA_MASK
	.align		4
.L_506:
        /*0018*/ 	.byte	0x03, 0x50
        /*001a*/ 	.short	0x0000


	//----- nvinfo : EIATTR_MAXREG_COUNT
	.align		4
        /*001c*/ 	.byte	0x03, 0x1b
        /*001e*/ 	.short	0x00ff


	//----- nvinfo : EIATTR_MERCURY_ISA_VERSION
	.align		4
        /*0020*/ 	.byte	0x03, 0x5f
        /*0022*/ 	.short	0x0101


	//----- nvinfo : EIATTR_EXIT_INSTR_OFFSETS
	.align		4
        /*0024*/ 	.byte	0x04, 0x1c
        /*0026*/ 	.short	(.L_508 - .L_507)


	//   ....[0]....
.L_507:
        /*0028*/ 	.word	0x00000010


	//----- nvinfo : EIATTR_MAX_THREADS
	.align		4
.L_508:
        /*002c*/ 	.byte	0x04, 0x05
        /*002e*/ 	.short	(.L_510 - .L_509)
.L_509:
        /*0030*/ 	.word	0x00000100
        /*0034*/ 	.word	0x00000001
        /*0038*/ 	.word	0x00000001


	//----- nvinfo : EIATTR_CBANK_PARAM_SIZE
	.align		4
.L_510:
        /*003c*/ 	.byte	0x03, 0x19
        /*003e*/ 	.short	0x0418


	//----- nvinfo : EIATTR_PARAM_CBANK
	.align		4
        /*0040*/ 	.byte	0x04, 0x0a
        /*0042*/ 	.short	(.L_512 - .L_511)
	.align		4
.L_511:
        /*0044*/ 	.word	index@(.nv.constant0._ZN7cutlass13device_kernelIN5flash19enable_sm80_to_sm89INS1_16FlashAttnFwdSm80INS1_25CollectiveMainloopFwdSm80ILi8ELi1ELb0EN4cute5tupleIJNS5_1CILi128EEENS7_ILi64EEENS7_ILi192EEEEEELi192ENS_6half_tEfNS_4arch4Sm80ELb0ELb1ELb0ELb1ELb1ELb1ELb1ELb0EEENS1_21CollectiveEpilogueFwdINS6_IJS8_SA_S9_EEENS6_IJNS7_ILi1EEESI_SI_EEESC_SE_Li256ELb1ELb1ELb0ELb0EEENS1_19SingleTileSchedulerILb1ELb0ELb1ELi128EEEEEEEEEvNT_6ParamsE)
        /*0048*/ 	.short	0x0210
        /*004a*/ 	.short	0x0418


	//----- nvinfo : EIATTR_SW_WAR
	.align		4
.L_512:
        /*004c*/ 	.byte	0x04, 0x36
        /*004e*/ 	.short	(.L_514 - .L_513)
.L_513:
        /*0050*/ 	.word	0x00000008
.L_514:


//--------------------- .nv.info._ZN7cutlass13device_kernelIN5flash19enable_sm80_to_sm89INS1_16FlashAttnFwdSm80INS1_25CollectiveMainloopFwdSm80ILi8ELi1ELb0EN4cute5tupleIJNS5_1CILi128EEENS7_ILi64EEENS7_ILi192EEEEEELi192ENS_6half_tEfNS_4arch4Sm80ELb1ELb0ELb0ELb0ELb1ELb0ELb1ELb0EEENS1_21CollectiveEpilogueFwdINS6_IJS8_SA_S9_EEENS6_IJNS7_ILi1EEESI_SI_EEESC_SE_Li256ELb0ELb1ELb0ELb0EEENS1_30DynamicPersistentTileSchedulerILi256ELi256ELb0ELb1ELb0EEEEEEEEEvNT_6ParamsE --------------------------
	.section	.nv.info._ZN7cutlass13device_kernelIN5flash19enable_sm80_to_sm89INS1_16FlashAttnFwdSm80INS1_25CollectiveMainloopFwdSm80ILi8ELi1ELb0EN4cute5tupleIJNS5_1CILi128EEENS7_ILi64EEENS7_ILi192EEEEEELi192ENS_6half_tEfNS_4arch4Sm80ELb1ELb0ELb0ELb0ELb1ELb0ELb1ELb0EEENS1_21CollectiveEpilogueFwdINS6_IJS8_SA_S9_EEENS6_IJNS7_ILi1EEESI_SI_EEESC_SE_Li256ELb0ELb1ELb0ELb0EEENS1_30DynamicPersistentTileSchedulerILi256ELi256ELb0ELb1ELb0EEEEEEEEEvNT_6ParamsE,"",@"SHT_CUDA_INFO"
	.sectionflags	@""
	.align	4


	//----- nvinfo : EIATTR_CUDA_API_VERSION
	.align		4
        /*0000*/ 	.byte	0x04, 0x37
        /*0002*/ 	.short	(.L_516 - .L_515)
.L_515:
        /*0004*/ 	.word	0x00000082


	//----- nvinfo : EIATTR_KPARAM_INFO
	.align		4
.L_516:
        /*0008*/ 	.byte	0x04, 0x17
        /*000a*/ 	.short	(.L_518 - .L_517)
.L_517:
        /*000c*/ 	.word	0x00000000
        /*0010*/ 	.short	0x0000
        /*0012*/ 	.short	0x0000
        /*0014*/ 	.byte	0x00, 0xf0, 0xa1, 0x10


	//----- nvinfo : EIATTR_SPARSE_MMA_MASK
	.align		4
.L_518:
        /*0018*/ 	.byte	0x03, 0x50
        /*001a*/ 	.short	0x0000


	//----- nvinfo : EIATTR_MAXREG_COUNT
	.align		4
        /*001c*/ 	.byte	0x03, 0x1b
        /*001e*/ 	.short	0x00ff


	//----- nvinfo : EIATTR_MERCURY_ISA_VERSION
	.align		4
        /*0020*/ 	.byte	0x03, 0x5f
        /*0022*/ 	.short	0x0101


	//----- nvinfo : EIATTR_EXIT_INSTR_OFFSETS
	.align		4
        /*0024*/ 	.byte	0x04, 0x1c
        /*0026*/ 	.short	(.L_520 - .L_519)


	//   ....[0]....
.L_519:
        /*0028*/ 	.word	0x00000010


	//----- nvinfo : EIATTR_MAX_THREADS
	.align		4
.L_520:
        /*002c*/ 	.byte	0x04, 0x05
        /*002e*/ 	.short	(.L_522 - .L_521)
.L_521:
        /*0030*/ 	.word	0x00000100
        /*0034*/ 	.word	0x00000001
        /*0038*/ 	.word	0x00000001


	//----- nvinfo : EIATTR_CBANK_PARAM_SIZE
	.align		4
.L_522:
        /*003c*/ 	.byte	0x03, 0x19
        /*003e*/ 	.short	0x0428


	//----- nvinfo : EIATTR_PARAM_CBANK
	.align		4
        /*0040*/ 	.byte	0x04, 0x0a
        /*0042*/ 	.short	(.L_524 - .L_523)
	.align		4
.L_523:
        /*0044*/ 	.word	index@(.nv.constant0._ZN7cutlass13device_kernelIN5flash19enable_sm80_to_sm89INS1_16FlashAttnFwdSm80INS1_25CollectiveMainloopFwdSm80ILi8ELi1ELb0EN4cute5tupleIJNS5_1CILi128EEENS7_ILi64EEENS7_ILi192EEEEEELi192ENS_6half_tEfNS_4arch4Sm80ELb1ELb0ELb0ELb0ELb1ELb0ELb1ELb0EEENS1_21CollectiveEpilogueFwdINS6_IJS8_SA_S9_EEENS6_IJNS7_ILi1EEESI_SI_EEESC_SE_Li256ELb0ELb1ELb0ELb0EEENS1_30DynamicPersistentTileSchedulerILi256ELi256ELb0ELb1ELb0EEEEEEEEEvNT_6ParamsE)
        /*0048*/ 	.short	0x0210
        /*004a*/ 	.short	0x0428


	//----- nvinfo : EIATTR_SW_WAR
	.align		4
.L_524:
        /*004c*/ 	.byte	0x04, 0x36
        /*004e*/ 	.short	(.L_526 - .L_525)
.L_525:
        /*0050*/ 	.word	0x00000008
.L_526:


//--------------------- .nv.info._ZN7cutlass13device_kernelIN5flash19enable_sm80_to_sm89INS1_16FlashAttnFwdSm80INS1_25CollectiveMainloopFwdSm80ILi8ELi1ELb0EN4cute5tupleIJNS5_1CILi128EEENS7_ILi64EEENS7_ILi192EEEEEELi192ENS_6half_tEfNS_4arch4Sm80ELb1ELb0ELb0ELb1ELb1ELb0ELb1ELb0EEENS1_21CollectiveEpilogueFwdINS6_IJS8_SA_S9_EEENS6_IJNS7_ILi1EEESI_SI_EEESC_SE_Li256ELb1ELb1ELb0ELb0EEENS1_19SingleTileSchedulerILb1ELb0ELb1ELi128EEEEEEEEEvNT_6ParamsE --------------------------
	.section	.nv.info._ZN7cutlass13device_kernelIN5flash19enable_sm80_to_sm89INS1_16FlashAttnFwdSm80INS1_25CollectiveMainloopFwdSm80ILi8ELi1ELb0EN4cute5tupleIJNS5_1CILi128EEENS7_ILi64EEENS7_ILi192EEEEEELi192ENS_6half_tEfNS_4arch4Sm80ELb1ELb0ELb0ELb1ELb1ELb0ELb1ELb0EEENS1_21CollectiveEpilogueFwdINS6_IJS8_SA_S9_EEENS6_IJNS7_ILi1EEESI_SI_EEESC_SE_Li256ELb1ELb1ELb0ELb0EEENS1_19SingleTileSchedulerILb1ELb0ELb1ELi128EEEEEEEEEvNT_6ParamsE,"",@"SHT_CUDA_INFO"
	.sectionflags	@""
	.align	4


	//----- nvinfo : EIATTR_CUDA_API_VERSION
	.align		4
        /*0000*/ 	.byte	0x04, 0x37
        /*0002*/ 	.short	(.L_528 - .L_527)
.L_527:
        /*0004*/ 	.word	0x00000082


	//----- nvinfo : EIATTR_KPARAM_INFO
	.align		4
.L_528:
        /*0008*/ 	.byte	0x04, 0x17
        /*000a*/ 	.short	(.L_530 - .L_529)
.L_529:
        /*000c*/ 	.word	0x00000000
        /*0010*/ 	.short	0x0000
        /*0012*/ 	.short	0x0000
        /*0014*/ 	.byte	0x00, 0xf0, 0x61, 0x10


	//----- nvinfo : EIATTR_SPARSE_MMA_MASK
	.align		4
.L_530:
        /*0018*/ 	.byte	0x03, 0x50
        /*001a*/ 	.short	0x0000


	//----- nvinfo : EIATTR_MAXREG_COUNT
	.align		4
        /*001c*/ 	.byte	0x03, 0x1b
        /*001e*/ 	.short	0x00ff


	//----- nvinfo : EIATTR_MERCURY_ISA_VERSION
	.align		4
        /*0020*/ 	.byte	0x03, 0x5f
        /*0022*/ 	.short	0x0101


	//----- nvinfo : EIATTR_EXIT_INSTR_OFFSETS
	.align		4
        /*0024*/ 	.byte	0x04, 0x1c
        /*0026*/ 	.short	(.L_532 - .L_531)


	//   ....[0]....
.L_531:
        /*0028*/ 	.word	0x00000010


	//----- nvinfo : EIATTR_MAX_THREADS
	.align		4
.L_532:
        /*002c*/ 	.byte	0x04, 0x05
        /*002e*/ 	.short	(.L_534 - .L_533)
.L_533:
        /*0030*/ 	.word	0x00000100
        /*0034*/ 	.word	0x00000001
        /*0038*/ 	.word	0x00000001


	//----- nvinfo : EIATTR_CBANK_PARAM_SIZE
	.align		4
.L_534:
        /*003c*/ 	.byte	0x03, 0x19
        /*003e*/ 	.short	0x0418


	//----- nvinfo : EIATTR_PARAM_CBANK
	.align		4
        /*0040*/ 	.byte	0x04, 0x0a
        /*0042*/ 	.short	(.L_536 - .L_535)
	.align		4
.L_535:
        /*0044*/ 	.word	index@(.nv.constant0._ZN7cutlass13device_kernelIN5flash19enable_sm80_to_sm89INS1_16FlashAttnFwdSm80INS1_25CollectiveMainloopFwdSm80ILi8ELi1ELb0EN4cute5tupleIJNS5_1CILi128EEENS7_ILi64EEENS7_ILi192EEEEEELi192ENS_6half_tEfNS_4arch4Sm80ELb1ELb0ELb0ELb1ELb1ELb0ELb1ELb0EEENS1_21CollectiveEpilogueFwdINS6_IJS8_SA_S9_EEENS6_IJNS7_ILi1EEESI_SI_EEESC_SE_Li256ELb1ELb1ELb0ELb0EEENS1_19SingleTileSchedulerILb1ELb0ELb1ELi128EEEEEEEEEvNT_6ParamsE)
        /*0048*/ 	.short	0x0210
        /*004a*/ 	.short	0x0418


	//----- nvinfo : EIATTR_SW_WAR
	.align		4
.L_536:
        /*004c*/ 	.byte	0x04, 0x36
        /*004e*/ 	.short	(.L_538 - .L_537)
.L_537:
        /*0050*/ 	.word	0x00000008
.L_538:


//--------------------- .nv.info._ZN7cutlass13device_kernelIN5flash19enable_sm80_to_sm89INS1_16FlashAttnFwdSm80INS1_25CollectiveMainloopFwdSm80ILi8ELi1ELb0EN4cute5tupleIJNS5_1CILi128EEENS7_ILi64EEENS7_ILi192EEEEEELi192ENS_6half_tEfNS_4arch4Sm80ELb1ELb0ELb0ELb1ELb1ELb1ELb1ELb0EEENS1_21CollectiveEpilogueFwdINS6_IJS8_SA_S9_EEENS6_IJNS7_ILi1EEESI_SI_EEESC_SE_Li256ELb1ELb1ELb0ELb0EEENS1_19SingleTileSchedulerILb1ELb0ELb1ELi128EEEEEEEEEvNT_6ParamsE --------------------------
	.section	.nv.info._ZN7cutlass13device_kernelIN5flash19enable_sm80_to_sm89INS1_16FlashAttnFwdSm80INS1_25CollectiveMainloopFwdSm80ILi8ELi1ELb0EN4cute5tupleIJNS5_1CILi128EEENS7_ILi64EEENS7_ILi192EEEEEELi192ENS_6half_tEfNS_4arch4Sm80ELb1ELb0ELb0ELb1ELb1ELb1ELb1ELb0EEENS1_21CollectiveEpilogueFwdINS6_IJS8_SA_S9_EEENS6_IJNS7_ILi1EEESI_SI_EEESC_SE_Li256ELb1ELb1ELb0ELb0EEENS1_19SingleTileSchedulerILb1ELb0ELb1ELi128EEEEEEEEEvNT_6ParamsE,"",@"SHT_CUDA_INFO"
	.sectionflags	@""
	.align	4


	//----- nvinfo : EIATTR_CUDA_API_VERSION
	.align		4
        /*0000*/ 	.byte	0x04, 0x37
        /*0002*/ 	.short	(.L_540 - .L_539)
.L_539:
        /*0004*/ 	.word	0x00000082


	//----- nvinfo : EIATTR_KPARAM_INFO
	.align		4
.L_540:
        /*0008*/ 	.byte	0x04, 0x17
        /*000a*/ 	.short	(.L_542 - .L_541)
.L_541:
        /*000c*/ 	.word	0x00000000
        /*0010*/ 	.short	0x0000
        /*0012*/ 	.short	0x0000
        /*0014*/ 	.byte	0x00, 0xf0, 0x61, 0x10


	//----- nvinfo : EIATTR_SPARSE_MMA_MASK
	.align		4
.L_542:
        /*0018*/ 	.byte	0x03, 0x50
        /*001a*/ 	.short	0x0000


	//----- nvinfo : EIATTR_MAXREG_COUNT
	.align		4
        /*001c*/ 	.byte	0x03, 0x1b
        /*001e*/ 	.short	0x00ff


	//----- nvinfo : EIATTR_MERCURY_ISA_VERSION
	.align		4
        /*0020*/ 	.byte	0x03, 0x5f
        /*0022*/ 	.short	0x0101


	//----- nvinfo : EIATTR_EXIT_INSTR_OFFSETS
	.align		4
        /*0024*/ 	.byte	0x04, 0x1c
        /*0026*/ 	.short	(.L_544 - .L_543)


	//   ....[0]....
.L_543:
        /*0028*/ 	.word	0x00000010


	//----- nvinfo : EIATTR_MAX_THREADS
	.align		4
.L_544:
        /*002c*/ 	.byte	0x04, 0x05
        /*002e*/ 	.short	(.L_546 - .L_545)
.L_545:
        /*0030*/ 	.word	0x00000100
        /*0034*/ 	.word	0x00000001
        /*0038*/ 	.word	0x00000001


	//----- nvinfo : EIATTR_CBANK_PARAM_SIZE
	.align		4
.L_546:
        /*003c*/ 	.byte	0x03, 0x19
        /*003e*/ 	.short	0x0418


	//----- nvinfo : EIATTR_PARAM_CBANK
	.align		4
        /*0040*/ 	.byte	0x04, 0x0a
        /*0042*/ 	.short	(.L_548 - .L_547)
	.align		4
.L_547:
        /*0044*/ 	.word	index@(.nv.constant0._ZN7cutlass13device_kernelIN5flash19enable_sm80_to_sm89INS1_16FlashAttnFwdSm80INS1_25CollectiveMainloopFwdSm80ILi8ELi1ELb0EN4cute5tupleIJNS5_1CILi128EEENS7_ILi64EEENS7_ILi192EEEEEELi192ENS_6half_tEfNS_4arch4Sm80ELb1ELb0ELb0ELb1ELb1ELb1ELb1ELb0EEENS1_21CollectiveEpilogueFwdINS6_IJS8_SA_S9_EEENS6_IJNS7_ILi1EEESI_SI_EEESC_SE_Li256ELb1ELb1ELb0ELb0EEENS1_19SingleTileSchedulerILb1ELb0ELb1ELi128EEEEEEEEEvNT_6ParamsE)
        /*0048*/ 	.short	0x0210
        /*004a*/ 	.short	0x0418


	//----- nvinfo : EIATTR_SW_WAR
	.align		4
.L_548:
        /*004c*/ 	.byte	0x04, 0x36
        /*004e*/ 	.short	(.L_550 - .L_549)
.L_549:
        /*0050*/ 	.word	0x00000008
.L_550:


//--------------------- .nv.info._ZN7cutlass13device_kernelIN5flash19enable_sm80_to_sm89INS1_16FlashAttnFwdSm80INS1_25CollectiveMainloopFwdSm80ILi8ELi2ELb0EN4cute5tupleIJNS5_1CILi128EEENS7_ILi64EEENS7_ILi192EEEEEELi192ENS_6half_tEfNS_4arch4Sm80ELb0ELb0ELb0ELb0ELb1ELb0ELb1ELb0EEENS1_21CollectiveEpilogueFwdINS6_IJS8_SA_S9_EEENS6_IJNS7_ILi1EEESI_SI_EEESC_SE_Li256ELb0ELb1ELb0ELb0EEENS1_19SingleTileSchedulerILb0ELb0ELb1ELi128EEEEEEEEEvNT_6ParamsE --------------------------
	.section	.nv.info._ZN7cutlass13device_kernelIN5flash19enable_sm80_to_sm89INS1_16FlashAttnFwdSm80INS1_25CollectiveMainloopFwdSm80ILi8ELi2ELb0EN4cute5tupleIJNS5_1CILi128EEENS7_ILi64EEENS7_ILi192EEEEEELi192ENS_6half_tEfNS_4arch4Sm80ELb0ELb0ELb0ELb0ELb1ELb0ELb1ELb0EEENS1_21CollectiveEpilogueFwdINS6_IJS8_SA_S9_EEENS6_IJNS7_ILi1EEESI_SI_EEESC_SE_Li256ELb0ELb1ELb0ELb0EEENS1_19SingleTileSchedulerILb0ELb0ELb1ELi128EEEEEEEEEvNT_6ParamsE,"",@"SHT_CUDA_INFO"
	.sectionflags	@""
	.align	4


	//----- nvinfo : EIATTR_CUDA_API_VERSION
	.align		4
        /*0000*/ 	.byte	0x04, 0x37
        /*0002*/ 	.short	(.L_552 - .L_551)
.L_551:
        /*0004*/ 	.word	0x00000082


	//----- nvinfo : EIATTR_KPARAM_INFO
	.align		4
.L_552:
        /*0008*/ 	.byte	0x04, 0x17
        /*000a*/ 	.short	(.L_554 - .L_553)
.L_553:
        /*000c*/ 	.word	0x00000000
        /*0010*/ 	.short	0x0000
        /*0012*/ 	.short	0x0000
        /*0014*/ 	.byte	0x00, 0xf0, 0x61, 0x10


	//----- nvinfo : EIATTR_SPARSE_MMA_MASK
	.align		4
.L_554:
        /*0018*/ 	.byte	0x03, 0x50
        /*001a*/ 	.short	0x0000


	//----- nvinfo : EIATTR_MAXREG_COUNT
	.align		4
        /*001c*/ 	.byte	0x03, 0x1b
        /*001e*/ 	.short	0x00ff


	//----- nvinfo : EIATTR_MERCURY_ISA_VERSION
	.align		4
        /*0020*/ 	.byte	0x03, 0x5f
        /*0022*/ 	.short	0x0101


	//----- nvinfo : EIATTR_EXIT_INSTR_OFFSETS
	.align		4
        /*0024*/ 	.byte	0x04, 0x1c
        /*0026*/ 	.short	(.L_556 - .L_555)


	//   ....[0]....
.L_555:
        /*0028*/ 	.word	0x00000010


	//----- nvinfo : EIATTR_MAX_THREADS
	.align		4
.L_556:
        /*002c*/ 	.byte	0x04, 0x05
        /*002e*/ 	.short	(.L_558 - .L_557)
.L_557:
        /*0030*/ 	.word	0x00000100
        /*0034*/ 	.word	0x00000001
        /*0038*/ 	.word	0x00000001


	//----- nvinfo : EIATTR_CBANK_PARAM_SIZE
	.align		4
.L_558:
        /*003c*/ 	.byte	0x03, 0x19
        /*003e*/ 	.short	0x0418


	//----- nvinfo : EIATTR_PARAM_CBANK
	.align		4
        /*0040*/ 	.byte	0x04, 0x0a
        /*0042*/ 	.short	(.L_560 - .L_559)
	.align		4
.L_559:
        /*0044*/ 	.word	index@(.nv.constant0._ZN7cutlass13device_kernelIN5flash19enable_sm80_to_sm89INS1_16FlashAttnFwdSm80INS1_25CollectiveMainloopFwdSm80ILi8ELi2ELb0EN4cute5tupleIJNS5_1CILi128EEENS7_ILi64EEENS7_ILi192EEEEEELi192ENS_6half_tEfNS_4arch4Sm80ELb0ELb0ELb0ELb0ELb1ELb0ELb1ELb0EEENS1_21CollectiveEpilogueFwdINS6_IJS8_SA_S9_EEENS6_IJNS7_ILi1EEESI_SI_EEESC_SE_Li256ELb0ELb1ELb0ELb0EEENS1_19SingleTileSchedulerILb0ELb0ELb1ELi128EEEEEEEEEvNT_6ParamsE)
        /*0048*/ 	.short	0x0210
        /*004a*/ 	.short	0x0418


	//----- nvinfo : EIATTR_SW_WAR
	.align		4
.L_560:
        /*004c*/ 	.byte	0x04, 0x36
        /*004e*/ 	.short	(.L_562 - .L_561)
.L_561:
        /*0050*/ 	.word	0x00000008
.L_562:


//--------------------- .nv.info._ZN7cutlass13device_kernelIN5flash19enable_sm80_to_sm89INS1_16FlashAttnFwdSm80INS1_25CollectiveMainloopFwdSm80ILi8ELi2ELb0EN4cute5tupleIJNS5_1CILi128EEENS7_ILi64EEENS7_ILi192EEEEEELi192ENS_6half_tEfNS_4arch4Sm80ELb0ELb0ELb0ELb1ELb1ELb0ELb1ELb0EEENS1_21CollectiveEpilogueFwdINS6_IJS8_SA_S9_EEENS6_IJNS7_ILi1EEESI_SI_EEESC_SE_Li256ELb1ELb1ELb0ELb0EEENS1_19SingleTileSchedulerILb1ELb0ELb1ELi128EEEEEEEEEvNT_6ParamsE --------------------------
	.section	.nv.info._ZN7cutlass13device_kernelIN5flash19enable_sm80_to_sm89INS1_16FlashAttnFwdSm80INS1_25CollectiveMainloopFwdSm80ILi8ELi2ELb0EN4cute5tupleIJNS5_1CILi128EEENS7_ILi64EEENS7_ILi192EEEEEELi192ENS_6half_tEfNS_4arch4Sm80ELb0ELb0ELb0ELb1ELb1ELb0ELb1ELb0EEENS1_21CollectiveEpilogueFwdINS6_IJS8_SA_S9_EEENS6_IJNS7_ILi1EEESI_SI_EEESC_SE_Li256ELb1ELb1ELb0ELb0EEENS1_19SingleTileSchedulerILb1ELb0ELb1ELi128EEEEEEEEEvNT_6ParamsE,"",@"SHT_CUDA_INFO"
	.sectionflags	@""
	.align	4


	//----- nvinfo : EIATTR_CUDA_API_VERSION
	.align		4
        /*0000*/ 	.byte	0x04, 0x37
        /*0002*/ 	.short	(.L_564 - .L_563)
.L_563:
        /*0004*/ 	.word	0x00000082


	//----- nvinfo : EIATTR_KPARAM_INFO
	.align		4
.L_564:
        /*0008*/ 	.byte	0x04, 0x17
        /*000a*/ 	.short	(.L_566 - .L_565)
.L_565:
        /*000c*/ 	.word	0x00000000
        /*0010*/ 	.short	0x0000
        /*0012*/ 	.short	0x0000
        /*0014*/ 	.byte	0x00, 0xf0, 0x61, 0x10


	//----- nvinfo : EIATTR_SPARSE_MMA_MASK
	.align		4
.L_566:
        /*0018*/ 	.byte	0x03, 0x50
        /*001a*/ 	.short	0x0000


	//----- nvinfo : EIATTR_MAXREG_COUNT
	.align		4
        /*001c*/ 	.byte	0x03, 0x1b
        /*001e*/ 	.short	0x00ff


	//----- nvinfo : EIATTR_MERCURY_ISA_VERSION
	.align		4
        /*0020*/ 	.byte	0x03, 0x5f
        /*0022*/ 	.short	0x0101


	//----- nvinfo : EIATTR_EXIT_INSTR_OFFSETS
	.align		4
        /*0024*/ 	.byte	0x04, 0x1c
        /*0026*/ 	.short	(.L_568 - .L_567)


	//   ....[0]....
.L_567:
        /*0028*/ 	.word	0x00000010


	//----- nvinfo : EIATTR_MAX_THREADS
	.align		4
.L_568:
        /*002c*/ 	.byte	0x04, 0x05
        /*002e*/ 	.short	(.L_570 - .L_569)
.L_569:
        /*0030*/ 	.word	0x00000100
        /*0034*/ 	.word	0x00000001
        /*0038*/ 	.word	0x00000001


	//----- nvinfo : EIATTR_CBANK_PARAM_SIZE
	.align		4
.L_570:
        /*003c*/ 	.byte	0x03, 0x19
        /*003e*/ 	.short	0x0418


	//----- nvinfo : EIATTR_PARAM_CBANK
	.align		4
        /*0040*/ 	.byte	0x04, 0x0a
        /*0042*/ 	.short	(.L_572 - .L_571)
	.align		4
.L_571:
        /*0044*/ 	.word	index@(.nv.constant0._ZN7cutlass13device_kernelIN5flash19enable_sm80_to_sm89INS1_16FlashAttnFwdSm80INS1_25CollectiveMainloopFwdSm80ILi8ELi2ELb0EN4cute5tupleIJNS5_1CILi128EEENS7_ILi64EEENS7_ILi192EEEEEELi192ENS_6half_tEfNS_4arch4Sm80ELb0ELb0ELb0ELb1ELb1ELb0ELb1ELb0EEENS1_21CollectiveEpilogueFwdINS6_IJS8_SA_S9_EEENS6_IJNS7_ILi1EEESI_SI_EEESC_SE_Li256ELb1ELb1ELb0ELb0EEENS1_19SingleTileSchedulerILb1ELb0ELb1ELi128EEEEEEEEEvNT_6ParamsE)
        /*0048*/ 	.short	0x0210
        /*004a*/ 	.short	0x0418


	//----- nvinfo : EIATTR_SW_WAR
	.align		4
.L_572:
        /*004c*/ 	.byte	0x04, 0x36
        /*004e*/ 	.short	(.L_574 - .L_573)
.L_573:
        /*0050*/ 	.word	0x00000008
.L_574:


//--------------------- .nv.info._ZN7cutlass13device_kernelIN5flash19enable_sm80_to_sm89INS1_16FlashAttnFwdSm80INS1_25CollectiveMainloopFwdSm80ILi8ELi2ELb0EN4cute5tupleIJNS5_1CILi128EEENS7_ILi64EEENS7_ILi192EEEEEELi192ENS_6half_tEfNS_4arch4Sm80ELb0ELb0ELb0ELb1ELb1ELb1ELb1ELb0EEENS1_21CollectiveEpilogueFwdINS6_IJS8_SA_S9_EEENS6_IJNS7_ILi1EEESI_SI_EEESC_SE_Li256ELb1ELb1ELb0ELb0EEENS1_19SingleTileSchedulerILb1ELb0ELb1ELi128EEEEEEEEEvNT_6ParamsE --------------------------
	.section	.nv.info._ZN7cutlass13device_kernelIN5flash19enable_sm80_to_sm89INS1_16FlashAttnFwdSm80INS1_25CollectiveMainloopFwdSm80ILi8ELi2ELb0EN4cute5tupleIJNS5_1CILi128EEENS7_ILi64EEENS7_ILi192EEEEEELi192ENS_6half_tEfNS_4arch4Sm80ELb0ELb0ELb0ELb1ELb1ELb1ELb1ELb0EEENS1_21CollectiveEpilogueFwdINS6_IJS8_SA_S9_EEENS6_IJNS7_ILi1EEESI_SI_EEESC_SE_Li256ELb1ELb1ELb0ELb0EEENS1_19SingleTileSchedulerILb1ELb0ELb1ELi128EEEEEEEEEvNT_6ParamsE,"",@"SHT_CUDA_INFO"
	.sectionflags	@""
	.align	4


	//----- nvinfo : EIATTR_CUDA_API_VERSION
	.align		4
        /*0000*/ 	.byte	0x04, 0x37
        /*0002*/ 	.short	(.L_576 - .L_575)
.L_575:
        /*0004*/ 	.word	0x00000082


	//----- nvinfo : EIATTR_KPARAM_INFO
	.align		4
.L_576:
        /*0008*/ 	.byte	0x04, 0x17
        /*000a*/ 	.short	(.L_578 - .L_577)
.L_577:
        /*000c*/ 	.word	0x00000000
        /*0010*/ 	.short	0x0000
        /*0012*/ 	.short	0x0000
        /*0014*/ 	.byte	0x00, 0xf0, 0x61, 0x10


	//----- nvinfo : EIATTR_SPARSE_MMA_MASK
	.align		4
.L_578:
        /*0018*/ 	.byte	0x03, 0x50
        /*001a*/ 	.short	0x0000


	//----- nvinfo : EIATTR_MAXREG_COUNT
	.align		4
        /*001c*/ 	.byte	0x03, 0x1b
        /*001e*/ 	.short	0x00ff


	//----- nvinfo : EIATTR_MERCURY_ISA_VERSION
	.align		4
        /*0020*/ 	.byte	0x03, 0x5f
        /*0022*/ 	.short	0x0101


	//----- nvinfo : EIATTR_EXIT_INSTR_OFFSETS
	.align		4
        /*0024*/ 	.byte	0x04, 0x1c
        /*0026*/ 	.short	(.L_580 - .L_579)


	//   ....[0]....
.L_579:
        /*0028*/ 	.word	0x00000010


	//----- nvinfo : EIATTR_MAX_THREADS
	.align		4
.L_580:
        /*002c*/ 	.byte	0x04, 0x05
        /*002e*/ 	.short	(.L_582 - .L_581)
.L_581:
        /*0030*/ 	.word	0x00000100
        /*0034*/ 	.word	0x00000001
        /*0038*/ 	.word	0x00000001


	//----- nvinfo : EIATTR_CBANK_PARAM_SIZE
	.align		4
.L_582:
        /*003c*/ 	.byte	0x03, 0x19
        /*003e*/ 	.short	0x0418


	//----- nvinfo : EIATTR_PARAM_CBANK
	.align		4
        /*0040*/ 	.byte	0x04, 0x0a
        /*0042*/ 	.short	(.L_584 - .L_583)
	.align		4
.L_583:
        /*0044*/ 	.word	index@(.nv.constant0._ZN7cutlass13device_kernelIN5flash19enable_sm80_to_sm89INS1_16FlashAttnFwdSm80INS1_25CollectiveMainloopFwdSm80ILi8ELi2ELb0EN4cute5tupleIJNS5_1CILi128EEENS7_ILi64EEENS7_ILi192EEEEEELi192ENS_6half_tEfNS_4arch4Sm80ELb0ELb0ELb0ELb1ELb1ELb1ELb1ELb0EEENS1_21CollectiveEpilogueFwdINS6_IJS8_SA_S9_EEENS6_IJNS7_ILi1EEESI_SI_EEESC_SE_Li256ELb1ELb1ELb0ELb0EEENS1_19SingleTileSchedulerILb1ELb0ELb1ELi128EEEEEEEEEvNT_6ParamsE)
        /*0048*/ 	.short	0x0210
        /*004a*/ 	.short	0x0418


	//----- nvinfo : EIATTR_SW_WAR
	.align		4
.L_584:
        /*004c*/ 	.byte	0x04, 0x36
        /*004e*/ 	.short	(.L_586 - .L_585)
.L_585:
        /*0050*/ 	.word	0x00000008
.L_586:


//--------------------- .nv.info._ZN7cutlass13device_kernelIN5flash19enable_sm80_to_sm89INS1_16FlashAttnFwdSm80INS1_25CollectiveMainloopFwdSm80ILi8ELi2ELb0EN4cute5tupleIJNS5_1CILi128EEENS7_ILi64EEENS7_ILi192EEEEEELi192ENS_6half_tEfNS_4arch4Sm80ELb0ELb1ELb0ELb0ELb1ELb0ELb1ELb0EEENS1_21CollectiveEpilogueFwdINS6_IJS8_SA_S9_EEENS6_IJNS7_ILi1EEESI_SI_EEESC_SE_Li256ELb0ELb1ELb0ELb0EEENS1_19SingleTileSchedulerILb0ELb0ELb1ELi128EEEEEEEEEvNT_6ParamsE --------------------------
	.section	.nv.info._ZN7cutlass13device_kernelIN5flash19enable_sm80_to_sm89INS1_16FlashAttnFwdSm80INS1_25CollectiveMainloopFwdSm80ILi8ELi2ELb0EN4cute5tupleIJNS5_1CILi128EEENS7_ILi64EEENS7_ILi192EEEEEELi192ENS_6half_tEfNS_4arch4Sm80ELb0ELb1ELb0ELb0ELb1ELb0ELb1ELb0EEENS1_21CollectiveEpilogueFwdINS6_IJS8_SA_S9_EEENS6_IJNS7_ILi1EEESI_SI_EEESC_SE_Li256ELb0ELb1ELb0ELb0EEENS1_19SingleTileSchedulerILb0ELb0ELb1ELi128EEEEEEEEEvNT_6ParamsE,"",@"SHT_CUDA_INFO"
	.sectionflags	@""
	.align	4


	//----- nvinfo : EIATTR_CUDA_API_VERSION
	.align		4
        /*0000*/ 	.byte	0x04, 0x37
        /*0002*/ 	.short	(.L_588 - .L_587)
.L_587:
        /*0004*/ 	.word	0x00000082


	//----- nvinfo : EIATTR_KPARAM_INFO
	.align		4
.L_588:
        /*0008*/ 	.byte	0x04, 0x17
        /*000a*/ 	.short	(.L_590 - .L_589)
.L_589:
        /*000c*/ 	.word	0x00000000
        /*0010*/ 	.short	0x0000
        /*0012*/ 	.short	0x0000
        /*0014*/ 	.byte	0x00, 0xf0, 0x61, 0x10


	//----- nvinfo : EIATTR_SPARSE_MMA_MASK
	.align		4
.L_590:
        /*0018*/ 	.byte	0x03, 0x50
        /*001a*/ 	.short	0x0000


	//----- nvinfo : EIATTR_MAXREG_COUNT
	.align		4
        /*001c*/ 	.byte	0x03, 0x1b
        /*001e*/ 	.short	0x00ff


	//----- nvinfo : EIATTR_MERCURY_ISA_VERSION
	.align		4
        /*0020*/ 	.byte	0x03, 0x5f
        /*0022*/ 	.short	0x0101


	//----- nvinfo : EIATTR_EXIT_INSTR_OFFSETS
	.align		4
        /*0024*/ 	.byte	0x04, 0x1c
        /*0026*/ 	.short	(.L_592 - .L_591)


	//   ....[0]....
.L_591:
        /*0028*/ 	.word	0x00000010


	//----- nvinfo : EIATTR_MAX_THREADS
	.align		4
.L_592:
        /*002c*/ 	.byte	0x04, 0x05
        /*002e*/ 	.short	(.L_594 - .L_593)
.L_593:
        /*0030*/ 	.word	0x00000100
        /*0034*/ 	.word	0x00000001
        /*0038*/ 	.word	0x00000001


	//----- nvinfo : EIATTR_CBANK_PARAM_SIZE
	.align		4
.L_594:
        /*003c*/ 	.byte	0x03, 0x19
        /*003e*/ 	.short	0x0418


	//----- nvinfo : EIATTR_PARAM_CBANK
	.align		4
        /*0040*/ 	.byte	0x04, 0x0a
        /*0042*/ 	.short	(.L_596 - .L_595)
	.align		4
.L_595:
        /*0044*/ 	.word	index@(.nv.constant0._ZN7cutlass13device_kernelIN5flash19enable_sm80_to_sm89INS1_16FlashAttnFwdSm80INS1_25CollectiveMainloopFwdSm80ILi8ELi2ELb0EN4cute5tupleIJNS5_1CILi128EEENS7_ILi64EEENS7_ILi192EEEEEELi192ENS_6half_tEfNS_4arch4Sm80ELb0ELb1ELb0ELb0ELb1ELb0ELb1ELb0EEENS1_21CollectiveEpilogueFwdINS6_IJS8_SA_S9_EEENS6_IJNS7_ILi1EEESI_SI_EEESC_SE_Li256ELb0ELb1ELb0ELb0EEENS1_19SingleTileSchedulerILb0ELb0ELb1ELi128EEEEEEEEEvNT_6ParamsE)
        /*0048*/ 	.short	0x0210
        /*004a*/ 	.short	0x0418


	//----- nvinfo : EIATTR_SW_WAR
	.align		4
.L_596:
        /*004c*/ 	.byte	0x04, 0x36
        /*004e*/ 	.short	(.L_598 - .L_597)
.L_597:
        /*0050*/ 	.word	0x00000008
.L_598:


//--------------------- .nv.info._ZN7cutlass13device_kernelIN5flash19enable_sm80_to_sm89INS1_16FlashAttnFwdSm80INS1_25CollectiveMainloopFwdSm80ILi8ELi2ELb0EN4cute5tupleIJNS5_1CILi128EEENS7_ILi64EEENS7_ILi192EEEEEELi192ENS_6half_tEfNS_4arch4Sm80ELb0ELb1ELb0ELb1ELb1ELb0ELb1ELb0EEENS1_21CollectiveEpilogueFwdINS6_IJS8_SA_S9_EEENS6_IJNS7_ILi1EEESI_SI_EEESC_SE_Li256ELb1ELb1ELb0ELb0EEENS1_19SingleTileSchedulerILb1ELb0ELb1ELi128EEEEEEEEEvNT_6ParamsE --------------------------
	.section	.nv.info._ZN7cutlass13device_kernelIN5flash19enable_sm80_to_sm89INS1_16FlashAttnFwdSm80INS1_25CollectiveMainloopFwdSm80ILi8ELi2ELb0EN4cute5tupleIJNS5_1CILi128EEENS7_ILi64EEENS7_ILi192EEEEEELi192ENS_6half_tEfNS_4arch4Sm80ELb0ELb1ELb0ELb1ELb1ELb0ELb1ELb0EEENS1_21CollectiveEpilogueFwdINS6_IJS8_SA_S9_EEENS6_IJNS7_ILi1EEESI_SI_EEESC_SE_Li256ELb1ELb1ELb0ELb0EEENS1_19SingleTileSchedulerILb1ELb0ELb1ELi128EEEEEEEEEvNT_6ParamsE,"",@"SHT_CUDA_INFO"
	.sectionflags	@""
	.align	4


	//----- nvinfo : EIATTR_CUDA_API_VERSION
	.align		4
        /*0000*/ 	.byte	0x04, 0x37
        /*0002*/ 	.short	(.L_600 - .L_599)
.L_599:
        /*0004*/ 	.word	0x00000082


	//----- nvinfo : EIATTR_KPARAM_INFO
	.align		4
.L_600:
        /*0008*/ 	.byte	0x04, 0x17
        /*000a*/ 	.short	(.L_602 - .L_601)
.L_601:
        /*000c*/ 	.word	0x00000000
        /*0010*/ 	.short	0x0000
        /*0012*/ 	.short	0x0000
        /*0014*/ 	.byte	0x00, 0xf0, 0x61, 0x10


	//----- nvinfo : EIATTR_SPARSE_MMA_MASK
	.align		4
.L_602:
        /*0018*/ 	.byte	0x03, 0x50
        /*001a*/ 	.short	0x0000


	//----- nvinfo : EIATTR_MAXREG_COUNT
	.align		4
        /*001c*/ 	.byte	0x03, 0x1b
        /*001e*/ 	.short	0x00ff


	//----- nvinfo : EIATTR_MERCURY_ISA_VERSION
	.align		4
        /*0020*/ 	.byte	0x03, 0x5f
        /*0022*/ 	.short	0x0101


	//----- nvinfo : EIATTR_EXIT_INSTR_OFFSETS
	.align		4
        /*0024*/ 	.byte	0x04, 0x1c
        /*0026*/ 	.short	(.L_604 - .L_603)


	//   ....[0]....
.L_603:
        /*0028*/ 	.word	0x00000010


	//----- nvinfo : EIATTR_MAX_THREADS
	.align		4
.L_604:
        /*002c*/ 	.byte	0x04, 0x05
        /*002e*/ 	.short	(.L_606 - .L_605)
.L_605:
        /*0030*/ 	.word	0x00000100
        /*0034*/ 	.word	0x00000001
        /*0038*/ 	.word	0x00000001


	//----- nvinfo : EIATTR_CBANK_PARAM_SIZE
	.align		4
.L_606:
        /*003c*/ 	.byte	0x03, 0x19
        /*003e*/ 	.short	0x0418


	//----- nvinfo : EIATTR_PARAM_CBANK
	.align		4
        /*0040*/ 	.byte	0x04, 0x0a
        /*0042*/ 	.short	(.L_608 - .L_607)
	.align		4
.L_607:
        /*0044*/ 	.word	index@(.nv.constant0._ZN7cutlass13device_kernelIN5flash19enable_sm80_to_sm89INS1_16FlashAttnFwdSm80INS1_25CollectiveMainloopFwdSm80ILi8ELi2ELb0EN4cute5tupleIJNS5_1CILi128EEENS7_ILi64EEENS7_ILi192EEEEEELi192ENS_6half_tEfNS_4arch4Sm80ELb0ELb1ELb0ELb1ELb1ELb0ELb1ELb0EEENS1_21CollectiveEpilogueFwdINS6_IJS8_SA_S9_EEENS6_IJNS7_ILi1EEESI_SI_EEESC_SE_Li256ELb1ELb1ELb0ELb0EEENS1_19SingleTileSchedulerILb1ELb0ELb1ELi128EEEEEEEEEvNT_6ParamsE)
        /*0048*/ 	.short	0x0210
        /*004a*/ 	.short	0x0418


	//----- nvinfo : EIATTR_SW_WAR
	.align		4
.L_608:
        /*004c*/ 	.byte	0x04, 0x36
        /*004e*/ 	.short	(.L_610 - .L_609)
.L_609:
        /*0050*/ 	.word	0x00000008
.L_610:


//--------------------- .nv.info._ZN7cutlass13device_kernelIN5flash19enable_sm80_to_sm89INS1_16FlashAttnFwdSm80INS1_25CollectiveMainloopFwdSm80ILi8ELi2ELb0EN4cute5tupleIJNS5_1CILi128EEENS7_ILi64EEENS7_ILi192EEEEEELi192ENS_6half_tEfNS_4arch4Sm80ELb0ELb1ELb0ELb1ELb1ELb1ELb1ELb0EEENS1_21CollectiveEpilogueFwdINS6_IJS8_SA_S9_EEENS6_IJNS7_ILi1EEESI_SI_EEESC_SE_Li256ELb1ELb1ELb0ELb0EEENS1_19SingleTileSchedulerILb1ELb0ELb1ELi128EEEEEEEEEvNT_6ParamsE --------------------------
	.section	.nv.info._ZN7cutlass13device_kernelIN5flash19enable_sm80_to_sm89INS1_16FlashAttnFwdSm80INS1_25CollectiveMainloopFwdSm80ILi8ELi2ELb0EN4cute5tupleIJNS5_1CILi128EEENS7_ILi64EEENS7_ILi192EEEEEELi192ENS_6half_tEfNS_4arch4Sm80ELb0ELb1ELb0ELb1ELb1ELb1ELb1ELb0EEENS1_21CollectiveEpilogueFwdINS6_IJS8_SA_S9_EEENS6_IJNS7_ILi1EEESI_SI_EEESC_SE_Li256ELb1ELb1ELb0ELb0EEENS1_19SingleTileSchedulerILb1ELb0ELb1ELi128EEEEEEEEEvNT_6ParamsE,"",@"SHT_CUDA_INFO"
	.sectionflags	@""
	.align	4


	//----- nvinfo : EIATTR_CUDA_API_VERSION
	.align		4
        /*0000*/ 	.byte	0x04, 0x37
        /*0002*/ 	.short	(.L_612 - .L_611)
.L_611:
        /*0004*/ 	.word	0x00000082


	//----- nvinfo : EIATTR_KPARAM_INFO
	.align		4
.L_612:
        /*0008*/ 	.byte	0x04, 0x17
        /*000a*/ 	.short	(.L_614 - .L_613)
.L_613:
        /*000c*/ 	.word	0x00000000
        /*0010*/ 	.short	0x0000
        /*0012*/ 	.short	0x0000
        /*0014*/ 	.byte	0x00, 0xf0, 0x61, 0x10


	//----- nvinfo : EIATTR_SPARSE_MMA_MASK
	.align		4
.L_614:
        /*0018*/ 	.byte	0x03, 0x50
        /*001a*/ 	.short	0x0000


	//----- nvinfo : EIATTR_MAXREG_COUNT
	.align		4
        /*001c*/ 	.byte	0x03, 0x1b
        /*001e*/ 	.short	0x00ff


	//----- nvinfo : EIATTR_MERCURY_ISA_VERSION
	.align		4
        /*0020*/ 	.byte	0x03, 0x5f
        /*0022*/ 	.short	0x0101


	//----- nvinfo : EIATTR_EXIT_INSTR_OFFSETS
	.align		4
        /*0024*/ 	.byte	0x04, 0x1c
        /*0026*/ 	.short	(.L_616 - .L_615)


	//   ....[0]....
.L_615:
        /*0028*/ 	.word	0x00000010


	//----- nvinfo : EIATTR_MAX_THREADS
	.align		4
.L_616:
        /*002c*/ 	.byte	0x04, 0x05
        /*002e*/ 	.short	(.L_618 - .L_617)
.L_617:
        /*0030*/ 	.word	0x00000100
        /*0034*/ 	.word	0x00000001
        /*0038*/ 	.word	0x00000001


	//----- nvinfo : EIATTR_CBANK_PARAM_SIZE
	.align		4
.L_618:
        /*003c*/ 	.byte	0x03, 0x19
        /*003e*/ 	.short	0x0418


	//----- nvinfo : EIATTR_PARAM_CBANK
	.align		4
        /*0040*/ 	.byte	0x04, 0x0a
        /*0042*/ 	.short	(.L_620 - .L_619)
	.align		4
.L_619:
        /*0044*/ 	.word	index@(.nv.constant0._ZN7cutlass13device_kernelIN5flash19enable_sm80_to_sm89INS1_16FlashAttnFwdSm80INS1_25CollectiveMainloopFwdSm80ILi8ELi2ELb0EN4cute5tupleIJNS5_1CILi128EEENS7_ILi64EEENS7_ILi192EEEEEELi192ENS_6half_tEfNS_4arch4Sm80ELb0ELb1ELb0ELb1ELb1ELb1ELb1ELb0EEENS1_21CollectiveEpilogueFwdINS6_IJS8_SA_S9_EEENS6_IJNS7_ILi1EEESI_SI_EEESC_SE_Li256ELb1ELb1ELb0ELb0EEENS1_19SingleTileSchedulerILb1ELb0ELb1ELi128EEEEEEEEEvNT_6ParamsE)
        /*0048*/ 	.short	0x0210
        /*004a*/ 	.short	0x0418


	//----- nvinfo : EIATTR_SW_WAR
	.align		4
.L_620:
        /*004c*/ 	.byte	0x04, 0x36
        /*004e*/ 	.short	(.L_622 - .L_621)
.L_621:
        /*0050*/ 	.word	0x00000008
.L_622:


//--------------------- .nv.info._ZN7cutlass13device_kernelIN5flash19enable_sm80_to_sm89INS1_16FlashAttnFwdSm80INS1_25CollectiveMainloopFwdSm80ILi8ELi2ELb0EN4cute5tupleIJNS5_1CILi128EEENS7_ILi64EEENS7_ILi192EEEEEELi192ENS_6half_tEfNS_4arch4Sm80ELb1ELb0ELb0ELb0ELb1ELb0ELb1ELb0EEENS1_21CollectiveEpilogueFwdINS6_IJS8_SA_S9_EEENS6_IJNS7_ILi1EEESI_SI_EEESC_SE_Li256ELb0ELb1ELb0ELb0EEENS1_30DynamicPersistentTileSchedulerILi256ELi256ELb0ELb1ELb0EEEEEEEEEvNT_6ParamsE --------------------------
	.section	.nv.info._ZN7cutlass13device_kernelIN5flash19enable_sm80_to_sm89INS1_16FlashAttnFwdSm80INS1_25CollectiveMainloopFwdSm80ILi8ELi2ELb0EN4cute5tupleIJNS5_1CILi128EEENS7_ILi64EEENS7_ILi192EEEEEELi192ENS_6half_tEfNS_4arch4Sm80ELb1ELb0ELb0ELb0ELb1ELb0ELb1ELb0EEENS1_21CollectiveEpilogueFwdINS6_IJS8_SA_S9_EEENS6_IJNS7_ILi1EEESI_SI_EEESC_SE_Li256ELb0ELb1ELb0ELb0EEENS1_30DynamicPersistentTileSchedulerILi256ELi256ELb0ELb1ELb0EEEEEEEEEvNT_6ParamsE,"",@"SHT_CUDA_INFO"
	.sectionflags	@""
	.align	4


	//----- nvinfo : EIATTR_CUDA_API_VERSION
	.align		4
        /*0000*/ 	.byte	0x04, 0x37
        /*0002*/ 	.short	(.L_624 - .L_623)
.L_623:
        /*0004*/ 	.word	0x00000082


	//----- nvinfo : EIATTR_KPARAM_INFO
	.align		4
.L_624:
        /*0008*/ 	.byte	0x04, 0x17
        /*000a*/ 	.short	(.L_626 - .L_625)
.L_625:
        /*000c*/ 	.word	0x00000000
        /*0010*/ 	.short	0x0000
        /*0012*/ 	.short	0x0000
        /*0014*/ 	.byte	0x00, 0xf0, 0xa1, 0x10


	//----- nvinfo : EIATTR_SPARSE_MMA_MASK
	.align		4
.L_626:
        /*0018*/ 	.byte	0x03, 0x50
        /*001a*/ 	.short	0x0000


	//----- nvinfo : EIATTR_MAXREG_COUNT
	.align		4
        /*001c*/ 	.byte	0x03, 0x1b
        /*001e*/ 	.short	0x00ff


	//----- nvinfo : EIATTR_MERCURY_ISA_VERSION
	.align		4
        /*0020*/ 	.byte	0x03, 0x5f
        /*0022*/ 	.short	0x0101


	//----- nvinfo : EIATTR_EXIT_INSTR_OFFSETS
	.align		4
        /*0024*/ 	.byte	0x04, 0x1c
        /*0026*/ 	.short	(.L_628 - .L_627)


	//   ....[0]....
.L_627:
        /*0028*/ 	.word	0x00000010


	//----- nvinfo : EIATTR_MAX_THREADS
	.align		4
.L_628:
        /*002c*/ 	.byte	0x04, 0x05
        /*002e*/ 	.short	(.L_630 - .L_629)
.L_629:
        /*0030*/ 	.word	0x00000100
        /*0034*/ 	.word	0x00000001
        /*0038*/ 	.word	0x00000001


	//----- nvinfo : EIATTR_CBANK_PARAM_SIZE
	.align		4
.L_630:
        /*003c*/ 	.byte	0x03, 0x19
        /*003e*/ 	.short	0x0428


	//----- nvinfo : EIATTR_PARAM_CBANK
	.align		4
        /*0040*/ 	.byte	0x04, 0x0a
        /*0042*/ 	.short	(.L_632 - .L_631)
	.align		4
.L_631:
        /*0044*/ 	.word	index@(.nv.constant0._ZN7cutlass13device_kernelIN5flash19enable_sm80_to_sm89INS1_16FlashAttnFwdSm80INS1_25CollectiveMainloopFwdSm80ILi8ELi2ELb0EN4cute5tupleIJNS5_1CILi128EEENS7_ILi64EEENS7_ILi192EEEEEELi192ENS_6half_tEfNS_4arch4Sm80ELb1ELb0ELb0ELb0ELb1ELb0ELb1ELb0EEENS1_21CollectiveEpilogueFwdINS6_IJS8_SA_S9_EEENS6_IJNS7_ILi1EEESI_SI_EEESC_SE_Li256ELb0ELb1ELb0ELb0EEENS1_30DynamicPersistentTileSchedulerILi256ELi256ELb0ELb1ELb0EEEEEEEEEvNT_6ParamsE)
        /*0048*/ 	.short	0x0210
        /*004a*/ 	.short	0x0428


	//----- nvinfo : EIATTR_SW_WAR
	.align		4
.L_632:
        /*004c*/ 	.byte	0x04, 0x36
        /*004e*/ 	.short	(.L_634 - .L_633)
.L_633:
        /*0050*/ 	.word	0x00000008
.L_634:


//--------------------- .nv.info._ZN7cutlass13device_kernelIN5flash19enable_sm80_to_sm89INS1_16FlashAttnFwdSm80INS1_25CollectiveMainloopFwdSm80ILi8ELi2ELb0EN4cute5tupleIJNS5_1CILi128EEENS7_ILi64EEENS7_ILi192EEEEEELi192ENS_6half_tEfNS_4arch4Sm80ELb1ELb0ELb0ELb1ELb1ELb0ELb1ELb0EEENS1_21CollectiveEpilogueFwdINS6_IJS8_SA_S9_EEENS6_IJNS7_ILi1EEESI_SI_EEESC_SE_Li256ELb1ELb1ELb0ELb0EEENS1_19SingleTileSchedulerILb1ELb0ELb1ELi128EEEEEEEEEvNT_6ParamsE --------------------------
	.section	.nv.info._ZN7cutlass13device_kernelIN5flash19enable_sm80_to_sm89INS1_16FlashAttnFwdSm80INS1_25CollectiveMainloopFwdSm80ILi8ELi2ELb0EN4cute5tupleIJNS5_1CILi128EEENS7_ILi64EEENS7_ILi192EEEEEELi192ENS_6half_tEfNS_4arch4Sm80ELb1ELb0ELb0ELb1ELb1ELb0ELb1ELb0EEENS1_21CollectiveEpilogueFwdINS6_IJS8_SA_S9_EEENS6_IJNS7_ILi1EEESI_SI_EEESC_SE_Li256ELb1ELb1ELb0ELb0EEENS1_19SingleTileSchedulerILb1ELb0ELb1ELi128EEEEEEEEEvNT_6ParamsE,"",@"SHT_CUDA_INFO"
	.sectionflags	@""
	.align	4


	//----- nvinfo : EIATTR_CUDA_API_VERSION
	.align		4
        /*0000*/ 	.byte	0x04, 0x37
        /*0002*/ 	.short	(.L_636 - .L_635)
.L_635:
        /*0004*/ 	.word	0x00000082


	//----- nvinfo : EIATTR_KPARAM_INFO
	.align		4
.L_636:
        /*0008*/ 	.byte	0x04, 0x17
        /*000a*/ 	.short	(.L_638 - .L_637)
.L_637:
        /*000c*/ 	.word	0x00000000
        /*0010*/ 	.short	0x0000
        /*0012*/ 	.short	0x0000
        /*0014*/ 	.byte	0x00, 0xf0, 0x61, 0x10


	//----- nvinfo : EIATTR_SPARSE_MMA_MASK
	.align		4
.L_638:
        /*0018*/ 	.byte	0x03, 0x50
        /*001a*/ 	.short	0x0000


	//----- nvinfo : EIATTR_MAXREG_COUNT
	.align		4
        /*001c*/ 	.byte	0x03, 0x1b
        /*001e*/ 	.short	0x00ff


	//----- nvinfo : EIATTR_MERCURY_ISA_VERSION
	.align		4
        /*0020*/ 	.byte	0x03, 0x5f
        /*0022*/ 	.short	0x0101


	//----- nvinfo : EIATTR_EXIT_INSTR_OFFSETS
	.align		4
        /*0024*/ 	.byte	0x04, 0x1c
        /*0026*/ 	.short	(.L_640 - .L_639)


	//   ....[0]....
.L_639:
        /*0028*/ 	.word	0x00000010


	//----- nvinfo : EIATTR_MAX_THREADS
	.align		4
.L_640:
        /*002c*/ 	.byte	0x04, 0x05
        /*002e*/ 	.short	(.L_642 - .L_641)
.L_641:
        /*0030*/ 	.word	0x00000100
        /*0034*/ 	.word	0x00000001
        /*0038*/ 	.word	0x00000001


	//----- nvinfo : EIATTR_CBANK_PARAM_SIZE
	.align		4
.L_642:
        /*003c*/ 	.byte	0x03, 0x19
        /*003e*/ 	.short	0x0418


	//----- nvinfo : EIATTR_PARAM_CBANK
	.align		4
        /*0040*/ 	.byte	0x04, 0x0a
        /*0042*/ 	.short	(.L_644 - .L_643)
	.align		4
.L_643:
        /*0044*/ 	.word	index@(.nv.constant0._ZN7cutlass13device_kernelIN5flash19enable_sm80_to_sm89INS1_16FlashAttnFwdSm80INS1_25CollectiveMainloopFwdSm80ILi8ELi2ELb0EN4cute5tupleIJNS5_1CILi128EEENS7_ILi64EEENS7_ILi192EEEEEELi192ENS_6half_tEfNS_4arch4Sm80ELb1ELb0ELb0ELb1ELb1ELb0ELb1ELb0EEENS1_21CollectiveEpilogueFwdINS6_IJS8_SA_S9_EEENS6_IJNS7_ILi1EEESI_SI_EEESC_SE_Li256ELb1ELb1ELb0ELb0EEENS1_19SingleTileSchedulerILb1ELb0ELb1ELi128EEEEEEEEEvNT_6ParamsE)
        /*0048*/ 	.short	0x0210
        /*004a*/ 	.short	0x0418


	//----- nvinfo : EIATTR_SW_WAR
	.align		4
.L_644:
        /*004c*/ 	.byte	0x04, 0x36
        /*004e*/ 	.short	(.L_646 - .L_645)
.L_645:
        /*0050*/ 	.word	0x00000008
.L_646:


//--------------------- .nv.info._ZN7cutlass13device_kernelIN5flash19enable_sm80_to_sm89INS1_16FlashAttnFwdSm80INS1_25CollectiveMainloopFwdSm80ILi8ELi2ELb0EN4cute5tupleIJNS5_1CILi128EEENS7_ILi64EEENS7_ILi192EEEEEELi192ENS_6half_tEfNS_4arch4Sm80ELb1ELb0ELb0ELb1ELb1ELb1ELb1ELb0EEENS1_21CollectiveEpilogueFwdINS6_IJS8_SA_S9_EEENS6_IJNS7_ILi1EEESI_SI_EEESC_SE_Li256ELb1ELb1ELb0ELb0EEENS1_19SingleTileSchedulerILb1ELb0ELb1ELi128EEEEEEEEEvNT_6ParamsE --------------------------
	.section	.nv.info._ZN7cutlass13device_kernelIN5flash19enable_sm80_to_sm89INS1_16FlashAttnFwdSm80INS1_25CollectiveMainloopFwdSm80ILi8ELi2ELb0EN4cute5tupleIJNS5_1CILi128EEENS7_ILi64EEENS7_ILi192EEEEEELi192ENS_6half_tEfNS_4arch4Sm80ELb1ELb0ELb0ELb1ELb1ELb1ELb1ELb0EEENS1_21CollectiveEpilogueFwdINS6_IJS8_SA_S9_EEENS6_IJNS7_ILi1EEESI_SI_EEESC_SE_Li256ELb1ELb1ELb0ELb0EEENS1_19SingleTileSchedulerILb1ELb0ELb1ELi128EEEEEEEEEvNT_6ParamsE,"",@"SHT_CUDA_INFO"
	.sectionflags	@""
	.align	4


	//----- nvinfo : EIATTR_CUDA_API_VERSION
	.align		4
        /*0000*/ 	.byte	0x04, 0x37
        /*0002*/ 	.short	(.L_648 - .L_647)
.L_647:
        /*0004*/ 	.word	0x00000082


	//----- nvinfo : EIATTR_KPARAM_INFO
	.align		4
.L_648:
        /*0008*/ 	.byte	0x04, 0x17
        /*000a*/ 	.short	(.L_650 - .L_649)
.L_649:
        /*000c*/ 	.word	0x00000000
        /*0010*/ 	.short	0x0000
        /*0012*/ 	.short	0x0000
        /*0014*/ 	.byte	0x00, 0xf0, 0x61, 0x10


	//----- nvinfo : EIATTR_SPARSE_MMA_MASK
	.align		4
.L_650:
        /*0018*/ 	.byte	0x03, 0x50
        /*001a*/ 	.short	0x0000


	//----- nvinfo : EIATTR_MAXREG_COUNT
	.align		4
        /*001c*/ 	.byte	0x03, 0x1b
        /*001e*/ 	.short	0x00ff


	//----- nvinfo : EIATTR_MERCURY_ISA_VERSION
	.align		4
        /*0020*/ 	.byte	0x03, 0x5f
        /*0022*/ 	.short	0x0101


	//----- nvinfo : EIATTR_EXIT_INSTR_OFFSETS
	.align		4
        /*0024*/ 	.byte	0x04, 0x1c
        /*0026*/ 	.short	(.L_652 - .L_651)


	//   ....[0]....
.L_651:
        /*0028*/ 	.word	0x00000010


	//----- nvinfo : EIATTR_MAX_THREADS
	.align		4
.L_652:
        /*002c*/ 	.byte	0x04, 0x05
        /*002e*/ 	.short	(.L_654 - .L_653)
.L_653:
        /*0030*/ 	.word	0x00000100
        /*0034*/ 	.word	0x00000001
        /*0038*/ 	.word	0x00000001


	//----- nvinfo : EIATTR_CBANK_PARAM_SIZE
	.align		4
.L_654:
        /*003c*/ 	.byte	0x03, 0x19
        /*003e*/ 	.short	0x0418


	//----- nvinfo : EIATTR_PARAM_CBANK
	.align		4
        /*0040*/ 	.byte	0x04, 0x0a
        /*0042*/ 	.short	(.L_656 - .L_655)
	.align		4
.L_655:
        /*0044*/ 	.word	index@(.nv.constant0._ZN7cutlass13device_kernelIN5flash19enable_sm80_to_sm89INS1_16FlashAttnFwdSm80INS1_25CollectiveMainloopFwdSm80ILi8ELi2ELb0EN4cute5tupleIJNS5_1CILi128EEENS7_ILi64EEENS7_ILi192EEEEEELi192ENS_6half_tEfNS_4arch4Sm80ELb1ELb0ELb0ELb1ELb1ELb1ELb1ELb0EEENS1_21CollectiveEpilogueFwdINS6_IJS8_SA_S9_EEENS6_IJNS7_ILi1EEESI_SI_EEESC_SE_Li256ELb1ELb1ELb0ELb0EEENS1_19SingleTileSchedulerILb1ELb0ELb1ELi128EEEEEEEEEvNT_6ParamsE)
        /*0048*/ 	.short	0x0210
        /*004a*/ 	.short	0x0418


	//----- nvinfo : EIATTR_SW_WAR
	.align		4
.L_656:
        /*004c*/ 	.byte	0x04, 0x36
        /*004e*/ 	.short	(.L_658 - .L_657)
.L_657:
        /*0050*/ 	.word	0x00000008
.L_658:


//--------------------- .nv.callgraph             --------------------------
	.section	.nv.callgraph,"",@"SHT_CUDA_CALLGRAPH"
	.align	4
	.sectionentsize	8
	.align		4
        /*0000*/ 	.word	0x00000000
	.align		4
        /*0004*/ 	.word	0xffffffff
	.align		4
        /*0008*/ 	.word	0x00000000
	.align		4
        /*000c*/ 	.word	0xfffffffe
	.align		4
        /*0010*/ 	.word	0x00000000
	.align		4
        /*0014*/ 	.word	0xfffffffd
	.align		4
        /*0018*/ 	.word	0x00000000
	.align		4
        /*001c*/ 	.word	0xfffffffc


//--------------------- .nv.constant4             --------------------------
	.section	.nv.constant4,"a",@progbits
	.align	8
	.align		8
.nv.constant4:
        /*0000*/ 	.dword	_ZN83_INTERNAL_04150245_47_flash_fwd_hdim192_fp16_paged_softcapall_sm80_cu_ef95aea4_43004cuda3std3__45__cpo5beginE
	.align		8
        /*0008*/ 	.dword	_ZN83_INTERNAL_04150245_47_flash_fwd_hdim192_fp16_paged_softcapall_sm80_cu_ef95aea4_43004cuda3std3__45__cpo3endE
	.align		8
        /*0010*/ 	.dword	_ZN83_INTERNAL_04150245_47_flash_fwd_hdim192_fp16_paged_softcapall_sm80_cu_ef95aea4_43004cuda3std3__45__cpo6cbeginE
	.align		8
        /*0018*/ 	.dword	_ZN83_INTERNAL_04150245_47_flash_fwd_hdim192_fp16_paged_softcapall_sm80_cu_ef95aea4_43004cuda3std3__45__cpo4cendE
	.align		8
        /*0020*/ 	.dword	_ZN83_INTERNAL_04150245_47_flash_fwd_hdim192_fp16_paged_softcapall_sm80_cu_ef95aea4_43004cuda3std3__485_GLOBAL__N__04150245_47_flash_fwd_hdim192_fp16_paged_softcapall_sm80_cu_ef95aea4_43006ignoreE
	.align		8
        /*0028*/ 	.dword	_ZN83_INTERNAL_04150245_47_flash_fwd_hdim192_fp16_paged_softcapall_sm80_cu_ef95aea4_43004cuda3std3__419piecewise_constructE
	.align		8
        /*0030*/ 	.dword	_ZN83_INTERNAL_04150245_47_flash_fwd_hdim192_fp16_paged_softcapall_sm80_cu_ef95aea4_43004cuda3std3__48in_placeE
	.align		8
        /*0038*/ 	.dword	_ZN83_INTERNAL_04150245_47_flash_fwd_hdim192_fp16_paged_softcapall_sm80_cu_ef95aea4_43004cuda3std6ranges3__45__cpo4swapE
	.align		8
        /*0040*/ 	.dword	_ZN83_INTERNAL_04150245_47_flash_fwd_hdim192_fp16_paged_softcapall_sm80_cu_ef95aea4_43004cuda3std6ranges3__45__cpo9iter_moveE
	.align		8
        /*0048*/ 	.dword	_ZN83_INTERNAL_04150245_47_flash_fwd_hdim192_fp16_paged_softcapall_sm80_cu_ef95aea4_43004cute7productE
	.align		8
        /*0050*/ 	.dword	_ZN83_INTERNAL_04150245_47_flash_fwd_hdim192_fp16_paged_softcapall_sm80_cu_ef95aea4_43004cute1_E


//--------------------- .text._ZN7cutlass13device_kernelIN5flash19enable_sm80_to_sm89INS1_16FlashAttnFwdSm80INS1_25CollectiveMainloopFwdSm80ILi8ELi1ELb0EN4cute5tupleIJNS5_1CILi128EEENS7_ILi64EEENS7_ILi192EEEEEELi192ENS_6half_tEfNS_4arch4Sm80ELb0ELb0ELb1ELb0ELb1ELb0ELb1ELb0EEENS1_21CollectiveEpilogueFwdINS6_IJS8_SA_S9_EEENS6_IJNS7_ILi1EEESI_SI_EEESC_SE_Li256ELb0ELb1ELb0ELb0EEENS1_19SingleTileSchedulerILb0ELb0ELb1ELi128EEEEEEEEEvNT_6ParamsE --------------------------
	.section	.text._ZN7cutlass13device_kernelIN5flash19enable_sm80_to_sm89INS1_16FlashAttnFwdSm80INS1_25CollectiveMainloopFwdSm80ILi8ELi1ELb0EN4cute5tupleIJNS5_1CILi128EEENS7_ILi64EEENS7_ILi192EEEEEELi192ENS_6half_tEfNS_4arch4Sm80ELb0ELb0ELb1ELb0ELb1ELb0ELb1ELb0EEENS1_21CollectiveEpilogueFwdINS6_IJS8_SA_S9_EEENS6_IJNS7_ILi1EEESI_SI_EEESC_SE_Li256ELb0ELb1ELb0ELb0EEENS1_19SingleTileSchedulerILb0ELb0ELb1ELi128EEEEEEEEEvNT_6ParamsE,"ax",@progbits
	.align	128
.text._ZN7cutlass13device_kernelIN5flash19enable_sm80_to_sm89INS1_16FlashAttnFwdSm80INS1_25CollectiveMainloopFwdSm80ILi8ELi1ELb0EN4cute5tupleIJNS5_1CILi128EEENS7_ILi64EEENS7_ILi192EEEEEELi192ENS_6half_tEfNS_4arch4Sm80ELb0ELb0ELb1ELb0ELb1ELb0ELb1ELb0EEENS1_21CollectiveEpilogueFwdINS6_IJS8_SA_S9_EEENS6_IJNS7_ILi1EEESI_SI_EEESC_SE_Li256ELb0ELb1ELb0ELb0EEENS1_19SingleTileSchedulerILb0ELb0ELb1ELi128EEEEEEEEEvNT_6ParamsE:
        .type           _ZN7cutlass13device_kernelIN5flash19enable_sm80_to_sm89INS1_16FlashAttnFwdSm80INS1_25CollectiveMainloopFwdSm80ILi8ELi1ELb0EN4cute5tupleIJNS5_1CILi128EEENS7_ILi64EEENS7_ILi192EEEEEELi192ENS_6half_tEfNS_4arch4Sm80ELb0ELb0ELb1ELb0ELb1ELb0ELb1ELb0EEENS1_21CollectiveEpilogueFwdINS6_IJS8_SA_S9_EEENS6_IJNS7_ILi1EEESI_SI_EEESC_SE_Li256ELb0ELb1ELb0ELb0EEENS1_19SingleTileSchedulerILb0ELb0ELb1ELi128EEEEEEEEEvNT_6ParamsE,@function
        .size           _ZN7cutlass13device_kernelIN5flash19enable_sm80_to_sm89INS1_16FlashAttnFwdSm80INS1_25CollectiveMainloopFwdSm80ILi8ELi1ELb0EN4cute5tupleIJNS5_1CILi128EEENS7_ILi64EEENS7_ILi192EEEEEELi192ENS_6half_tEfNS_4arch4Sm80ELb0ELb0ELb1ELb0ELb1ELb0ELb1ELb0EEENS1_21CollectiveEpilogueFwdINS6_IJS8_SA_S9_EEENS6_IJNS7_ILi1EEESI_SI_EEESC_SE_Li256ELb0ELb1ELb0ELb0EEENS1_19SingleTileSchedulerILb0ELb0ELb1ELi128EEEEEEEEEvNT_6ParamsE,(.L_x_36 - _ZN7cutlass13device_kernelIN5flash19enable_sm80_to_sm89INS1_16FlashAttnFwdSm80INS1_25CollectiveMainloopFwdSm80ILi8ELi1ELb0EN4cute5tupleIJNS5_1CILi128EEENS7_ILi64EEENS7_ILi192EEEEEELi192ENS_6half_tEfNS_4arch4Sm80ELb0ELb0ELb1ELb0ELb1ELb0ELb1ELb0EEENS1_21CollectiveEpilogueFwdINS6_IJS8_SA_S9_EEENS6_IJNS7_ILi1EEESI_SI_EEESC_SE_Li256ELb0ELb1ELb0ELb0EEENS1_19SingleTileSchedulerILb0ELb0ELb1ELi128EEEEEEEEEvNT_6ParamsE)
        .other          _ZN7cutlass13device_kernelIN5flash19enable_sm80_to_sm89INS1_16FlashAttnFwdSm80INS1_25CollectiveMainloopFwdSm80ILi8ELi1ELb0EN4cute5tupleIJNS5_1CILi128EEENS7_ILi64EEENS7_ILi192EEEEEELi192ENS_6half_tEfNS_4arch4Sm80ELb0ELb0ELb1ELb0ELb1ELb0ELb1ELb0EEENS1_21CollectiveEpilogueFwdINS6_IJS8_SA_S9_EEENS6_IJNS7_ILi1EEESI_SI_EEESC_SE_Li256ELb0ELb1ELb0ELb0EEENS1_19SingleTileSchedulerILb0ELb0ELb1ELi128EEEEEEEEEvNT_6ParamsE,@"STO_CUDA_ENTRY STV_DEFAULT"
_ZN7cutlass13device_kernelIN5flash19enable_sm80_to_sm89INS1_16FlashAttnFwdSm80INS1_25CollectiveMainloopFwdSm80ILi8ELi1ELb0EN4cute5tupleIJNS5_1CILi128EEENS7_ILi64EEENS7_ILi192EEEEEELi192ENS_6half_tEfNS_4arch4Sm80ELb0ELb0ELb1ELb0ELb1ELb0ELb1ELb0EEENS1_21CollectiveEpilogueFwdINS6_IJS8_SA_S9_EEENS6_IJNS7_ILi1EEESI_SI_EEESC_SE_Li256ELb0ELb1ELb0ELb0EEENS1_19SingleTileSchedulerILb0ELb0ELb1ELi128EEEEEEEEEvNT_6ParamsE:
[----:B------:R-:W-:Y:S01]  /*0000*/  LDC R1, c[0x0][0x28] ;  /* 0x00000a00ff017b82 */ /* 0x000fe20000000800 */
[----:B------:R-:W-:Y:S05]  /*0010*/  EXIT ;  /* 0x000000000000794d */ /* 0x000fea0003800000 */
.L_x_0:
[----:B------:R-:W-:-:S00]  /*0020*/  BRA `(.L_x_0) ;  /* 0xfffffffc00fc7947 */ /* 0x000fc0000383ffff */
[----:B------:R-:W-:-:S00]  /*0030*/  NOP ;  /* 0x0000000000007918 */ /* 0x000fc00000000000 */
        /* <DEDUP_REMOVED lines=12> */
.L_x_36:


//--------------------- .text._ZN7cutlass13device_kernelIN5flash19enable_sm80_to_sm89INS1_16FlashAttnFwdSm80INS1_25CollectiveMainloopFwdSm80ILi8ELi1ELb0EN4cute5tupleIJNS5_1CILi128EEENS7_ILi64EEENS7_ILi192EEEEEELi192ENS_6half_tEfNS_4arch4Sm80ELb0ELb0ELb1ELb1ELb1ELb0ELb1ELb0EEENS1_21CollectiveEpilogueFwdINS6_IJS8_SA_S9_EEENS6_IJNS7_ILi1EEESI_SI_EEESC_SE_Li256ELb1ELb1ELb0ELb0EEENS1_19SingleTileSchedulerILb1ELb0ELb1ELi128EEEEEEEEEvNT_6ParamsE --------------------------
	.section	.text._ZN7cutlass13device_kernelIN5flash19enable_sm80_to_sm89INS1_16FlashAttnFwdSm80INS1_25CollectiveMainloopFwdSm80ILi8ELi1ELb0EN4cute5tupleIJNS5_1CILi128EEENS7_ILi64EEENS7_ILi192EEEEEELi192ENS_6half_tEfNS_4arch4Sm80ELb0ELb0ELb1ELb1ELb1ELb0ELb1ELb0EEENS1_21CollectiveEpilogueFwdINS6_IJS8_SA_S9_EEENS6_IJNS7_ILi1EEESI_SI_EEESC_SE_Li256ELb1ELb1ELb0ELb0EEENS1_19SingleTileSchedulerILb1ELb0ELb1ELi128EEEEEEEEEvNT_6ParamsE,"ax",@progbits
	.align	128
.text._ZN7cutlass13device_kernelIN5flash19enable_sm80_to_sm89INS1_16FlashAttnFwdSm80INS1_25CollectiveMainloopFwdSm80ILi8ELi1ELb0EN4cute5tupleIJNS5_1CILi128EEENS7_ILi64EEENS7_ILi192EEEEEELi192ENS_6half_tEfNS_4arch4Sm80ELb0ELb0ELb1ELb1ELb1ELb0ELb1ELb0EEENS1_21CollectiveEpilogueFwdINS6_IJS8_SA_S9_EEENS6_IJNS7_ILi1EEESI_SI_EEESC_SE_Li256ELb1ELb1ELb0ELb0EEENS1_19SingleTileSchedulerILb1ELb0ELb1ELi128EEEEEEEEEvNT_6ParamsE:
        .type           _ZN7cutlass13device_kernelIN5flash19enable_sm80_to_sm89INS1_16FlashAttnFwdSm80INS1_25CollectiveMainloopFwdSm80ILi8ELi1ELb0EN4cute5tupleIJNS5_1CILi128EEENS7_ILi64EEENS7_ILi192EEEEEELi192ENS_6half_tEfNS_4arch4Sm80ELb0ELb0ELb1ELb1ELb1ELb0ELb1ELb0EEENS1_21CollectiveEpilogueFwdINS6_IJS8_SA_S9_EEENS6_IJNS7_ILi1EEESI_SI_EEESC_SE_Li256ELb1ELb1ELb0ELb0EEENS1_19SingleTileSchedulerILb1ELb0ELb1ELi128EEEEEEEEEvNT_6ParamsE,@function
        .size           _ZN7cutlass13device_kernelIN5flash19enable_sm80_to_sm89INS1_16FlashAttnFwdSm80INS1_25CollectiveMainloopFwdSm80ILi8ELi1ELb0EN4cute5tupleIJNS5_1CILi128EEENS7_ILi64EEENS7_ILi192EEEEEELi192ENS_6half_tEfNS_4arch4Sm80ELb0ELb0ELb1ELb1ELb1ELb0ELb1ELb0EEENS1_21CollectiveEpilogueFwdINS6_IJS8_SA_S9_EEENS6_IJNS7_ILi1EEESI_SI_EEESC_SE_Li256ELb1ELb1ELb0ELb0EEENS1_19SingleTileSchedulerILb1ELb0ELb1ELi128EEEEEEEEEvNT_6ParamsE,(.L_x_37 - _ZN7cutlass13device_kernelIN5flash19enable_sm80_to_sm89INS1_16FlashAttnFwdSm80INS1_25CollectiveMainloopFwdSm80ILi8ELi1ELb0EN4cute5tupleIJNS5_1CILi128EEENS7_ILi64EEENS7_ILi192EEEEEELi192ENS_6half_tEfNS_4arch4Sm80ELb0ELb0ELb1ELb1ELb1ELb0ELb1ELb0EEENS1_21CollectiveEpilogueFwdINS6_IJS8_SA_S9_EEENS6_IJNS7_ILi1EEESI_SI_EEESC_SE_Li256ELb1ELb1ELb0ELb0EEENS1_19SingleTileSchedulerILb1ELb0ELb1ELi128EEEEEEEEEvNT_6ParamsE)
        .other          _ZN7cutlass13device_kernelIN5flash19enable_sm80_to_sm89INS1_16FlashAttnFwdSm80INS1_25CollectiveMainloopFwdSm80ILi8ELi1ELb0EN4cute5tupleIJNS5_1CILi128EEENS7_ILi64EEENS7_ILi192EEEEEELi192ENS_6half_tEfNS_4arch4Sm80ELb0ELb0ELb1ELb1ELb1ELb0ELb1ELb0EEENS1_21CollectiveEpilogueFwdINS6_IJS8_SA_S9_EEENS6_IJNS7_ILi1EEESI_SI_EEESC_SE_Li256ELb1ELb1ELb0ELb0EEENS1_19SingleTileSchedulerILb1ELb0ELb1ELi128EEEEEEEEEvNT_6ParamsE,@"STO_CUDA_ENTRY STV_DEFAULT"
_ZN7cutlass13device_kernelIN5flash19enable_sm80_to_sm89INS1_16FlashAttnFwdSm80INS1_25CollectiveMainloopFwdSm80ILi8ELi1ELb0EN4cute5tupleIJNS5_1CILi128EEENS7_ILi64EEENS7_ILi192EEEEEELi192ENS_6half_tEfNS_4arch4Sm80ELb0ELb0ELb1ELb1ELb1ELb0ELb1ELb0EEENS1_21CollectiveEpilogueFwdINS6_IJS8_SA_S9_EEENS6_IJNS7_ILi1EEESI_SI_EEESC_SE_Li256ELb1ELb1ELb0ELb0EEENS1_19SingleTileSchedulerILb1ELb0ELb1ELi128EEEEEEEEEvNT_6ParamsE:
[----:B------:R-:W-:Y:S01]  /*0000*/  LDC R1, c[0x0][0x28] ;  /* 0x00000a00ff017b82 */ /* 0x000fe20000000800 */
[----:B------:R-:W-:Y:S05]  /*0010*/  EXIT ;  /* 0x000000000000794d */ /* 0x000fea0003800000 */
.L_x_1:
        /* <DEDUP_REMOVED lines=14> */
.L_x_37:


//--------------------- .text._ZN7cutlass13device_kernelIN5flash19enable_sm80_to_sm89INS1_16FlashAttnFwdSm80INS1_25CollectiveMainloopFwdSm80ILi8ELi1ELb0EN4cute5tupleIJNS5_1CILi128EEENS7_ILi64EEENS7_ILi192EEEEEELi192ENS_6half_tEfNS_4arch4Sm80ELb0ELb0ELb1ELb1ELb1ELb1ELb1ELb0EEENS1_21CollectiveEpilogueFwdINS6_IJS8_SA_S9_EEENS6_IJNS7_ILi1EEESI_SI_EEESC_SE_Li256ELb1ELb1ELb0ELb0EEENS1_19SingleTileSchedulerILb1ELb0ELb1ELi128EEEEEEEEEvNT_6ParamsE --------------------------
	.section	.text._ZN7cutlass13device_kernelIN5flash19enable_sm80_to_sm89INS1_16FlashAttnFwdSm80INS1_25CollectiveMainloopFwdSm80ILi8ELi1ELb0EN4cute5tupleIJNS5_1CILi128EEENS7_ILi64EEENS7_ILi192EEEEEELi192ENS_6half_tEfNS_4arch4Sm80ELb0ELb0ELb1ELb1ELb1ELb1ELb1ELb0EEENS1_21CollectiveEpilogueFwdINS6_IJS8_SA_S9_EEENS6_IJNS7_ILi1EEESI_SI_EEESC_SE_Li256ELb1ELb1ELb0ELb0EEENS1_19SingleTileSchedulerILb1ELb0ELb1ELi128EEEEEEEEEvNT_6ParamsE,"ax",@progbits
	.align	128
.text._ZN7cutlass13device_kernelIN5flash19enable_sm80_to_sm89INS1_16FlashAttnFwdSm80INS1_25CollectiveMainloopFwdSm80ILi8ELi1ELb0EN4cute5tupleIJNS5_1CILi128EEENS7_ILi64EEENS7_ILi192EEEEEELi192ENS_6half_tEfNS_4arch4Sm80ELb0ELb0ELb1ELb1ELb1ELb1ELb1ELb0EEENS1_21CollectiveEpilogueFwdINS6_IJS8_SA_S9_EEENS6_IJNS7_ILi1EEESI_SI_EEESC_SE_Li256ELb1ELb1ELb0ELb0EEENS1_19SingleTileSchedulerILb1ELb0ELb1ELi128EEEEEEEEEvNT_6ParamsE:
        .type           _ZN7cutlass13device_kernelIN5flash19enable_sm80_to_sm89INS1_16FlashAttnFwdSm80INS1_25CollectiveMainloopFwdSm80ILi8ELi1ELb0EN4cute5tupleIJNS5_1CILi128EEENS7_ILi64EEENS7_ILi192EEEEEELi192ENS_6half_tEfNS_4arch4Sm80ELb0ELb0ELb1ELb1ELb1ELb1ELb1ELb0EEENS1_21CollectiveEpilogueFwdINS6_IJS8_SA_S9_EEENS6_IJNS7_ILi1EEESI_SI_EEESC_SE_Li256ELb1ELb1ELb0ELb0EEENS1_19SingleTileSchedulerILb1ELb0ELb1ELi128EEEEEEEEEvNT_6ParamsE,@function
        .size           _ZN7cutlass13device_kernelIN5flash19enable_sm80_to_sm89INS1_16FlashAttnFwdSm80INS1_25CollectiveMainloopFwdSm80ILi8ELi1ELb0EN4cute5tupleIJNS5_1CILi128EEENS7_ILi64EEENS7_ILi192EEEEEELi192ENS_6half_tEfNS_4arch4Sm80ELb0ELb0ELb1ELb1ELb1ELb1ELb1ELb0EEENS1_21CollectiveEpilogueFwdINS6_IJS8_SA_S9_EEENS6_IJNS7_ILi1EEESI_SI_EEESC_SE_Li256ELb1ELb1ELb0ELb0EEENS1_19SingleTileSchedulerILb1ELb0ELb1ELi128EEEEEEEEEvNT_6ParamsE,(.L_x_38 - _ZN7cutlass13device_kernelIN5flash19enable_sm80_to_sm89INS1_16FlashAttnFwdSm80INS1_25CollectiveMainloopFwdSm80ILi8ELi1ELb0EN4cute5tupleIJNS5_1CILi128EEENS7_ILi64EEENS7_ILi192EEEEEELi192ENS_6half_tEfNS_4arch4Sm80ELb0ELb0ELb1ELb1ELb1ELb1ELb1ELb0EEENS1_21CollectiveEpilogueFwdINS6_IJS8_SA_S9_EEENS6_IJNS7_ILi1EEESI_SI_EEESC_SE_Li256ELb1ELb1ELb0ELb0EEENS1_19SingleTileSchedulerILb1ELb0ELb1ELi128EEEEEEEEEvNT_6ParamsE)
        .other          _ZN7cutlass13device_kernelIN5flash19enable_sm80_to_sm89INS1_16FlashAttnFwdSm80INS1_25CollectiveMainloopFwdSm80ILi8ELi1ELb0EN4cute5tupleIJNS5_1CILi128EEENS7_ILi64EEENS7_ILi192EEEEEELi192ENS_6half_tEfNS_4arch4Sm80ELb0ELb0ELb1ELb1ELb1ELb1ELb1ELb0EEENS1_21CollectiveEpilogueFwdINS6_IJS8_SA_S9_EEENS6_IJNS7_ILi1EEESI_SI_EEESC_SE_Li256ELb1ELb1ELb0ELb0EEENS1_19SingleTileSchedulerILb1ELb0ELb1ELi128EEEEEEEEEvNT_6ParamsE,@"STO_CUDA_ENTRY STV_DEFAULT"
_ZN7cutlass13device_kernelIN5flash19enable_sm80_to_sm89INS1_16FlashAttnFwdSm80INS1_25CollectiveMainloopFwdSm80ILi8ELi1ELb0EN4cute5tupleIJNS5_1CILi128EEENS7_ILi64EEENS7_ILi192EEEEEELi192ENS_6half_tEfNS_4arch4Sm80ELb0ELb0ELb1ELb1ELb1ELb1ELb1ELb0EEENS1_21CollectiveEpilogueFwdINS6_IJS8_SA_S9_EEENS6_IJNS7_ILi1EEESI_SI_EEESC_SE_Li256ELb1ELb1ELb0ELb0EEENS1_19SingleTileSchedulerILb1ELb0ELb1ELi128EEEEEEEEEvNT_6ParamsE:
[----:B------:R-:W-:Y:S01]  /*0000*/  LDC R1, c[0x0][0x28] ;  /* 0x00000a00ff017b82 */ /* 0x000fe20000000800 */
[----:B------:R-:W-:Y:S05]  /*0010*/  EXIT ;  /* 0x000000000000794d */ /* 0x000fea0003800000 */
.L_x_2:
        /* <DEDUP_REMOVED lines=14> */
.L_x_38:


//--------------------- .text._ZN7cutlass13device_kernelIN5flash19enable_sm80_to_sm89INS1_16FlashAttnFwdSm80INS1_25CollectiveMainloopFwdSm80ILi8ELi1ELb0EN4cute5tupleIJNS5_1CILi128EEENS7_ILi64EEENS7_ILi192EEEEEELi192ENS_6half_tEfNS_4arch4Sm80ELb0ELb1ELb1ELb0ELb1ELb0ELb1ELb0EEENS1_21CollectiveEpilogueFwdINS6_IJS8_SA_S9_EEENS6_IJNS7_ILi1EEESI_SI_EEESC_SE_Li256ELb0ELb1ELb0ELb0EEENS1_19SingleTileSchedulerILb0ELb0ELb1ELi128EEEEEEEEEvNT_6ParamsE --------------------------
	.section	.text._ZN7cutlass13device_kernelIN5flash19enable_sm80_to_sm89INS1_16FlashAttnFwdSm80INS1_25CollectiveMainloopFwdSm80ILi8ELi1ELb0EN4cute5tupleIJNS5_1CILi128EEENS7_ILi64EEENS7_ILi192EEEEEELi192ENS_6half_tEfNS_4arch4Sm80ELb0ELb1ELb1ELb0ELb1ELb0ELb1ELb0EEENS1_21CollectiveEpilogueFwdINS6_IJS8_SA_S9_EEENS6_IJNS7_ILi1EEESI_SI_EEESC_SE_Li256ELb0ELb1ELb0ELb0EEENS1_19SingleTileSchedulerILb0ELb0ELb1ELi128EEEEEEEEEvNT_6ParamsE,"ax",@progbits
	.align	128
.text._ZN7cutlass13device_kernelIN5flash19enable_sm80_to_sm89INS1_16FlashAttnFwdSm80INS1_25CollectiveMainloopFwdSm80ILi8ELi1ELb0EN4cute5tupleIJNS5_1CILi128EEENS7_ILi64EEENS7_ILi192EEEEEELi192ENS_6half_tEfNS_4arch4Sm80ELb0ELb1ELb1ELb0ELb1ELb0ELb1ELb0EEENS1_21CollectiveEpilogueFwdINS6_IJS8_SA_S9_EEENS6_IJNS7_ILi1EEESI_SI_EEESC_SE_Li256ELb0ELb1ELb0ELb0EEENS1_19SingleTileSchedulerILb0ELb0ELb1ELi128EEEEEEEEEvNT_6ParamsE:
        .type           _ZN7cutlass13device_kernelIN5flash19enable_sm80_to_sm89INS1_16FlashAttnFwdSm80INS1_25CollectiveMainloopFwdSm80ILi8ELi1ELb0EN4cute5tupleIJNS5_1CILi128EEENS7_ILi64EEENS7_ILi192EEEEEELi192ENS_6half_tEfNS_4arch4Sm80ELb0ELb1ELb1ELb0ELb1ELb0ELb1ELb0EEENS1_21CollectiveEpilogueFwdINS6_IJS8_SA_S9_EEENS6_IJNS7_ILi1EEESI_SI_EEESC_SE_Li256ELb0ELb1ELb0ELb0EEENS1_19SingleTileSchedulerILb0ELb0ELb1ELi128EEEEEEEEEvNT_6ParamsE,@function
        .size           _ZN7cutlass13device_kernelIN5flash19enable_sm80_to_sm89INS1_16FlashAttnFwdSm80INS1_25CollectiveMainloopFwdSm80ILi8ELi1ELb0EN4cute5tupleIJNS5_1CILi128EEENS7_ILi64EEENS7_ILi192EEEEEELi192ENS_6half_tEfNS_4arch4Sm80ELb0ELb1ELb1ELb0ELb1ELb0ELb1ELb0EEENS1_21CollectiveEpilogueFwdINS6_IJS8_SA_S9_EEENS6_IJNS7_ILi1EEESI_SI_EEESC_SE_Li256ELb0ELb1ELb0ELb0EEENS1_19SingleTileSchedulerILb0ELb0ELb1ELi128EEEEEEEEEvNT_6ParamsE,(.L_x_39 - _ZN7cutlass13device_kernelIN5flash19enable_sm80_to_sm89INS1_16FlashAttnFwdSm80INS1_25CollectiveMainloopFwdSm80ILi8ELi1ELb0EN4cute5tupleIJNS5_1CILi128EEENS7_ILi64EEENS7_ILi192EEEEEELi192ENS_6half_tEfNS_4arch4Sm80ELb0ELb1ELb1ELb0ELb1ELb0ELb1ELb0EEENS1_21CollectiveEpilogueFwdINS6_IJS8_SA_S9_EEENS6_IJNS7_ILi1EEESI_SI_EEESC_SE_Li256ELb0ELb1ELb0ELb0EEENS1_19SingleTileSchedulerILb0ELb0ELb1ELi128EEEEEEEEEvNT_6ParamsE)
        .other          _ZN7cutlass13device_kernelIN5flash19enable_sm80_to_sm89INS1_16FlashAttnFwdSm80INS1_25CollectiveMainloopFwdSm80ILi8ELi1ELb0EN4cute5tupleIJNS5_1CILi128EEENS7_ILi64EEENS7_ILi192EEEEEELi192ENS_6half_tEfNS_4arch4Sm80ELb0ELb1ELb1ELb0ELb1ELb0ELb1ELb0EEENS1_21CollectiveEpilogueFwdINS6_IJS8_SA_S9_EEENS6_IJNS7_ILi1EEESI_SI_EEESC_SE_Li256ELb0ELb1ELb0ELb0EEENS1_19SingleTileSchedulerILb0ELb0ELb1ELi128EEEEEEEEEvNT_6ParamsE,@"STO_CUDA_ENTRY STV_DEFAULT"
_ZN7cutlass13device_kernelIN5flash19enable_sm80_to_sm89INS1_16FlashAttnFwdSm80INS1_25CollectiveMainloopFwdSm80ILi8ELi1ELb0EN4cute5tupleIJNS5_1CILi128EEENS7_ILi64EEENS7_ILi192EEEEEELi192ENS_6half_tEfNS_4arch4Sm80ELb0ELb1ELb1ELb0ELb1ELb0ELb1ELb0EEENS1_21CollectiveEpilogueFwdINS6_IJS8_SA_S9_EEENS6_IJNS7_ILi1EEESI_SI_EEESC_SE_Li256ELb0ELb1ELb0ELb0EEENS1_19SingleTileSchedulerILb0ELb0ELb1ELi128EEEEEEEEEvNT_6ParamsE:
[----:B------:R-:W-:Y:S01]  /*0000*/  LDC R1, c[0x0][0x28] ;  /* 0x00000a00ff017b82 */ /* 0x000fe20000000800 */
[----:B------:R-:W-:Y:S05]  /*0010*/  EXIT ;  /* 0x000000000000794d */ /* 0x000fea0003800000 */
.L_x_3:
        /* <DEDUP_REMOVED lines=14> */
.L_x_39:


//--------------------- .text._ZN7cutlass13device_kernelIN5flash19enable_sm80_to_sm89INS1_16FlashAttnFwdSm80INS1_25CollectiveMainloopFwdSm80ILi8ELi1ELb0EN4cute5tupleIJNS5_1CILi128EEENS7_ILi64EEENS7_ILi192EEEEEELi192ENS_6half_tEfNS_4arch4Sm80ELb0ELb1ELb1ELb1ELb1ELb0ELb1ELb0EEENS1_21CollectiveEpilogueFwdINS6_IJS8_SA_S9_EEENS6_IJNS7_ILi1EEESI_SI_EEESC_SE_Li256ELb1ELb1ELb0ELb0EEENS1_19SingleTileSchedulerILb1ELb0ELb1ELi128EEEEEEEEEvNT_6ParamsE --------------------------
	.section	.text._ZN7cutlass13device_kernelIN5flash19enable_sm80_to_sm89INS1_16FlashAttnFwdSm80INS1_25CollectiveMainloopFwdSm80ILi8ELi1ELb0EN4cute5tupleIJNS5_1CILi128EEENS7_ILi64EEENS7_ILi192EEEEEELi192ENS_6half_tEfNS_4arch4Sm80ELb0ELb1ELb1ELb1ELb1ELb0ELb1ELb0EEENS1_21CollectiveEpilogueFwdINS6_IJS8_SA_S9_EEENS6_IJNS7_ILi1EEESI_SI_EEESC_SE_Li256ELb1ELb1ELb0ELb0EEENS1_19SingleTileSchedulerILb1ELb0ELb1ELi128EEEEEEEEEvNT_6ParamsE,"ax",@progbits
	.align	128
.text._ZN7cutlass13device_kernelIN5flash19enable_sm80_to_sm89INS1_16FlashAttnFwdSm80INS1_25CollectiveMainloopFwdSm80ILi8ELi1ELb0EN4cute5tupleIJNS5_1CILi128EEENS7_ILi64EEENS7_ILi192EEEEEELi192ENS_6half_tEfNS_4arch4Sm80ELb0ELb1ELb1ELb1ELb1ELb0ELb1ELb0EEENS1_21CollectiveEpilogueFwdINS6_IJS8_SA_S9_EEENS6_IJNS7_ILi1EEESI_SI_EEESC_SE_Li256ELb1ELb1ELb0ELb0EEENS1_19SingleTileSchedulerILb1ELb0ELb1ELi128EEEEEEEEEvNT_6ParamsE:
        .type           _ZN7cutlass13device_kernelIN5flash19enable_sm80_to_sm89INS1_16FlashAttnFwdSm80INS1_25CollectiveMainloopFwdSm80ILi8ELi1ELb0EN4cute5tupleIJNS5_1CILi128EEENS7_ILi64EEENS7_ILi192EEEEEELi192ENS_6half_tEfNS_4arch4Sm80ELb0ELb1ELb1ELb1ELb1ELb0ELb1ELb0EEENS1_21CollectiveEpilogueFwdINS6_IJS8_SA_S9_EEENS6_IJNS7_ILi1EEESI_SI_EEESC_SE_Li256ELb1ELb1ELb0ELb0EEENS1_19SingleTileSchedulerILb1ELb0ELb1ELi128EEEEEEEEEvNT_6ParamsE,@function
        .size           _ZN7cutlass13device_kernelIN5flash19enable_sm80_to_sm89INS1_16FlashAttnFwdSm80INS1_25CollectiveMainloopFwdSm80ILi8ELi1ELb0EN4cute5tupleIJNS5_1CILi128EEENS7_ILi64EEENS7_ILi192EEEEEELi192ENS_6half_tEfNS_4arch4Sm80ELb0ELb1ELb1ELb1ELb1ELb0ELb1ELb0EEENS1_21CollectiveEpilogueFwdINS6_IJS8_SA_S9_EEENS6_IJNS7_ILi1EEESI_SI_EEESC_SE_Li256ELb1ELb1ELb0ELb0EEENS1_19SingleTileSchedulerILb1ELb0ELb1ELi128EEEEEEEEEvNT_6ParamsE,(.L_x_40 - _ZN7cutlass13device_kernelIN5flash19enable_sm80_to_sm89INS1_16FlashAttnFwdSm80INS1_25CollectiveMainloopFwdSm80ILi8ELi1ELb0EN4cute5tupleIJNS5_1CILi128EEENS7_ILi64EEENS7_ILi192EEEEEELi192ENS_6half_tEfNS_4arch4Sm80ELb0ELb1ELb1ELb1ELb1ELb0ELb1ELb0EEENS1_21CollectiveEpilogueFwdINS6_IJS8_SA_S9_EEENS6_IJNS7_ILi1EEESI_SI_EEESC_SE_Li256ELb1ELb1ELb0ELb0EEENS1_19SingleTileSchedulerILb1ELb0ELb1ELi128EEEEEEEEEvNT_6ParamsE)
        .other          _ZN7cutlass13device_kernelIN5flash19enable_sm80_to_sm89INS1_16FlashAttnFwdSm80INS1_25CollectiveMainloopFwdSm80ILi8ELi1ELb0EN4cute5tupleIJNS5_1CILi128EEENS7_ILi64EEENS7_ILi192EEEEEELi192ENS_6half_tEfNS_4arch4Sm80ELb0ELb1ELb1ELb1ELb1ELb0ELb1ELb0EEENS1_21CollectiveEpilogueFwdINS6_IJS8_SA_S9_EEENS6_IJNS7_ILi1EEESI_SI_EEESC_SE_Li256ELb1ELb1ELb0ELb0EEENS1_19SingleTileSchedulerILb1ELb0ELb1ELi128EEEEEEEEEvNT_6ParamsE,@"STO_CUDA_ENTRY STV_DEFAULT"
_ZN7cutlass13device_kernelIN5flash19enable_sm80_to_sm89INS1_16FlashAttnFwdSm80INS1_25CollectiveMainloopFwdSm80ILi8ELi1ELb0EN4cute5tupleIJNS5_1CILi128EEENS7_ILi64EEENS7_ILi192EEEEEELi192ENS_6half_tEfNS_4arch4Sm80ELb0ELb1ELb1ELb1ELb1ELb0ELb1ELb0EEENS1_21CollectiveEpilogueFwdINS6_IJS8_SA_S9_EEENS6_IJNS7_ILi1EEESI_SI_EEESC_SE_Li256ELb1ELb1ELb0ELb0EEENS1_19SingleTileSchedulerILb1ELb0ELb1ELi128EEEEEEEEEvNT_6ParamsE:
[----:B------:R-:W-:Y:S01]  /*0000*/  LDC R1, c[0x0][0x28] ;  /* 0x00000a00ff017b82 */ /* 0x000fe20000000800 */
[----:B------:R-:W-:Y:S05]  /*0010*/  EXIT ;  /* 0x000000000000794d */ /* 0x000fea0003800000 */
.L_x_4:
        /* <DEDUP_REMOVED lines=14> */
.L_x_40:


//--------------------- .text._ZN7cutlass13device_kernelIN5flash19enable_sm80_to_sm89INS1_16FlashAttnFwdSm80INS1_25CollectiveMainloopFwdSm80ILi8ELi1ELb0EN4cute5tupleIJNS5_1CILi128EEENS7_ILi64EEENS7_ILi192EEEEEELi192ENS_6half_tEfNS_4arch4Sm80ELb0ELb1ELb1ELb1ELb1ELb1ELb1ELb0EEENS1_21CollectiveEpilogueFwdINS6_IJS8_SA_S9_EEENS6_IJNS7_ILi1EEESI_SI_EEESC_SE_Li256ELb1ELb1ELb0ELb0EEENS1_19SingleTileSchedulerILb1ELb0ELb1ELi128EEEEEEEEEvNT_6ParamsE --------------------------
	.section	.text._ZN7cutlass13device_kernelIN5flash19enable_sm80_to_sm89INS1_16FlashAttnFwdSm80INS1_25CollectiveMainloopFwdSm80ILi8ELi1ELb0EN4cute5tupleIJNS5_1CILi128EEENS7_ILi64EEENS7_ILi192EEEEEELi192ENS_6half_tEfNS_4arch4Sm80ELb0ELb1ELb1ELb1ELb1ELb1ELb1ELb0EEENS1_21CollectiveEpilogueFwdINS6_IJS8_SA_S9_EEENS6_IJNS7_ILi1EEESI_SI_EEESC_SE_Li256ELb1ELb1ELb0ELb0EEENS1_19SingleTileSchedulerILb1ELb0ELb1ELi128EEEEEEEEEvNT_6ParamsE,"ax",@progbits
	.align	128
.text._ZN7cutlass13device_kernelIN5flash19enable_sm80_to_sm89INS1_16FlashAttnFwdSm80INS1_25CollectiveMainloopFwdSm80ILi8ELi1ELb0EN4cute5tupleIJNS5_1CILi128EEENS7_ILi64EEENS7_ILi192EEEEEELi192ENS_6half_tEfNS_4arch4Sm80ELb0ELb1ELb1ELb1ELb1ELb1ELb1ELb0EEENS1_21CollectiveEpilogueFwdINS6_IJS8_SA_S9_EEENS6_IJNS7_ILi1EEESI_SI_EEESC_SE_Li256ELb1ELb1ELb0ELb0EEENS1_19SingleTileSchedulerILb1ELb0ELb1ELi128EEEEEEEEEvNT_6ParamsE:
        .type           _ZN7cutlass13device_kernelIN5flash19enable_sm80_to_sm89INS1_16FlashAttnFwdSm80INS1_25CollectiveMainloopFwdSm80ILi8ELi1ELb0EN4cute5tupleIJNS5_1CILi128EEENS7_ILi64EEENS7_ILi192EEEEEELi192ENS_6half_tEfNS_4arch4Sm80ELb0ELb1ELb1ELb1ELb1ELb1ELb1ELb0EEENS1_21CollectiveEpilogueFwdINS6_IJS8_SA_S9_EEENS6_IJNS7_ILi1EEESI_SI_EEESC_SE_Li256ELb1ELb1ELb0ELb0EEENS1_19SingleTileSchedulerILb1ELb0ELb1ELi128EEEEEEEEEvNT_6ParamsE,@function
        .size           _ZN7cutlass13device_kernelIN5flash19enable_sm80_to_sm89INS1_16FlashAttnFwdSm80INS1_25CollectiveMainloopFwdSm80ILi8ELi1ELb0EN4cute5tupleIJNS5_1CILi128EEENS7_ILi64EEENS7_ILi192EEEEEELi192ENS_6half_tEfNS_4arch4Sm80ELb0ELb1ELb1ELb1ELb1ELb1ELb1ELb0EEENS1_21CollectiveEpilogueFwdINS6_IJS8_SA_S9_EEENS6_IJNS7_ILi1EEESI_SI_EEESC_SE_Li256ELb1ELb1ELb0ELb0EEENS1_19SingleTileSchedulerILb1ELb0ELb1ELi128EEEEEEEEEvNT_6ParamsE,(.L_x_41 - _ZN7cutlass13device_kernelIN5flash19enable_sm80_to_sm89INS1_16FlashAttnFwdSm80INS1_25CollectiveMainloopFwdSm80ILi8ELi1ELb0EN4cute5tupleIJNS5_1CILi128EEENS7_ILi64EEENS7_ILi192EEEEEELi192ENS_6half_tEfNS_4arch4Sm80ELb0ELb1ELb1ELb1ELb1ELb1ELb1ELb0EEENS1_21CollectiveEpilogueFwdINS6_IJS8_SA_S9_EEENS6_IJNS7_ILi1EEESI_SI_EEESC_SE_Li256ELb1ELb1ELb0ELb0EEENS1_19SingleTileSchedulerILb1ELb0ELb1ELi128EEEEEEEEEvNT_6ParamsE)
        .other          _ZN7cutlass13device_kernelIN5flash19enable_sm80_to_sm89INS1_16FlashAttnFwdSm80INS1_25CollectiveMainloopFwdSm80ILi8ELi1ELb0EN4cute5tupleIJNS5_1CILi128EEENS7_ILi64EEENS7_ILi192EEEEEELi192ENS_6half_tEfNS_4arch4Sm80ELb0ELb1ELb1ELb1ELb1ELb1ELb1ELb0EEENS1_21CollectiveEpilogueFwdINS6_IJS8_SA_S9_EEENS6_IJNS7_ILi1EEESI_SI_EEESC_SE_Li256ELb1ELb1ELb0ELb0EEENS1_19SingleTileSchedulerILb1ELb0ELb1ELi128EEEEEEEEEvNT_6ParamsE,@"STO_CUDA_ENTRY STV_DEFAULT"
_ZN7cutlass13device_kernelIN5flash19enable_sm80_to_sm89INS1_16FlashAttnFwdSm80INS1_25CollectiveMainloopFwdSm80ILi8ELi1ELb0EN4cute5tupleIJNS5_1CILi128EEENS7_ILi64EEENS7_ILi192EEEEEELi192ENS_6half_tEfNS_4arch4Sm80ELb0ELb1ELb1ELb1ELb1ELb1ELb1ELb0EEENS1_21CollectiveEpilogueFwdINS6_IJS8_SA_S9_EEENS6_IJNS7_ILi1EEESI_SI_EEESC_SE_Li256ELb1ELb1ELb0ELb0EEENS1_19SingleTileSchedulerILb1ELb0ELb1ELi128EEEEEEEEEvNT_6ParamsE:
[----:B------:R-:W-:Y:S01]  /*0000*/  LDC R1, c[0x0][0x28] ;  /* 0x00000a00ff017b82 */ /* 0x000fe20000000800 */
[----:B------:R-:W-:Y:S05]  /*0010*/  EXIT ;  /* 0x000000000000794d */ /* 0x000fea0003800000 */
.L_x_5:
        /* <DEDUP_REMOVED lines=14> */
.L_x_41:


//--------------------- .text._ZN7cutlass13device_kernelIN5flash19enable_sm80_to_sm89INS1_16FlashAttnFwdSm80INS1_25CollectiveMainloopFwdSm80ILi8ELi1ELb0EN4cute5tupleIJNS5_1CILi128EEENS7_ILi64EEENS7_ILi192EEEEEELi192ENS_6half_tEfNS_4arch4Sm80ELb1ELb0ELb1ELb0ELb1ELb0ELb1ELb0EEENS1_21CollectiveEpilogueFwdINS6_IJS8_SA_S9_EEENS6_IJNS7_ILi1EEESI_SI_EEESC_SE_Li256ELb0ELb1ELb0ELb0EEENS1_30DynamicPersistentTileSchedulerILi256ELi256ELb0ELb1ELb0EEEEEEEEEvNT_6ParamsE --------------------------
	.section	.text._ZN7cutlass13device_kernelIN5flash19enable_sm80_to_sm89INS1_16FlashAttnFwdSm80INS1_25CollectiveMainloopFwdSm80ILi8ELi1ELb0EN4cute5tupleIJNS5_1CILi128EEENS7_ILi64EEENS7_ILi192EEEEEELi192ENS_6half_tEfNS_4arch4Sm80ELb1ELb0ELb1ELb0ELb1ELb0ELb1ELb0EEENS1_21CollectiveEpilogueFwdINS6_IJS8_SA_S9_EEENS6_IJNS7_ILi1EEESI_SI_EEESC_SE_Li256ELb0ELb1ELb0ELb0EEENS1_30DynamicPersistentTileSchedulerILi256ELi256ELb0ELb1ELb0EEEEEEEEEvNT_6ParamsE,"ax",@progbits
	.align	128
.text._ZN7cutlass13device_kernelIN5flash19enable_sm80_to_sm89INS1_16FlashAttnFwdSm80INS1_25CollectiveMainloopFwdSm80ILi8ELi1ELb0EN4cute5tupleIJNS5_1CILi128EEENS7_ILi64EEENS7_ILi192EEEEEELi192ENS_6half_tEfNS_4arch4Sm80ELb1ELb0ELb1ELb0ELb1ELb0ELb1ELb0EEENS1_21CollectiveEpilogueFwdINS6_IJS8_SA_S9_EEENS6_IJNS7_ILi1EEESI_SI_EEESC_SE_Li256ELb0ELb1ELb0ELb0EEENS1_30DynamicPersistentTileSchedulerILi256ELi256ELb0ELb1ELb0EEEEEEEEEvNT_6ParamsE:
        .type           _ZN7cutlass13device_kernelIN5flash19enable_sm80_to_sm89INS1_16FlashAttnFwdSm80INS1_25CollectiveMainloopFwdSm80ILi8ELi1ELb0EN4cute5tupleIJNS5_1CILi128EEENS7_ILi64EEENS7_ILi192EEEEEELi192ENS_6half_tEfNS_4arch4Sm80ELb1ELb0ELb1ELb0ELb1ELb0ELb1ELb0EEENS1_21CollectiveEpilogueFwdINS6_IJS8_SA_S9_EEENS6_IJNS7_ILi1EEESI_SI_EEESC_SE_Li256ELb0ELb1ELb0ELb0EEENS1_30DynamicPersistentTileSchedulerILi256ELi256ELb0ELb1ELb0EEEEEEEEEvNT_6ParamsE,@function
        .size           _ZN7cutlass13device_kernelIN5flash19enable_sm80_to_sm89INS1_16FlashAttnFwdSm80INS1_25CollectiveMainloopFwdSm80ILi8ELi1ELb0EN4cute5tupleIJNS5_1CILi128EEENS7_ILi64EEENS7_ILi192EEEEEELi192ENS_6half_tEfNS_4arch4Sm80ELb1ELb0ELb1ELb0ELb1ELb0ELb1ELb0EEENS1_21CollectiveEpilogueFwdINS6_IJS8_SA_S9_EEENS6_IJNS7_ILi1EEESI_SI_EEESC_SE_Li256ELb0ELb1ELb0ELb0EEENS1_30DynamicPersistentTileSchedulerILi256ELi256ELb0ELb1ELb0EEEEEEEEEvNT_6ParamsE,(.L_x_42 - _ZN7cutlass13device_kernelIN5flash19enable_sm80_to_sm89INS1_16FlashAttnFwdSm80INS1_25CollectiveMainloopFwdSm80ILi8ELi1ELb0EN4cute5tupleIJNS5_1CILi128EEENS7_ILi64EEENS7_ILi192EEEEEELi192ENS_6half_tEfNS_4arch4Sm80ELb1ELb0ELb1ELb0ELb1ELb0ELb1ELb0EEENS1_21CollectiveEpilogueFwdINS6_IJS8_SA_S9_EEENS6_IJNS7_ILi1EEESI_SI_EEESC_SE_Li256ELb0ELb1ELb0ELb0EEENS1_30DynamicPersistentTileSchedulerILi256ELi256ELb0ELb1ELb0EEEEEEEEEvNT_6ParamsE)
        .other          _ZN7cutlass13device_kernelIN5flash19enable_sm80_to_sm89INS1_16FlashAttnFwdSm80INS1_25CollectiveMainloopFwdSm80ILi8ELi1ELb0EN4cute5tupleIJNS5_1CILi128EEENS7_ILi64EEENS7_ILi192EEEEEELi192ENS_6half_tEfNS_4arch4Sm80ELb1ELb0ELb1ELb0ELb1ELb0ELb1ELb0EEENS1_21CollectiveEpilogueFwdINS6_IJS8_SA_S9_EEENS6_IJNS7_ILi1EEESI_SI_EEESC_SE_Li256ELb0ELb1ELb0ELb0EEENS1_30DynamicPersistentTileSchedulerILi256ELi256ELb0ELb1ELb0EEEEEEEEEvNT_6ParamsE,@"STO_CUDA_ENTRY STV_DEFAULT"
_ZN7cutlass13device_kernelIN5flash19enable_sm80_to_sm89INS1_16FlashAttnFwdSm80INS1_25CollectiveMainloopFwdSm80ILi8ELi1ELb0EN4cute5tupleIJNS5_1CILi128EEENS7_ILi64EEENS7_ILi192EEEEEELi192ENS_6half_tEfNS_4arch4Sm80ELb1ELb0ELb1ELb0ELb1ELb0ELb1ELb0EEENS1_21CollectiveEpilogueFwdINS6_IJS8_SA_S9_EEENS6_IJNS7_ILi1EEESI_SI_EEESC_SE_Li256ELb0ELb1ELb0ELb0EEENS1_30DynamicPersistentTileSchedulerILi256ELi256ELb0ELb1ELb0EEEEEEEEEvNT_6ParamsE:
[----:B------:R-:W-:Y:S01]  /*0000*/  LDC R1, c[0x0][0x28] ;  /* 0x00000a00ff017b82 */ /* 0x000fe20000000800 */
[----:B------:R-:W-:Y:S05]  /*0010*/  EXIT ;  /* 0x000000000000794d */ /* 0x000fea0003800000 */
.L_x_6:
        /* <DEDUP_REMOVED lines=14> */
.L_x_42:


//--------------------- .text._ZN7cutlass13device_kernelIN5flash19enable_sm80_to_sm89INS1_16FlashAttnFwdSm80INS1_25CollectiveMainloopFwdSm80ILi8ELi1ELb0EN4cute5tupleIJNS5_1CILi128EEENS7_ILi64EEENS7_ILi192EEEEEELi192ENS_6half_tEfNS_4arch4Sm80ELb1ELb0ELb1ELb1ELb1ELb0ELb1ELb0EEENS1_21CollectiveEpilogueFwdINS6_IJS8_SA_S9_EEENS6_IJNS7_ILi1EEESI_SI_EEESC_SE_Li256ELb1ELb1ELb0ELb0EEENS1_19SingleTileSchedulerILb1ELb0ELb1ELi128EEEEEEEEEvNT_6ParamsE --------------------------
	.section	.text._ZN7cutlass13device_kernelIN5flash19enable_sm80_to_sm89INS1_16FlashAttnFwdSm80INS1_25CollectiveMainloopFwdSm80ILi8ELi1ELb0EN4cute5tupleIJNS5_1CILi128EEENS7_ILi64EEENS7_ILi192EEEEEELi192ENS_6half_tEfNS_4arch4Sm80ELb1ELb0ELb1ELb1ELb1ELb0ELb1ELb0EEENS1_21CollectiveEpilogueFwdINS6_IJS8_SA_S9_EEENS6_IJNS7_ILi1EEESI_SI_EEESC_SE_Li256ELb1ELb1ELb0ELb0EEENS1_19SingleTileSchedulerILb1ELb0ELb1ELi128EEEEEEEEEvNT_6ParamsE,"ax",@progbits
	.align	128
.text._ZN7cutlass13device_kernelIN5flash19enable_sm80_to_sm89INS1_16FlashAttnFwdSm80INS1_25CollectiveMainloopFwdSm80ILi8ELi1ELb0EN4cute5tupleIJNS5_1CILi128EEENS7_ILi64EEENS7_ILi192EEEEEELi192ENS_6half_tEfNS_4arch4Sm80ELb1ELb0ELb1ELb1ELb1ELb0ELb1ELb0EEENS1_21CollectiveEpilogueFwdINS6_IJS8_SA_S9_EEENS6_IJNS7_ILi1EEESI_SI_EEESC_SE_Li256ELb1ELb1ELb0ELb0EEENS1_19SingleTileSchedulerILb1ELb0ELb1ELi128EEEEEEEEEvNT_6ParamsE:
        .type           _ZN7cutlass13device_kernelIN5flash19enable_sm80_to_sm89INS1_16FlashAttnFwdSm80INS1_25CollectiveMainloopFwdSm80ILi8ELi1ELb0EN4cute5tupleIJNS5_1CILi128EEENS7_ILi64EEENS7_ILi192EEEEEELi192ENS_6half_tEfNS_4arch4Sm80ELb1ELb0ELb1ELb1ELb1ELb0ELb1ELb0EEENS1_21CollectiveEpilogueFwdINS6_IJS8_SA_S9_EEENS6_IJNS7_ILi1EEESI_SI_EEESC_SE_Li256ELb1ELb1ELb0ELb0EEENS1_19SingleTileSchedulerILb1ELb0ELb1ELi128EEEEEEEEEvNT_6ParamsE,@function
        .size           _ZN7cutlass13device_kernelIN5flash19enable_sm80_to_sm89INS1_16FlashAttnFwdSm80INS1_25CollectiveMainloopFwdSm80ILi8ELi1ELb0EN4cute5tupleIJNS5_1CILi128EEENS7_ILi64EEENS7_ILi192EEEEEELi192ENS_6half_tEfNS_4arch4Sm80ELb1ELb0ELb1ELb1ELb1ELb0ELb1ELb0EEENS1_21CollectiveEpilogueFwdINS6_IJS8_SA_S9_EEENS6_IJNS7_ILi1EEESI_SI_EEESC_SE_Li256ELb1ELb1ELb0ELb0EEENS1_19SingleTileSchedulerILb1ELb0ELb1ELi128EEEEEEEEEvNT_6ParamsE,(.L_x_43 - _ZN7cutlass13device_kernelIN5flash19enable_sm80_to_sm89INS1_16FlashAttnFwdSm80INS1_25CollectiveMainloopFwdSm80ILi8ELi1ELb0EN4cute5tupleIJNS5_1CILi128EEENS7_ILi64EEENS7_ILi192EEEEEELi192ENS_6half_tEfNS_4arch4Sm80ELb1ELb0ELb1ELb1ELb1ELb0ELb1ELb0EEENS1_21CollectiveEpilogueFwdINS6_IJS8_SA_S9_EEENS6_IJNS7_ILi1EEESI_SI_EEESC_SE_Li256ELb1ELb1ELb0ELb0EEENS1_19SingleTileSchedulerILb1ELb0ELb1ELi128EEEEEEEEEvNT_6ParamsE)
        .other          _ZN7cutlass13device_kernelIN5flash19enable_sm80_to_sm89INS1_16FlashAttnFwdSm80INS1_25CollectiveMainloopFwdSm80ILi8ELi1ELb0EN4cute5tupleIJNS5_1CILi128EEENS7_ILi64EEENS7_ILi192EEEEEELi192ENS_6half_tEfNS_4arch4Sm80ELb1ELb0ELb1ELb1ELb1ELb0ELb1ELb0EEENS1_21CollectiveEpilogueFwdINS6_IJS8_SA_S9_EEENS6_IJNS7_ILi1EEESI_SI_EEESC_SE_Li256ELb1ELb1ELb0ELb0EEENS1_19SingleTileSchedulerILb1ELb0ELb1ELi128EEEEEEEEEvNT_6ParamsE,@"STO_CUDA_ENTRY STV_DEFAULT"
_ZN7cutlass13device_kernelIN5flash19enable_sm80_to_sm89INS1_16FlashAttnFwdSm80INS1_25CollectiveMainloopFwdSm80ILi8ELi1ELb0EN4cute5tupleIJNS5_1CILi128EEENS7_ILi64EEENS7_ILi192EEEEEELi192ENS_6half_tEfNS_4arch4Sm80ELb1ELb0ELb1ELb1ELb1ELb0ELb1ELb0EEENS1_21CollectiveEpilogueFwdINS6_IJS8_SA_S9_EEENS6_IJNS7_ILi1EEESI_SI_EEESC_SE_Li256ELb1ELb1ELb0ELb0EEENS1_19SingleTileSchedulerILb1ELb0ELb1ELi128EEEEEEEEEvNT_6ParamsE:
[----:B------:R-:W-:Y:S01]  /*0000*/  LDC R1, c[0x0][0x28] ;  /* 0x00000a00ff017b82 */ /* 0x000fe20000000800 */
[----:B------:R-:W-:Y:S05]  /*0010*/  EXIT ;  /* 0x000000000000794d */ /* 0x000fea0003800000 */
.L_x_7:
        /* <DEDUP_REMOVED lines=14> */
.L_x_43:


//--------------------- .text._ZN7cutlass13device_kernelIN5flash19enable_sm80_to_sm89INS1_16FlashAttnFwdSm80INS1_25CollectiveMainloopFwdSm80ILi8ELi1ELb0EN4cute5tupleIJNS5_1CILi128EEENS7_ILi64EEENS7_ILi192EEEEEELi192ENS_6half_tEfNS_4arch4Sm80ELb1ELb0ELb1ELb1ELb1ELb1ELb1ELb0EEENS1_21CollectiveEpilogueFwdINS6_IJS8_SA_S9_EEENS6_IJNS7_ILi1EEESI_SI_EEESC_SE_Li256ELb1ELb1ELb0ELb0EEENS1_19SingleTileSchedulerILb1ELb0ELb1ELi128EEEEEEEEEvNT_6ParamsE --------------------------
	.section	.text._ZN7cutlass13device_kernelIN5flash19enable_sm80_to_sm89INS1_16FlashAttnFwdSm80INS1_25CollectiveMainloopFwdSm80ILi8ELi1ELb0EN4cute5tupleIJNS5_1CILi128EEENS7_ILi64EEENS7_ILi192EEEEEELi192ENS_6half_tEfNS_4arch4Sm80ELb1ELb0ELb1ELb1ELb1ELb1ELb1ELb0EEENS1_21CollectiveEpilogueFwdINS6_IJS8_SA_S9_EEENS6_IJNS7_ILi1EEESI_SI_EEESC_SE_Li256ELb1ELb1ELb0ELb0EEENS1_19SingleTileSchedulerILb1ELb0ELb1ELi128EEEEEEEEEvNT_6ParamsE,"ax",@progbits
	.align	128
.text._ZN7cutlass13device_kernelIN5flash19enable_sm80_to_sm89INS1_16FlashAttnFwdSm80INS1_25CollectiveMainloopFwdSm80ILi8ELi1ELb0EN4cute5tupleIJNS5_1CILi128EEENS7_ILi64EEENS7_ILi192EEEEEELi192ENS_6half_tEfNS_4arch4Sm80ELb1ELb0ELb1ELb1ELb1ELb1ELb1ELb0EEENS1_21CollectiveEpilogueFwdINS6_IJS8_SA_S9_EEENS6_IJNS7_ILi1EEESI_SI_EEESC_SE_Li256ELb1ELb1ELb0ELb0EEENS1_19SingleTileSchedulerILb1ELb0ELb1ELi128EEEEEEEEEvNT_6ParamsE:
        .type           _ZN7cutlass13device_kernelIN5flash19enable_sm80_to_sm89INS1_16FlashAttnFwdSm80INS1_25CollectiveMainloopFwdSm80ILi8ELi1ELb0EN4cute5tupleIJNS5_1CILi128EEENS7_ILi64EEENS7_ILi192EEEEEELi192ENS_6half_tEfNS_4arch4Sm80ELb1ELb0ELb1ELb1ELb1ELb1ELb1ELb0EEENS1_21CollectiveEpilogueFwdINS6_IJS8_SA_S9_EEENS6_IJNS7_ILi1EEESI_SI_EEESC_SE_Li256ELb1ELb1ELb0ELb0EEENS1_19SingleTileSchedulerILb1ELb0ELb1ELi128EEEEEEEEEvNT_6ParamsE,@function
        .size           _ZN7cutlass13device_kernelIN5flash19enable_sm80_to_sm89INS1_16FlashAttnFwdSm80INS1_25CollectiveMainloopFwdSm80ILi8ELi1ELb0EN4cute5tupleIJNS5_1CILi128EEENS7_ILi64EEENS7_ILi192EEEEEELi192ENS_6half_tEfNS_4arch4Sm80ELb1ELb0ELb1ELb1ELb1ELb1ELb1ELb0EEENS1_21CollectiveEpilogueFwdINS6_IJS8_SA_S9_EEENS6_IJNS7_ILi1EEESI_SI_EEESC_SE_Li256ELb1ELb1ELb0ELb0EEENS1_19SingleTileSchedulerILb1ELb0ELb1ELi128EEEEEEEEEvNT_6ParamsE,(.L_x_44 - _ZN7cutlass13device_kernelIN5flash19enable_sm80_to_sm89INS1_16FlashAttnFwdSm80INS1_25CollectiveMainloopFwdSm80ILi8ELi1ELb0EN4cute5tupleIJNS5_1CILi128EEENS7_ILi64EEENS7_ILi192EEEEEELi192ENS_6half_tEfNS_4arch4Sm80ELb1ELb0ELb1ELb1ELb1ELb1ELb1ELb0EEENS1_21CollectiveEpilogueFwdINS6_IJS8_SA_S9_EEENS6_IJNS7_ILi1EEESI_SI_EEESC_SE_Li256ELb1ELb1ELb0ELb0EEENS1_19SingleTileSchedulerILb1ELb0ELb1ELi128EEEEEEEEEvNT_6ParamsE)
        .other          _ZN7cutlass13device_kernelIN5flash19enable_sm80_to_sm89INS1_16FlashAttnFwdSm80INS1_25CollectiveMainloopFwdSm80ILi8ELi1ELb0EN4cute5tupleIJNS5_1CILi128EEENS7_ILi64EEENS7_ILi192EEEEEELi192ENS_6half_tEfNS_4arch4Sm80ELb1ELb0ELb1ELb1ELb1ELb1ELb1ELb0EEENS1_21CollectiveEpilogueFwdINS6_IJS8_SA_S9_EEENS6_IJNS7_ILi1EEESI_SI_EEESC_SE_Li256ELb1ELb1ELb0ELb0EEENS1_19SingleTileSchedulerILb1ELb0ELb1ELi128EEEEEEEEEvNT_6ParamsE,@"STO_CUDA_ENTRY STV_DEFAULT"
_ZN7cutlass13device_kernelIN5flash19enable_sm80_to_sm89INS1_16FlashAttnFwdSm80INS1_25CollectiveMainloopFwdSm80ILi8ELi1ELb0EN4cute5tupleIJNS5_1CILi128EEENS7_ILi64EEENS7_ILi192EEEEEELi192ENS_6half_tEfNS_4arch4Sm80ELb1ELb0ELb1ELb1ELb1ELb1ELb1ELb0EEENS1_21CollectiveEpilogueFwdINS6_IJS8_SA_S9_EEENS6_IJNS7_ILi1EEESI_SI_EEESC_SE_Li256ELb1ELb1ELb0ELb0EEENS1_19SingleTileSchedulerILb1ELb0ELb1ELi128EEEEEEEEEvNT_6ParamsE:
[----:B------:R-:W-:Y:S01]  /*0000*/  LDC R1, c[0x0][0x28] ;  /* 0x00000a00ff017b82 */ /* 0x000fe20000000800 */
[----:B------:R-:W-:Y:S05]  /*0010*/  EXIT ;  /* 0x000000000000794d */ /* 0x000fea0003800000 */
.L_x_8:
        /* <DEDUP_REMOVED lines=14> */
.L_x_44:


//--------------------- .text._ZN7cutlass13device_kernelIN5flash19enable_sm80_to_sm89INS1_16FlashAttnFwdSm80INS1_25CollectiveMainloopFwdSm80ILi8ELi2ELb0EN4cute5tupleIJNS5_1CILi128EEENS7_ILi64EEENS7_ILi192EEEEEELi192ENS_6half_tEfNS_4arch4Sm80ELb0ELb0ELb1ELb0ELb1ELb0ELb1ELb0EEENS1_21CollectiveEpilogueFwdINS6_IJS8_SA_S9_EEENS6_IJNS7_ILi1EEESI_SI_EEESC_SE_Li256ELb0ELb1ELb0ELb0EEENS1_19SingleTileSchedulerILb0ELb0ELb1ELi128EEEEEEEEEvNT_6ParamsE --------------------------
	.section	.text._ZN7cutlass13device_kernelIN5flash19enable_sm80_to_sm89INS1_16FlashAttnFwdSm80INS1_25CollectiveMainloopFwdSm80ILi8ELi2ELb0EN4cute5tupleIJNS5_1CILi128EEENS7_ILi64EEENS7_ILi192EEEEEELi192ENS_6half_tEfNS_4arch4Sm80ELb0ELb0ELb1ELb0ELb1ELb0ELb1ELb0EEENS1_21CollectiveEpilogueFwdINS6_IJS8_SA_S9_EEENS6_IJNS7_ILi1EEESI_SI_EEESC_SE_Li256ELb0ELb1ELb0ELb0EEENS1_19SingleTileSchedulerILb0ELb0ELb1ELi128EEEEEEEEEvNT_6ParamsE,"ax",@progbits
	.align	128
.text._ZN7cutlass13device_kernelIN5flash19enable_sm80_to_sm89INS1_16FlashAttnFwdSm80INS1_25CollectiveMainloopFwdSm80ILi8ELi2ELb0EN4cute5tupleIJNS5_1CILi128EEENS7_ILi64EEENS7_ILi192EEEEEELi192ENS_6half_tEfNS_4arch4Sm80ELb0ELb0ELb1ELb0ELb1ELb0ELb1ELb0EEENS1_21CollectiveEpilogueFwdINS6_IJS8_SA_S9_EEENS6_IJNS7_ILi1EEESI_SI_EEESC_SE_Li256ELb0ELb1ELb0ELb0EEENS1_19SingleTileSchedulerILb0ELb0ELb1ELi128EEEEEEEEEvNT_6ParamsE:
        .type           _ZN7cutlass13device_kernelIN5flash19enable_sm80_to_sm89INS1_16FlashAttnFwdSm80INS1_25CollectiveMainloopFwdSm80ILi8ELi2ELb0EN4cute5tupleIJNS5_1CILi128EEENS7_ILi64EEENS7_ILi192EEEEEELi192ENS_6half_tEfNS_4arch4Sm80ELb0ELb0ELb1ELb0ELb1ELb0ELb1ELb0EEENS1_21CollectiveEpilogueFwdINS6_IJS8_SA_S9_EEENS6_IJNS7_ILi1EEESI_SI_EEESC_SE_Li256ELb0ELb1ELb0ELb0EEENS1_19SingleTileSchedulerILb0ELb0ELb1ELi128EEEEEEEEEvNT_6ParamsE,@function
        .size           _ZN7cutlass13device_kernelIN5flash19enable_sm80_to_sm89INS1_16FlashAttnFwdSm80INS1_25CollectiveMainloopFwdSm80ILi8ELi2ELb0EN4cute5tupleIJNS5_1CILi128EEENS7_ILi64EEENS7_ILi192EEEEEELi192ENS_6half_tEfNS_4arch4Sm80ELb0ELb0ELb1ELb0ELb1ELb0ELb1ELb0EEENS1_21CollectiveEpilogueFwdINS6_IJS8_SA_S9_EEENS6_IJNS7_ILi1EEESI_SI_EEESC_SE_Li256ELb0ELb1ELb0ELb0EEENS1_19SingleTileSchedulerILb0ELb0ELb1ELi128EEEEEEEEEvNT_6ParamsE,(.L_x_45 - _ZN7cutlass13device_kernelIN5flash19enable_sm80_to_sm89INS1_16FlashAttnFwdSm80INS1_25CollectiveMainloopFwdSm80ILi8ELi2ELb0EN4cute5tupleIJNS5_1CILi128EEENS7_ILi64EEENS7_ILi192EEEEEELi192ENS_6half_tEfNS_4arch4Sm80ELb0ELb0ELb1ELb0ELb1ELb0ELb1ELb0EEENS1_21CollectiveEpilogueFwdINS6_IJS8_SA_S9_EEENS6_IJNS7_ILi1EEESI_SI_EEESC_SE_Li256ELb0ELb1ELb0ELb0EEENS1_19SingleTileSchedulerILb0ELb0ELb1ELi128EEEEEEEEEvNT_6ParamsE)
        .other          _ZN7cutlass13device_kernelIN5flash19enable_sm80_to_sm89INS1_16FlashAttnFwdSm80INS1_25CollectiveMainloopFwdSm80ILi8ELi2ELb0EN4cute5tupleIJNS5_1CILi128EEENS7_ILi64EEENS7_ILi192EEEEEELi192ENS_6half_tEfNS_4arch4Sm80ELb0ELb0ELb1ELb0ELb1ELb0ELb1ELb0EEENS1_21CollectiveEpilogueFwdINS6_IJS8_SA_S9_EEENS6_IJNS7_ILi1EEESI_SI_EEESC_SE_Li256ELb0ELb1ELb0ELb0EEENS1_19SingleTileSchedulerILb0ELb0ELb1ELi128EEEEEEEEEvNT_6ParamsE,@"STO_CUDA_ENTRY STV_DEFAULT"
_ZN7cutlass13device_kernelIN5flash19enable_sm80_to_sm89INS1_16FlashAttnFwdSm80INS1_25CollectiveMainloopFwdSm80ILi8ELi2ELb0EN4cute5tupleIJNS5_1CILi128EEENS7_ILi64EEENS7_ILi192EEEEEELi192ENS_6half_tEfNS_4arch4Sm80ELb0ELb0ELb1ELb0ELb1ELb0ELb1ELb0EEENS1_21CollectiveEpilogueFwdINS6_IJS8_SA_S9_EEENS6_IJNS7_ILi1EEESI_SI_EEESC_SE_Li256ELb0ELb1ELb0ELb0EEENS1_19SingleTileSchedulerILb0ELb0ELb1ELi128EEEEEEEEEvNT_6ParamsE:
[----:B------:R-:W-:Y:S01]  /*0000*/  LDC R1, c[0x0][0x28] ;  /* 0x00000a00ff017b82 */ /* 0x000fe20000000800 */
[----:B------:R-:W-:Y:S05]  /*0010*/  EXIT ;  /* 0x000000000000794d */ /* 0x000fea0003800000 */
.L_x_9:
        /* <DEDUP_REMOVED lines=14> */
.L_x_45:


//--------------------- .text._ZN7cutlass13device_kernelIN5flash19enable_sm80_to_sm89INS1_16FlashAttnFwdSm80INS1_25CollectiveMainloopFwdSm80ILi8ELi2ELb0EN4cute5tupleIJNS5_1CILi128EEENS7_ILi64EEENS7_ILi192EEEEEELi192ENS_6half_tEfNS_4arch4Sm80ELb0ELb0ELb1ELb1ELb1ELb0ELb1ELb0EEENS1_21CollectiveEpilogueFwdINS6_IJS8_SA_S9_EEENS6_IJNS7_ILi1EEESI_SI_EEESC_SE_Li256ELb1ELb1ELb0ELb0EEENS1_19SingleTileSchedulerILb1ELb0ELb1ELi128EEEEEEEEEvNT_6ParamsE --------------------------
	.section	.text._ZN7cutlass13device_kernelIN5flash19enable_sm80_to_sm89INS1_16FlashAttnFwdSm80INS1_25CollectiveMainloopFwdSm80ILi8ELi2ELb0EN4cute5tupleIJNS5_1CILi128EEENS7_ILi64EEENS7_ILi192EEEEEELi192ENS_6half_tEfNS_4arch4Sm80ELb0ELb0ELb1ELb1ELb1ELb0ELb1ELb0EEENS1_21CollectiveEpilogueFwdINS6_IJS8_SA_S9_EEENS6_IJNS7_ILi1EEESI_SI_EEESC_SE_Li256ELb1ELb1ELb0ELb0EEENS1_19SingleTileSchedulerILb1ELb0ELb1ELi128EEEEEEEEEvNT_6ParamsE,"ax",@progbits
	.align	128
.text._ZN7cutlass13device_kernelIN5flash19enable_sm80_to_sm89INS1_16FlashAttnFwdSm80INS1_25CollectiveMainloopFwdSm80ILi8ELi2ELb0EN4cute5tupleIJNS5_1CILi128EEENS7_ILi64EEENS7_ILi192EEEEEELi192ENS_6half_tEfNS_4arch4Sm80ELb0ELb0ELb1ELb1ELb1ELb0ELb1ELb0EEENS1_21CollectiveEpilogueFwdINS6_IJS8_SA_S9_EEENS6_IJNS7_ILi1EEESI_SI_EEESC_SE_Li256ELb1ELb1ELb0ELb0EEENS1_19SingleTileSchedulerILb1ELb0ELb1ELi128EEEEEEEEEvNT_6ParamsE:
        .type           _ZN7cutlass13device_kernelIN5flash19enable_sm80_to_sm89INS1_16FlashAttnFwdSm80INS1_25CollectiveMainloopFwdSm80ILi8ELi2ELb0EN4cute5tupleIJNS5_1CILi128EEENS7_ILi64EEENS7_ILi192EEEEEELi192ENS_6half_tEfNS_4arch4Sm80ELb0ELb0ELb1ELb1ELb1ELb0ELb1ELb0EEENS1_21CollectiveEpilogueFwdINS6_IJS8_SA_S9_EEENS6_IJNS7_ILi1EEESI_SI_EEESC_SE_Li256ELb1ELb1ELb0ELb0EEENS1_19SingleTileSchedulerILb1ELb0ELb1ELi128EEEEEEEEEvNT_6ParamsE,@function
        .size           _ZN7cutlass13device_kernelIN5flash19enable_sm80_to_sm89INS1_16FlashAttnFwdSm80INS1_25CollectiveMainloopFwdSm80ILi8ELi2ELb0EN4cute5tupleIJNS5_1CILi128EEENS7_ILi64EEENS7_ILi192EEEEEELi192ENS_6half_tEfNS_4arch4Sm80ELb0ELb0ELb1ELb1ELb1ELb0ELb1ELb0EEENS1_21CollectiveEpilogueFwdINS6_IJS8_SA_S9_EEENS6_IJNS7_ILi1EEESI_SI_EEESC_SE_Li256ELb1ELb1ELb0ELb0EEENS1_19SingleTileSchedulerILb1ELb0ELb1ELi128EEEEEEEEEvNT_6ParamsE,(.L_x_46 - _ZN7cutlass13device_kernelIN5flash19enable_sm80_to_sm89INS1_16FlashAttnFwdSm80INS1_25CollectiveMainloopFwdSm80ILi8ELi2ELb0EN4cute5tupleIJNS5_1CILi128EEENS7_ILi64EEENS7_ILi192EEEEEELi192ENS_6half_tEfNS_4arch4Sm80ELb0ELb0ELb1ELb1ELb1ELb0ELb1ELb0EEENS1_21CollectiveEpilogueFwdINS6_IJS8_SA_S9_EEENS6_IJNS7_ILi1EEESI_SI_EEESC_SE_Li256ELb1ELb1ELb0ELb0EEENS1_19SingleTileSchedulerILb1ELb0ELb1ELi128EEEEEEEEEvNT_6ParamsE)
        .other          _ZN7cutlass13device_kernelIN5flash19enable_sm80_to_sm89INS1_16FlashAttnFwdSm80INS1_25CollectiveMainloopFwdSm80ILi8ELi2ELb0EN4cute5tupleIJNS5_1CILi128EEENS7_ILi64EEENS7_ILi192EEEEEELi192ENS_6half_tEfNS_4arch4Sm80ELb0ELb0ELb1ELb1ELb1ELb0ELb1ELb0EEENS1_21CollectiveEpilogueFwdINS6_IJS8_SA_S9_EEENS6_IJNS7_ILi1EEESI_SI_EEESC_SE_Li256ELb1ELb1ELb0ELb0EEENS1_19SingleTileSchedulerILb1ELb0ELb1ELi128EEEEEEEEEvNT_6ParamsE,@"STO_CUDA_ENTRY STV_DEFAULT"
_ZN7cutlass13device_kernelIN5flash19enable_sm80_to_sm89INS1_16FlashAttnFwdSm80INS1_25CollectiveMainloopFwdSm80ILi8ELi2ELb0EN4cute5tupleIJNS5_1CILi128EEENS7_ILi64EEENS7_ILi192EEEEEELi192ENS_6half_tEfNS_4arch4Sm80ELb0ELb0ELb1ELb1ELb1ELb0ELb1ELb0EEENS1_21CollectiveEpilogueFwdINS6_IJS8_SA_S9_EEENS6_IJNS7_ILi1EEESI_SI_EEESC_SE_Li256ELb1ELb1ELb0ELb0EEENS1_19SingleTileSchedulerILb1ELb0ELb1ELi128EEEEEEEEEvNT_6ParamsE:
[----:B------:R-:W-:Y:S01]  /*0000*/  LDC R1, c[0x0][0x28] ;  /* 0x00000a00ff017b82 */ /* 0x000fe20000000800 */
[----:B------:R-:W-:Y:S05]  /*0010*/  EXIT ;  /* 0x000000000000794d */ /* 0x000fea0003800000 */
.L_x_10:
        /* <DEDUP_REMOVED lines=14> */
.L_x_46:


//--------------------- .text._ZN7cutlass13device_kernelIN5flash19enable_sm80_to_sm89INS1_16FlashAttnFwdSm80INS1_25CollectiveMainloopFwdSm80ILi8ELi2ELb0EN4cute5tupleIJNS5_1CILi128EEENS7_ILi64EEENS7_ILi192EEEEEELi192ENS_6half_tEfNS_4arch4Sm80ELb0ELb0ELb1ELb1ELb1ELb1ELb1ELb0EEENS1_21CollectiveEpilogueFwdINS6_IJS8_SA_S9_EEENS6_IJNS7_ILi1EEESI_SI_EEESC_SE_Li256ELb1ELb1ELb0ELb0EEENS1_19SingleTileSchedulerILb1ELb0ELb1ELi128EEEEEEEEEvNT_6ParamsE --------------------------
	.section	.text._ZN7cutlass13device_kernelIN5flash19enable_sm80_to_sm89INS1_16FlashAttnFwdSm80INS1_25CollectiveMainloopFwdSm80ILi8ELi2ELb0EN4cute5tupleIJNS5_1CILi128EEENS7_ILi64EEENS7_ILi192EEEEEELi192ENS_6half_tEfNS_4arch4Sm80ELb0ELb0ELb1ELb1ELb1ELb1ELb1ELb0EEENS1_21CollectiveEpilogueFwdINS6_IJS8_SA_S9_EEENS6_IJNS7_ILi1EEESI_SI_EEESC_SE_Li256ELb1ELb1ELb0ELb0EEENS1_19SingleTileSchedulerILb1ELb0ELb1ELi128EEEEEEEEEvNT_6ParamsE,"ax",@progbits
	.align	128
.text._ZN7cutlass13device_kernelIN5flash19enable_sm80_to_sm89INS1_16FlashAttnFwdSm80INS1_25CollectiveMainloopFwdSm80ILi8ELi2ELb0EN4cute5tupleIJNS5_1CILi128EEENS7_ILi64EEENS7_ILi192EEEEEELi192ENS_6half_tEfNS_4arch4Sm80ELb0ELb0ELb1ELb1ELb1ELb1ELb1ELb0EEENS1_21CollectiveEpilogueFwdINS6_IJS8_SA_S9_EEENS6_IJNS7_ILi1EEESI_SI_EEESC_SE_Li256ELb1ELb1ELb0ELb0EEENS1_19SingleTileSchedulerILb1ELb0ELb1ELi128EEEEEEEEEvNT_6ParamsE:
        .type           _ZN7cutlass13device_kernelIN5flash19enable_sm80_to_sm89INS1_16FlashAttnFwdSm80INS1_25CollectiveMainloopFwdSm80ILi8ELi2ELb0EN4cute5tupleIJNS5_1CILi128EEENS7_ILi64EEENS7_ILi192EEEEEELi192ENS_6half_tEfNS_4arch4Sm80ELb0ELb0ELb1ELb1ELb1ELb1ELb1ELb0EEENS1_21CollectiveEpilogueFwdINS6_IJS8_SA_S9_EEENS6_IJNS7_ILi1EEESI_SI_EEESC_SE_Li256ELb1ELb1ELb0ELb0EEENS1_19SingleTileSchedulerILb1ELb0ELb1ELi128EEEEEEEEEvNT_6ParamsE,@function
        .size           _ZN7cutlass13device_kernelIN5flash19enable_sm80_to_sm89INS1_16FlashAttnFwdSm80INS1_25CollectiveMainloopFwdSm80ILi8ELi2ELb0EN4cute5tupleIJNS5_1CILi128EEENS7_ILi64EEENS7_ILi192EEEEEELi192ENS_6half_tEfNS_4arch4Sm80ELb0ELb0ELb1ELb1ELb1ELb1ELb1ELb0EEENS1_21CollectiveEpilogueFwdINS6_IJS8_SA_S9_EEENS6_IJNS7_ILi1EEESI_SI_EEESC_SE_Li256ELb1ELb1ELb0ELb0EEENS1_19SingleTileSchedulerILb1ELb0ELb1ELi128EEEEEEEEEvNT_6ParamsE,(.L_x_47 - _ZN7cutlass13device_kernelIN5flash19enable_sm80_to_sm89INS1_16FlashAttnFwdSm80INS1_25CollectiveMainloopFwdSm80ILi8ELi2ELb0EN4cute5tupleIJNS5_1CILi128EEENS7_ILi64EEENS7_ILi192EEEEEELi192ENS_6half_tEfNS_4arch4Sm80ELb0ELb0ELb1ELb1ELb1ELb1ELb1ELb0EEENS1_21CollectiveEpilogueFwdINS6_IJS8_SA_S9_EEENS6_IJNS7_ILi1EEESI_SI_EEESC_SE_Li256ELb1ELb1ELb0ELb0EEENS1_19SingleTileSchedulerILb1ELb0ELb1ELi128EEEEEEEEEvNT_6ParamsE)
        .other          _ZN7cutlass13device_kernelIN5flash19enable_sm80_to_sm89INS1_16FlashAttnFwdSm80INS1_25CollectiveMainloopFwdSm80ILi8ELi2ELb0EN4cute5tupleIJNS5_1CILi128EEENS7_ILi64EEENS7_ILi192EEEEEELi192ENS_6half_tEfNS_4arch4Sm80ELb0ELb0ELb1ELb1ELb1ELb1ELb1ELb0EEENS1_21CollectiveEpilogueFwdINS6_IJS8_SA_S9_EEENS6_IJNS7_ILi1EEESI_SI_EEESC_SE_Li256ELb1ELb1ELb0ELb0EEENS1_19SingleTileSchedulerILb1ELb0ELb1ELi128EEEEEEEEEvNT_6ParamsE,@"STO_CUDA_ENTRY STV_DEFAULT"
_ZN7cutlass13device_kernelIN5flash19enable_sm80_to_sm89INS1_16FlashAttnFwdSm80INS1_25CollectiveMainloopFwdSm80ILi8ELi2ELb0EN4cute5tupleIJNS5_1CILi128EEENS7_ILi64EEENS7_ILi192EEEEEELi192ENS_6half_tEfNS_4arch4Sm80ELb0ELb0ELb1ELb1ELb1ELb1ELb1ELb0EEENS1_21CollectiveEpilogueFwdINS6_IJS8_SA_S9_EEENS6_IJNS7_ILi1EEESI_SI_EEESC_SE_Li256ELb1ELb1ELb0ELb0EEENS1_19SingleTileSchedulerILb1ELb0ELb1ELi128EEEEEEEEEvNT_6ParamsE:
[----:B------:R-:W-:Y:S01]  /*0000*/  LDC R1, c[0x0][0x28] ;  /* 0x00000a00ff017b82 */ /* 0x000fe20000000800 */
[----:B------:R-:W-:Y:S05]  /*0010*/  EXIT ;  /* 0x000000000000794d */ /* 0x000fea0003800000 */
.L_x_11:
        /* <DEDUP_REMOVED lines=14> */
.L_x_47:


//--------------------- .text._ZN7cutlass13device_kernelIN5flash19enable_sm80_to_sm89INS1_16FlashAttnFwdSm80INS1_25CollectiveMainloopFwdSm80ILi8ELi2ELb0EN4cute5tupleIJNS5_1CILi128EEENS7_ILi64EEENS7_ILi192EEEEEELi192ENS_6half_tEfNS_4arch4Sm80ELb0ELb1ELb1ELb0ELb1ELb0ELb1ELb0EEENS1_21CollectiveEpilogueFwdINS6_IJS8_SA_S9_EEENS6_IJNS7_ILi1EEESI_SI_EEESC_SE_Li256ELb0ELb1ELb0ELb0EEENS1_19SingleTileSchedulerILb0ELb0ELb1ELi128EEEEEEEEEvNT_6ParamsE --------------------------
	.section	.text._ZN7cutlass13device_kernelIN5flash19enable_sm80_to_sm89INS1_16FlashAttnFwdSm80INS1_25CollectiveMainloopFwdSm80ILi8ELi2ELb0EN4cute5tupleIJNS5_1CILi128EEENS7_ILi64EEENS7_ILi192EEEEEELi192ENS_6half_tEfNS_4arch4Sm80ELb0ELb1ELb1ELb0ELb1ELb0ELb1ELb0EEENS1_21CollectiveEpilogueFwdINS6_IJS8_SA_S9_EEENS6_IJNS7_ILi1EEESI_SI_EEESC_SE_Li256ELb0ELb1ELb0ELb0EEENS1_19SingleTileSchedulerILb0ELb0ELb1ELi128EEEEEEEEEvNT_6ParamsE,"ax",@progbits
	.align	128
.text._ZN7cutlass13device_kernelIN5flash19enable_sm80_to_sm89INS1_16FlashAttnFwdSm80INS1_25CollectiveMainloopFwdSm80ILi8ELi2ELb0EN4cute5tupleIJNS5_1CILi128EEENS7_ILi64EEENS7_ILi192EEEEEELi192ENS_6half_tEfNS_4arch4Sm80ELb0ELb1ELb1ELb0ELb1ELb0ELb1ELb0EEENS1_21CollectiveEpilogueFwdINS6_IJS8_SA_S9_EEENS6_IJNS7_ILi1EEESI_SI_EEESC_SE_Li256ELb0ELb1ELb0ELb0EEENS1_19SingleTileSchedulerILb0ELb0ELb1ELi128EEEEEEEEEvNT_6ParamsE:
        .type           _ZN7cutlass13device_kernelIN5flash19enable_sm80_to_sm89INS1_16FlashAttnFwdSm80INS1_25CollectiveMainloopFwdSm80ILi8ELi2ELb0EN4cute5tupleIJNS5_1CILi128EEENS7_ILi64EEENS7_ILi192EEEEEELi192ENS_6half_tEfNS_4arch4Sm80ELb0ELb1ELb1ELb0ELb1ELb0ELb1ELb0EEENS1_21CollectiveEpilogueFwdINS6_IJS8_SA_S9_EEENS6_IJNS7_ILi1EEESI_SI_EEESC_SE_Li256ELb0ELb1ELb0ELb0EEENS1_19SingleTileSchedulerILb0ELb0ELb1ELi128EEEEEEEEEvNT_6ParamsE,@function
        .size           _ZN7cutlass13device_kernelIN5flash19enable_sm80_to_sm89INS1_16FlashAttnFwdSm80INS1_25CollectiveMainloopFwdSm80ILi8ELi2ELb0EN4cute5tupleIJNS5_1CILi128EEENS7_ILi64EEENS7_ILi192EEEEEELi192ENS_6half_tEfNS_4arch4Sm80ELb0ELb1ELb1ELb0ELb1ELb0ELb1ELb0EEENS1_21CollectiveEpilogueFwdINS6_IJS8_SA_S9_EEENS6_IJNS7_ILi1EEESI_SI_EEESC_SE_Li256ELb0ELb1ELb0ELb0EEENS1_19SingleTileSchedulerILb0ELb0ELb1ELi128EEEEEEEEEvNT_6ParamsE,(.L_x_48 - _ZN7cutlass13device_kernelIN5flash19enable_sm80_to_sm89INS1_16FlashAttnFwdSm80INS1_25CollectiveMainloopFwdSm80ILi8ELi2ELb0EN4cute5tupleIJNS5_1CILi128EEENS7_ILi64EEENS7_ILi192EEEEEELi192ENS_6half_tEfNS_4arch4Sm80ELb0ELb1ELb1ELb0ELb1ELb0ELb1ELb0EEENS1_21CollectiveEpilogueFwdINS6_IJS8_SA_S9_EEENS6_IJNS7_ILi1EEESI_SI_EEESC_SE_Li256ELb0ELb1ELb0ELb0EEENS1_19SingleTileSchedulerILb0ELb0ELb1ELi128EEEEEEEEEvNT_6ParamsE)
        .other          _ZN7cutlass13device_kernelIN5flash19enable_sm80_to_sm89INS1_16FlashAttnFwdSm80INS1_25CollectiveMainloopFwdSm80ILi8ELi2ELb0EN4cute5tupleIJNS5_1CILi128EEENS7_ILi64EEENS7_ILi192EEEEEELi192ENS_6half_tEfNS_4arch4Sm80ELb0ELb1ELb1ELb0ELb1ELb0ELb1ELb0EEENS1_21CollectiveEpilogueFwdINS6_IJS8_SA_S9_EEENS6_IJNS7_ILi1EEESI_SI_EEESC_SE_Li256ELb0ELb1ELb0ELb0EEENS1_19SingleTileSchedulerILb0ELb0ELb1ELi128EEEEEEEEEvNT_6ParamsE,@"STO_CUDA_ENTRY STV_DEFAULT"
_ZN7cutlass13device_kernelIN5flash19enable_sm80_to_sm89INS1_16FlashAttnFwdSm80INS1_25CollectiveMainloopFwdSm80ILi8ELi2ELb0EN4cute5tupleIJNS5_1CILi128EEENS7_ILi64EEENS7_ILi192EEEEEELi192ENS_6half_tEfNS_4arch4Sm80ELb0ELb1ELb1ELb0ELb1ELb0ELb1ELb0EEENS1_21CollectiveEpilogueFwdINS6_IJS8_SA_S9_EEENS6_IJNS7_ILi1EEESI_SI_EEESC_SE_Li256ELb0ELb1ELb0ELb0EEENS1_19SingleTileSchedulerILb0ELb0ELb1ELi128EEEEEEEEEvNT_6ParamsE:
[----:B------:R-:W-:Y:S01]  /*0000*/  LDC R1, c[0x0][0x28] ;  /* 0x00000a00ff017b82 */ /* 0x000fe20000000800 */
[----:B------:R-:W-:Y:S05]  /*0010*/  EXIT ;  /* 0x000000000000794d */ /* 0x000fea0003800000 */
.L_x_12:
        /* <DEDUP_REMOVED lines=14> */
.L_x_48:


//--------------------- .text._ZN7cutlass13device_kernelIN5flash19enable_sm80_to_sm89INS1_16FlashAttnFwdSm80INS1_25CollectiveMainloopFwdSm80ILi8ELi2ELb0EN4cute5tupleIJNS5_1CILi128EEENS7_ILi64EEENS7_ILi192EEEEEELi192ENS_6half_tEfNS_4arch4Sm80ELb0ELb1ELb1ELb1ELb1ELb0ELb1ELb0EEENS1_21CollectiveEpilogueFwdINS6_IJS8_SA_S9_EEENS6_IJNS7_ILi1EEESI_SI_EEESC_SE_Li256ELb1ELb1ELb0ELb0EEENS1_19SingleTileSchedulerILb1ELb0ELb1ELi128EEEEEEEEEvNT_6ParamsE --------------------------
	.section	.text._ZN7cutlass13device_kernelIN5flash19enable_sm80_to_sm89INS1_16FlashAttnFwdSm80INS1_25CollectiveMainloopFwdSm80ILi8ELi2ELb0EN4cute5tupleIJNS5_1CILi128EEENS7_ILi64EEENS7_ILi192EEEEEELi192ENS_6half_tEfNS_4arch4Sm80ELb0ELb1ELb1ELb1ELb1ELb0ELb1ELb0EEENS1_21CollectiveEpilogueFwdINS6_IJS8_SA_S9_EEENS6_IJNS7_ILi1EEESI_SI_EEESC_SE_Li256ELb1ELb1ELb0ELb0EEENS1_19SingleTileSchedulerILb1ELb0ELb1ELi128EEEEEEEEEvNT_6ParamsE,"ax",@progbits
	.align	128
.text._ZN7cutlass13device_kernelIN5flash19enable_sm80_to_sm89INS1_16FlashAttnFwdSm80INS1_25CollectiveMainloopFwdSm80ILi8ELi2ELb0EN4cute5tupleIJNS5_1CILi128EEENS7_ILi64EEENS7_ILi192EEEEEELi192ENS_6half_tEfNS_4arch4Sm80ELb0ELb1ELb1ELb1ELb1ELb0ELb1ELb0EEENS1_21CollectiveEpilogueFwdINS6_IJS8_SA_S9_EEENS6_IJNS7_ILi1EEESI_SI_EEESC_SE_Li256ELb1ELb1ELb0ELb0EEENS1_19SingleTileSchedulerILb1ELb0ELb1ELi128EEEEEEEEEvNT_6ParamsE:
        .type           _ZN7cutlass13device_kernelIN5flash19enable_sm80_to_sm89INS1_16FlashAttnFwdSm80INS1_25CollectiveMainloopFwdSm80ILi8ELi2ELb0EN4cute5tupleIJNS5_1CILi128EEENS7_ILi64EEENS7_ILi192EEEEEELi192ENS_6half_tEfNS_4arch4Sm80ELb0ELb1ELb1ELb1ELb1ELb0ELb1ELb0EEENS1_21CollectiveEpilogueFwdINS6_IJS8_SA_S9_EEENS6_IJNS7_ILi1EEESI_SI_EEESC_SE_Li256ELb1ELb1ELb0ELb0EEENS1_19SingleTileSchedulerILb1ELb0ELb1ELi128EEEEEEEEEvNT_6ParamsE,@function
        .size           _ZN7cutlass13device_kernelIN5flash19enable_sm80_to_sm89INS1_16FlashAttnFwdSm80INS1_25CollectiveMainloopFwdSm80ILi8ELi2ELb0EN4cute5tupleIJNS5_1CILi128EEENS7_ILi64EEENS7_ILi192EEEEEELi192ENS_6half_tEfNS_4arch4Sm80ELb0ELb1ELb1ELb1ELb1ELb0ELb1ELb0EEENS1_21CollectiveEpilogueFwdINS6_IJS8_SA_S9_EEENS6_IJNS7_ILi1EEESI_SI_EEESC_SE_Li256ELb1ELb1ELb0ELb0EEENS1_19SingleTileSchedulerILb1ELb0ELb1ELi128EEEEEEEEEvNT_6ParamsE,(.L_x_49 - _ZN7cutlass13device_kernelIN5flash19enable_sm80_to_sm89INS1_16FlashAttnFwdSm80INS1_25CollectiveMainloopFwdSm80ILi8ELi2ELb0EN4cute5tupleIJNS5_1CILi128EEENS7_ILi64EEENS7_ILi192EEEEEELi192ENS_6half_tEfNS_4arch4Sm80ELb0ELb1ELb1ELb1ELb1ELb0ELb1ELb0EEENS1_21CollectiveEpilogueFwdINS6_IJS8_SA_S9_EEENS6_IJNS7_ILi1EEESI_SI_EEESC_SE_Li256ELb1ELb1ELb0ELb0EEENS1_19SingleTileSchedulerILb1ELb0ELb1ELi128EEEEEEEEEvNT_6ParamsE)
        .other          _ZN7cutlass13device_kernelIN5flash19enable_sm80_to_sm89INS1_16FlashAttnFwdSm80INS1_25CollectiveMainloopFwdSm80ILi8ELi2ELb0EN4cute5tupleIJNS5_1CILi128EEENS7_ILi64EEENS7_ILi192EEEEEELi192ENS_6half_tEfNS_4arch4Sm80ELb0ELb1ELb1ELb1ELb1ELb0ELb1ELb0EEENS1_21CollectiveEpilogueFwdINS6_IJS8_SA_S9_EEENS6_IJNS7_ILi1EEESI_SI_EEESC_SE_Li256ELb1ELb1ELb0ELb0EEENS1_19SingleTileSchedulerILb1ELb0ELb1ELi128EEEEEEEEEvNT_6ParamsE,@"STO_CUDA_ENTRY STV_DEFAULT"
_ZN7cutlass13device_kernelIN5flash19enable_sm80_to_sm89INS1_16FlashAttnFwdSm80INS1_25CollectiveMainloopFwdSm80ILi8ELi2ELb0EN4cute5tupleIJNS5_1CILi128EEENS7_ILi64EEENS7_ILi192EEEEEELi192ENS_6half_tEfNS_4arch4Sm80ELb0ELb1ELb1ELb1ELb1ELb0ELb1ELb0EEENS1_21CollectiveEpilogueFwdINS6_IJS8_SA_S9_EEENS6_IJNS7_ILi1EEESI_SI_EEESC_SE_Li256ELb1ELb1ELb0ELb0EEENS1_19SingleTileSchedulerILb1ELb0ELb1ELi128EEEEEEEEEvNT_6ParamsE:
[----:B------:R-:W-:Y:S01]  /*0000*/  LDC R1, c[0x0][0x28] ;  /* 0x00000a00ff017b82 */ /* 0x000fe20000000800 */
[----:B------:R-:W-:Y:S05]  /*0010*/  EXIT ;  /* 0x000000000000794d */ /* 0x000fea0003800000 */
.L_x_13:
        /* <DEDUP_REMOVED lines=14> */
.L_x_49:


//--------------------- .text._ZN7cutlass13device_kernelIN5flash19enable_sm80_to_sm89INS1_16FlashAttnFwdSm80INS1_25CollectiveMainloopFwdSm80ILi8ELi2ELb0EN4cute5tupleIJNS5_1CILi128EEENS7_ILi64EEENS7_ILi192EEEEEELi192ENS_6half_tEfNS_4arch4Sm80ELb0ELb1ELb1ELb1ELb1ELb1ELb1ELb0EEENS1_21CollectiveEpilogueFwdINS6_IJS8_SA_S9_EEENS6_IJNS7_ILi1EEESI_SI_EEESC_SE_Li256ELb1ELb1ELb0ELb0EEENS1_19SingleTileSchedulerILb1ELb0ELb1ELi128EEEEEEEEEvNT_6ParamsE --------------------------
	.section	.text._ZN7cutlass13device_kernelIN5flash19enable_sm80_to_sm89INS1_16FlashAttnFwdSm80INS1_25CollectiveMainloopFwdSm80ILi8ELi2ELb0EN4cute5tupleIJNS5_1CILi128EEENS7_ILi64EEENS7_ILi192EEEEEELi192ENS_6half_tEfNS_4arch4Sm80ELb0ELb1ELb1ELb1ELb1ELb1ELb1ELb0EEENS1_21CollectiveEpilogueFwdINS6_IJS8_SA_S9_EEENS6_IJNS7_ILi1EEESI_SI_EEESC_SE_Li256ELb1ELb1ELb0ELb0EEENS1_19SingleTileSchedulerILb1ELb0ELb1ELi128EEEEEEEEEvNT_6ParamsE,"ax",@progbits
	.align	128
.text._ZN7cutlass13device_kernelIN5flash19enable_sm80_to_sm89INS1_16FlashAttnFwdSm80INS1_25CollectiveMainloopFwdSm80ILi8ELi2ELb0EN4cute5tupleIJNS5_1CILi128EEENS7_ILi64EEENS7_ILi192EEEEEELi192ENS_6half_tEfNS_4arch4Sm80ELb0ELb1ELb1ELb1ELb1ELb1ELb1ELb0EEENS1_21CollectiveEpilogueFwdINS6_IJS8_SA_S9_EEENS6_IJNS7_ILi1EEESI_SI_EEESC_SE_Li256ELb1ELb1ELb0ELb0EEENS1_19SingleTileSchedulerILb1ELb0ELb1ELi128EEEEEEEEEvNT_6ParamsE:
        .type           _ZN7cutlass13device_kernelIN5flash19enable_sm80_to_sm89INS1_16FlashAttnFwdSm80INS1_25CollectiveMainloopFwdSm80ILi8ELi2ELb0EN4cute5tupleIJNS5_1CILi128EEENS7_ILi64EEENS7_ILi192EEEEEELi192ENS_6half_tEfNS_4arch4Sm80ELb0ELb1ELb1ELb1ELb1ELb1ELb1ELb0EEENS1_21CollectiveEpilogueFwdINS6_IJS8_SA_S9_EEENS6_IJNS7_ILi1EEESI_SI_EEESC_SE_Li256ELb1ELb1ELb0ELb0EEENS1_19SingleTileSchedulerILb1ELb0ELb1ELi128EEEEEEEEEvNT_6ParamsE,@function
        .size           _ZN7cutlass13device_kernelIN5flash19enable_sm80_to_sm89INS1_16FlashAttnFwdSm80INS1_25CollectiveMainloopFwdSm80ILi8ELi2ELb0EN4cute5tupleIJNS5_1CILi128EEENS7_ILi64EEENS7_ILi192EEEEEELi192ENS_6half_tEfNS_4arch4Sm80ELb0ELb1ELb1ELb1ELb1ELb1ELb1ELb0EEENS1_21CollectiveEpilogueFwdINS6_IJS8_SA_S9_EEENS6_IJNS7_ILi1EEESI_SI_EEESC_SE_Li256ELb1ELb1ELb0ELb0EEENS1_19SingleTileSchedulerILb1ELb0ELb1ELi128EEEEEEEEEvNT_6ParamsE,(.L_x_50 - _ZN7cutlass13device_kernelIN5flash19enable_sm80_to_sm89INS1_16FlashAttnFwdSm80INS1_25CollectiveMainloopFwdSm80ILi8ELi2ELb0EN4cute5tupleIJNS5_1CILi128EEENS7_ILi64EEENS7_ILi192EEEEEELi192ENS_6half_tEfNS_4arch4Sm80ELb0ELb1ELb1ELb1ELb1ELb1ELb1ELb0EEENS1_21CollectiveEpilogueFwdINS6_IJS8_SA_S9_EEENS6_IJNS7_ILi1EEESI_SI_EEESC_SE_Li256ELb1ELb1ELb0ELb0EEENS1_19SingleTileSchedulerILb1ELb0ELb1ELi128EEEEEEEEEvNT_6ParamsE)
        .other          _ZN7cutlass13device_kernelIN5flash19enable_sm80_to_sm89INS1_16FlashAttnFwdSm80INS1_25CollectiveMainloopFwdSm80ILi8ELi2ELb0EN4cute5tupleIJNS5_1CILi128EEENS7_ILi64EEENS7_ILi192EEEEEELi192ENS_6half_tEfNS_4arch4Sm80ELb0ELb1ELb1ELb1ELb1ELb1ELb1ELb0EEENS1_21CollectiveEpilogueFwdINS6_IJS8_SA_S9_EEENS6_IJNS7_ILi1EEESI_SI_EEESC_SE_Li256ELb1ELb1ELb0ELb0EEENS1_19SingleTileSchedulerILb1ELb0ELb1ELi128EEEEEEEEEvNT_6ParamsE,@"STO_CUDA_ENTRY STV_DEFAULT"
_ZN7cutlass13device_kernelIN5flash19enable_sm80_to_sm89INS1_16FlashAttnFwdSm80INS1_25CollectiveMainloopFwdSm80ILi8ELi2ELb0EN4cute5tupleIJNS5_1CILi128EEENS7_ILi64EEENS7_ILi192EEEEEELi192ENS_6half_tEfNS_4arch4Sm80ELb0ELb1ELb1ELb1ELb1ELb1ELb1ELb0EEENS1_21CollectiveEpilogueFwdINS6_IJS8_SA_S9_EEENS6_IJNS7_ILi1EEESI_SI_EEESC_SE_Li256ELb1ELb1ELb0ELb0EEENS1_19SingleTileSchedulerILb1ELb0ELb1ELi128EEEEEEEEEvNT_6ParamsE:
[----:B------:R-:W-:Y:S01]  /*0000*/  LDC R1, c[0x0][0x28] ;  /* 0x00000a00ff017b82 */ /* 0x000fe20000000800 */
[----:B------:R-:W-:Y:S05]  /*0010*/  EXIT ;  /* 0x000000000000794d */ /* 0x000fea0003800000 */
.L_x_14:
        /* <DEDUP_REMOVED lines=14> */
.L_x_50:


//--------------------- .text._ZN7cutlass13device_kernelIN5flash19enable_sm80_to_sm89INS1_16FlashAttnFwdSm80INS1_25CollectiveMainloopFwdSm80ILi8ELi2ELb0EN4cute5tupleIJNS5_1CILi128EEENS7_ILi64EEENS7_ILi192EEEEEELi192ENS_6half_tEfNS_4arch4Sm80ELb1ELb0ELb1ELb0ELb1ELb0ELb1ELb0EEENS1_21CollectiveEpilogueFwdINS6_IJS8_SA_S9_EEENS6_IJNS7_ILi1EEESI_SI_EEESC_SE_Li256ELb0ELb1ELb0ELb0EEENS1_30DynamicPersistentTileSchedulerILi256ELi256ELb0ELb1ELb0EEEEEEEEEvNT_6ParamsE --------------------------
	.section	.text._ZN7cutlass13device_kernelIN5flash19enable_sm80_to_sm89INS1_16FlashAttnFwdSm80INS1_25CollectiveMainloopFwdSm80ILi8ELi2ELb0EN4cute5tupleIJNS5_1CILi128EEENS7_ILi64EEENS7_ILi192EEEEEELi192ENS_6half_tEfNS_4arch4Sm80ELb1ELb0ELb1ELb0ELb1ELb0ELb1ELb0EEENS1_21CollectiveEpilogueFwdINS6_IJS8_SA_S9_EEENS6_IJNS7_ILi1EEESI_SI_EEESC_SE_Li256ELb0ELb1ELb0ELb0EEENS1_30DynamicPersistentTileSchedulerILi256ELi256ELb0ELb1ELb0EEEEEEEEEvNT_6ParamsE,"ax",@progbits
	.align	128
.text._ZN7cutlass13device_kernelIN5flash19enable_sm80_to_sm89INS1_16FlashAttnFwdSm80INS1_25CollectiveMainloopFwdSm80ILi8ELi2ELb0EN4cute5tupleIJNS5_1CILi128EEENS7_ILi64EEENS7_ILi192EEEEEELi192ENS_6half_tEfNS_4arch4Sm80ELb1ELb0ELb1ELb0ELb1ELb0ELb1ELb0EEENS1_21CollectiveEpilogueFwdINS6_IJS8_SA_S9_EEENS6_IJNS7_ILi1EEESI_SI_EEESC_SE_Li256ELb0ELb1ELb0ELb0EEENS1_30DynamicPersistentTileSchedulerILi256ELi256ELb0ELb1ELb0EEEEEEEEEvNT_6ParamsE:
        .type           _ZN7cutlass13device_kernelIN5flash19enable_sm80_to_sm89INS1_16FlashAttnFwdSm80INS1_25CollectiveMainloopFwdSm80ILi8ELi2ELb0EN4cute5tupleIJNS5_1CILi128EEENS7_ILi64EEENS7_ILi192EEEEEELi192ENS_6half_tEfNS_4arch4Sm80ELb1ELb0ELb1ELb0ELb1ELb0ELb1ELb0EEENS1_21CollectiveEpilogueFwdINS6_IJS8_SA_S9_EEENS6_IJNS7_ILi1EEESI_SI_EEESC_SE_Li256ELb0ELb1ELb0ELb0EEENS1_30DynamicPersistentTileSchedulerILi256ELi256ELb0ELb1ELb0EEEEEEEEEvNT_6ParamsE,@function
        .size           _ZN7cutlass13device_kernelIN5flash19enable_sm80_to_sm89INS1_16FlashAttnFwdSm80INS1_25CollectiveMainloopFwdSm80ILi8ELi2ELb0EN4cute5tupleIJNS5_1CILi128EEENS7_ILi64EEENS7_ILi192EEEEEELi192ENS_6half_tEfNS_4arch4Sm80ELb1ELb0ELb1ELb0ELb1ELb0ELb1ELb0EEENS1_21CollectiveEpilogueFwdINS6_IJS8_SA_S9_EEENS6_IJNS7_ILi1EEESI_SI_EEESC_SE_Li256ELb0ELb1ELb0ELb0EEENS1_30DynamicPersistentTileSchedulerILi256ELi256ELb0ELb1ELb0EEEEEEEEEvNT_6ParamsE,(.L_x_51 - _ZN7cutlass13device_kernelIN5flash19enable_sm80_to_sm89INS1_16FlashAttnFwdSm80INS1_25CollectiveMainloopFwdSm80ILi8ELi2ELb0EN4cute5tupleIJNS5_1CILi128EEENS7_ILi64EEENS7_ILi192EEEEEELi192ENS_6half_tEfNS_4arch4Sm80ELb1ELb0ELb1ELb0ELb1ELb0ELb1ELb0EEENS1_21CollectiveEpilogueFwdINS6_IJS8_SA_S9_EEENS6_IJNS7_ILi1EEESI_SI_EEESC_SE_Li256ELb0ELb1ELb0ELb0EEENS1_30DynamicPersistentTileSchedulerILi256ELi256ELb0ELb1ELb0EEEEEEEEEvNT_6ParamsE)
        .other          _ZN7cutlass13device_kernelIN5flash19enable_sm80_to_sm89INS1_16FlashAttnFwdSm80INS1_25CollectiveMainloopFwdSm80ILi8ELi2ELb0EN4cute5tupleIJNS5_1CILi128EEENS7_ILi64EEENS7_ILi192EEEEEELi192ENS_6half_tEfNS_4arch4Sm80ELb1ELb0ELb1ELb0ELb1ELb0ELb1ELb0EEENS1_21CollectiveEpilogueFwdINS6_IJS8_SA_S9_EEENS6_IJNS7_ILi1EEESI_SI_EEESC_SE_Li256ELb0ELb1ELb0ELb0EEENS1_30DynamicPersistentTileSchedulerILi256ELi256ELb0ELb1ELb0EEEEEEEEEvNT_6ParamsE,@"STO_CUDA_ENTRY STV_DEFAULT"
_ZN7cutlass13device_kernelIN5flash19enable_sm80_to_sm89INS1_16FlashAttnFwdSm80INS1_25CollectiveMainloopFwdSm80ILi8ELi2ELb0EN4cute5tupleIJNS5_1CILi128EEENS7_ILi64EEENS7_ILi192EEEEEELi192ENS_6half_tEfNS_4arch4Sm80ELb1ELb0ELb1ELb0ELb1ELb0ELb1ELb0EEENS1_21CollectiveEpilogueFwdINS6_IJS8_SA_S9_EEENS6_IJNS7_ILi1EEESI_SI_EEESC_SE_Li256ELb0ELb1ELb0ELb0EEENS1_30DynamicPersistentTileSchedulerILi256ELi256ELb0ELb1ELb0EEEEEEEEEvNT_6ParamsE:
[----:B------:R-:W-:Y:S01]  /*0000*/  LDC R1, c[0x0][0x28] ;  /* 0x00000a00ff017b82 */ /* 0x000fe20000000800 */
[----:B------:R-:W-:Y:S05]  /*0010*/  EXIT ;  /* 0x000000000000794d */ /* 0x000fea0003800000 */
.L_x_15:
        /* <DEDUP_REMOVED lines=14> */
.L_x_51:


//--------------------- .text._ZN7cutlass13device_kernelIN5flash19enable_sm80_to_sm89INS1_16FlashAttnFwdSm80INS1_25CollectiveMainloopFwdSm80ILi8ELi2ELb0EN4cute5tupleIJNS5_1CILi128EEENS7_ILi64EEENS7_ILi192EEEEEELi192ENS_6half_tEfNS_4arch4Sm80ELb1ELb0ELb1ELb1ELb1ELb0ELb1ELb0EEENS1_21CollectiveEpilogueFwdINS6_IJS8_SA_S9_EEENS6_IJNS7_ILi1EEESI_SI_EEESC_SE_Li256ELb1ELb1ELb0ELb0EEENS1_19SingleTileSchedulerILb1ELb0ELb1ELi128EEEEEEEEEvNT_6ParamsE --------------------------
	.section	.text._ZN7cutlass13device_kernelIN5flash19enable_sm80_to_sm89INS1_16FlashAttnFwdSm80INS1_25CollectiveMainloopFwdSm80ILi8ELi2ELb0EN4cute5tupleIJNS5_1CILi128EEENS7_ILi64EEENS7_ILi192EEEEEELi192ENS_6half_tEfNS_4arch4Sm80ELb1ELb0ELb1ELb1ELb1ELb0ELb1ELb0EEENS1_21CollectiveEpilogueFwdINS6_IJS8_SA_S9_EEENS6_IJNS7_ILi1EEESI_SI_EEESC_SE_Li256ELb1ELb1ELb0ELb0EEENS1_19SingleTileSchedulerILb1ELb0ELb1ELi128EEEEEEEEEvNT_6ParamsE,"ax",@progbits
	.align	128
.text._ZN7cutlass13device_kernelIN5flash19enable_sm80_to_sm89INS1_16FlashAttnFwdSm80INS1_25CollectiveMainloopFwdSm80ILi8ELi2ELb0EN4cute5tupleIJNS5_1CILi128EEENS7_ILi64EEENS7_ILi192EEEEEELi192ENS_6half_tEfNS_4arch4Sm80ELb1ELb0ELb1ELb1ELb1ELb0ELb1ELb0EEENS1_21CollectiveEpilogueFwdINS6_IJS8_SA_S9_EEENS6_IJNS7_ILi1EEESI_SI_EEESC_SE_Li256ELb1ELb1ELb0ELb0EEENS1_19SingleTileSchedulerILb1ELb0ELb1ELi128EEEEEEEEEvNT_6ParamsE:
        .type           _ZN7cutlass13device_kernelIN5flash19enable_sm80_to_sm89INS1_16FlashAttnFwdSm80INS1_25CollectiveMainloopFwdSm80ILi8ELi2ELb0EN4cute5tupleIJNS5_1CILi128EEENS7_ILi64EEENS7_ILi192EEEEEELi192ENS_6half_tEfNS_4arch4Sm80ELb1ELb0ELb1ELb1ELb1ELb0ELb1ELb0EEENS1_21CollectiveEpilogueFwdINS6_IJS8_SA_S9_EEENS6_IJNS7_ILi1EEESI_SI_EEESC_SE_Li256ELb1ELb1ELb0ELb0EEENS1_19SingleTileSchedulerILb1ELb0ELb1ELi128EEEEEEEEEvNT_6ParamsE,@function
        .size           _ZN7cutlass13device_kernelIN5flash19enable_sm80_to_sm89INS1_16FlashAttnFwdSm80INS1_25CollectiveMainloopFwdSm80ILi8ELi2ELb0EN4cute5tupleIJNS5_1CILi128EEENS7_ILi64EEENS7_ILi192EEEEEELi192ENS_6half_tEfNS_4arch4Sm80ELb1ELb0ELb1ELb1ELb1ELb0ELb1ELb0EEENS1_21CollectiveEpilogueFwdINS6_IJS8_SA_S9_EEENS6_IJNS7_ILi1EEESI_SI_EEESC_SE_Li256ELb1ELb1ELb0ELb0EEENS1_19SingleTileSchedulerILb1ELb0ELb1ELi128EEEEEEEEEvNT_6ParamsE,(.L_x_52 - _ZN7cutlass13device_kernelIN5flash19enable_sm80_to_sm89INS1_16FlashAttnFwdSm80INS1_25CollectiveMainloopFwdSm80ILi8ELi2ELb0EN4cute5tupleIJNS5_1CILi128EEENS7_ILi64EEENS7_ILi192EEEEEELi192ENS_6half_tEfNS_4arch4Sm80ELb1ELb0ELb1ELb1ELb1ELb0ELb1ELb0EEENS1_21CollectiveEpilogueFwdINS6_IJS8_SA_S9_EEENS6_IJNS7_ILi1EEESI_SI_EEESC_SE_Li256ELb1ELb1ELb0ELb0EEENS1_19SingleTileSchedulerILb1ELb0ELb1ELi128EEEEEEEEEvNT_6ParamsE)
        .other          _ZN7cutlass13device_kernelIN5flash19enable_sm80_to_sm89INS1_16FlashAttnFwdSm80INS1_25CollectiveMainloopFwdSm80ILi8ELi2ELb0EN4cute5tupleIJNS5_1CILi128EEENS7_ILi64EEENS7_ILi192EEEEEELi192ENS_6half_tEfNS_4arch4Sm80ELb1ELb0ELb1ELb1ELb1ELb0ELb1ELb0EEENS1_21CollectiveEpilogueFwdINS6_IJS8_SA_S9_EEENS6_IJNS7_ILi1EEESI_SI_EEESC_SE_Li256ELb1ELb1ELb0ELb0EEENS1_19SingleTileSchedulerILb1ELb0ELb1ELi128EEEEEEEEEvNT_6ParamsE,@"STO_CUDA_ENTRY STV_DEFAULT"
_ZN7cutlass13device_kernelIN5flash19enable_sm80_to_sm89INS1_16FlashAttnFwdSm80INS1_25CollectiveMainloopFwdSm80ILi8ELi2ELb0EN4cute5tupleIJNS5_1CILi128EEENS7_ILi64EEENS7_ILi192EEEEEELi192ENS_6half_tEfNS_4arch4Sm80ELb1ELb0ELb1ELb1ELb1ELb0ELb1ELb0EEENS1_21CollectiveEpilogueFwdINS6_IJS8_SA_S9_EEENS6_IJNS7_ILi1EEESI_SI_EEESC_SE_Li256ELb1ELb1ELb0ELb0EEENS1_19SingleTileSchedulerILb1ELb0ELb1ELi128EEEEEEEEEvNT_6ParamsE:
[----:B------:R-:W-:Y:S01]  /*0000*/  LDC R1, c[0x0][0x28] ;  /* 0x00000a00ff017b82 */ /* 0x000fe20000000800 */
[----:B------:R-:W-:Y:S05]  /*0010*/  EXIT ;  /* 0x000000000000794d */ /* 0x000fea0003800000 */
.L_x_16:
        /* <DEDUP_REMOVED lines=14> */
.L_x_52:


//--------------------- .text._ZN7cutlass13device_kernelIN5flash19enable_sm80_to_sm89INS1_16FlashAttnFwdSm80INS1_25CollectiveMainloopFwdSm80ILi8ELi2ELb0EN4cute5tupleIJNS5_1CILi128EEENS7_ILi64EEENS7_ILi192EEEEEELi192ENS_6half_tEfNS_4arch4Sm80ELb1ELb0ELb1ELb1ELb1ELb1ELb1ELb0EEENS1_21CollectiveEpilogueFwdINS6_IJS8_SA_S9_EEENS6_IJNS7_ILi1EEESI_SI_EEESC_SE_Li256ELb1ELb1ELb0ELb0EEENS1_19SingleTileSchedulerILb1ELb0ELb1ELi128EEEEEEEEEvNT_6ParamsE --------------------------
	.section	.text._ZN7cutlass13device_kernelIN5flash19enable_sm80_to_sm89INS1_16FlashAttnFwdSm80INS1_25CollectiveMainloopFwdSm80ILi8ELi2ELb0EN4cute5tupleIJNS5_1CILi128EEENS7_ILi64EEENS7_ILi192EEEEEELi192ENS_6half_tEfNS_4arch4Sm80ELb1ELb0ELb1ELb1ELb1ELb1ELb1ELb0EEENS1_21CollectiveEpilogueFwdINS6_IJS8_SA_S9_EEENS6_IJNS7_ILi1EEESI_SI_EEESC_SE_Li256ELb1ELb1ELb0ELb0EEENS1_19SingleTileSchedulerILb1ELb0ELb1ELi128EEEEEEEEEvNT_6ParamsE,"ax",@progbits
	.align	128
.text._ZN7cutlass13device_kernelIN5flash19enable_sm80_to_sm89INS1_16FlashAttnFwdSm80INS1_25CollectiveMainloopFwdSm80ILi8ELi2ELb0EN4cute5tupleIJNS5_1CILi128EEENS7_ILi64EEENS7_ILi192EEEEEELi192ENS_6half_tEfNS_4arch4Sm80ELb1ELb0ELb1ELb1ELb1ELb1ELb1ELb0EEENS1_21CollectiveEpilogueFwdINS6_IJS8_SA_S9_EEENS6_IJNS7_ILi1EEESI_SI_EEESC_SE_Li256ELb1ELb1ELb0ELb0EEENS1_19SingleTileSchedulerILb1ELb0ELb1ELi128EEEEEEEEEvNT_6ParamsE:
        .type           _ZN7cutlass13device_kernelIN5flash19enable_sm80_to_sm89INS1_16FlashAttnFwdSm80INS1_25CollectiveMainloopFwdSm80ILi8ELi2ELb0EN4cute5tupleIJNS5_1CILi128EEENS7_ILi64EEENS7_ILi192EEEEEELi192ENS_6half_tEfNS_4arch4Sm80ELb1ELb0ELb1ELb1ELb1ELb1ELb1ELb0EEENS1_21CollectiveEpilogueFwdINS6_IJS8_SA_S9_EEENS6_IJNS7_ILi1EEESI_SI_EEESC_SE_Li256ELb1ELb1ELb0ELb0EEENS1_19SingleTileSchedulerILb1ELb0ELb1ELi128EEEEEEEEEvNT_6ParamsE,@function
        .size           _ZN7cutlass13device_kernelIN5flash19enable_sm80_to_sm89INS1_16FlashAttnFwdSm80INS1_25CollectiveMainloopFwdSm80ILi8ELi2ELb0EN4cute5tupleIJNS5_1CILi128EEENS7_ILi64EEENS7_ILi192EEEEEELi192ENS_6half_tEfNS_4arch4Sm80ELb1ELb0ELb1ELb1ELb1ELb1ELb1ELb0EEENS1_21CollectiveEpilogueFwdINS6_IJS8_SA_S9_EEENS6_IJNS7_ILi1EEESI_SI_EEESC_SE_Li256ELb1ELb1ELb0ELb0EEENS1_19SingleTileSchedulerILb1ELb0ELb1ELi128EEEEEEEEEvNT_6ParamsE,(.L_x_53 - _ZN7cutlass13device_kernelIN5flash19enable_sm80_to_sm89INS1_16FlashAttnFwdSm80INS1_25CollectiveMainloopFwdSm80ILi8ELi2ELb0EN4cute5tupleIJNS5_1CILi128EEENS7_ILi64EEENS7_ILi192EEEEEELi192ENS_6half_tEfNS_4arch4Sm80ELb1ELb0ELb1ELb1ELb1ELb1ELb1ELb0EEENS1_21CollectiveEpilogueFwdINS6_IJS8_SA_S9_EEENS6_IJNS7_ILi1EEESI_SI_EEESC_SE_Li256ELb1ELb1ELb0ELb0EEENS1_19SingleTileSchedulerILb1ELb0ELb1ELi128EEEEEEEEEvNT_6ParamsE)
        .other          _ZN7cutlass13device_kernelIN5flash19enable_sm80_to_sm89INS1_16FlashAttnFwdSm80INS1_25CollectiveMainloopFwdSm80ILi8ELi2ELb0EN4cute5tupleIJNS5_1CILi128EEENS7_ILi64EEENS7_ILi192EEEEEELi192ENS_6half_tEfNS_4arch4Sm80ELb1ELb0ELb1ELb1ELb1ELb1ELb1ELb0EEENS1_21CollectiveEpilogueFwdINS6_IJS8_SA_S9_EEENS6_IJNS7_ILi1EEESI_SI_EEESC_SE_Li256ELb1ELb1ELb0ELb0EEENS1_19SingleTileSchedulerILb1ELb0ELb1ELi128EEEEEEEEEvNT_6ParamsE,@"STO_CUDA_ENTRY STV_DEFAULT"
_ZN7cutlass13device_kernelIN5flash19enable_sm80_to_sm89INS1_16FlashAttnFwdSm80INS1_25CollectiveMainloopFwdSm80ILi8ELi2ELb0EN4cute5tupleIJNS5_1CILi128EEENS7_ILi64EEENS7_ILi192EEEEEELi192ENS_6half_tEfNS_4arch4Sm80ELb1ELb0ELb1ELb1ELb1ELb1ELb1ELb0EEENS1_21CollectiveEpilogueFwdINS6_IJS8_SA_S9_EEENS6_IJNS7_ILi1EEESI_SI_EEESC_SE_Li256ELb1ELb1ELb0ELb0EEENS1_19SingleTileSchedulerILb1ELb0ELb1ELi128EEEEEEEEEvNT_6ParamsE:
[----:B------:R-:W-:Y:S01]  /*0000*/  LDC R1, c[0x0][0x28] ;  /* 0x00000a00ff017b82 */ /* 0x000fe20000000800 */
[----:B------:R-:W-:Y:S05]  /*0010*/  EXIT ;  /* 0x000000000000794d */ /* 0x000fea0003800000 */
.L_x_17:
        /* <DEDUP_REMOVED lines=14> */
.L_x_53:


//--------------------- .text._ZN7cutlass13device_kernelIN5flash19enable_sm80_to_sm89INS1_16FlashAttnFwdSm80INS1_25CollectiveMainloopFwdSm80ILi8ELi1ELb0EN4cute5tupleIJNS5_1CILi128EEENS7_ILi64EEENS7_ILi192EEEEEELi192ENS_6half_tEfNS_4arch4Sm80ELb0ELb0ELb0ELb0ELb1ELb0ELb1ELb0EEENS1_21CollectiveEpilogueFwdINS6_IJS8_SA_S9_EEENS6_IJNS7_ILi1EEESI_SI_EEESC_SE_Li256ELb0ELb1ELb0ELb0EEENS1_19SingleTileSchedulerILb0ELb0ELb1ELi128EEEEEEEEEvNT_6ParamsE --------------------------
	.section	.text._ZN7cutlass13device_kernelIN5flash19enable_sm80_to_sm89INS1_16FlashAttnFwdSm80INS1_25CollectiveMainloopFwdSm80ILi8ELi1ELb0EN4cute5tupleIJNS5_1CILi128EEENS7_ILi64EEENS7_ILi192EEEEEELi192ENS_6half_tEfNS_4arch4Sm80ELb0ELb0ELb0ELb0ELb1ELb0ELb1ELb0EEENS1_21CollectiveEpilogueFwdINS6_IJS8_SA_S9_EEENS6_IJNS7_ILi1EEESI_SI_EEESC_SE_Li256ELb0ELb1ELb0ELb0EEENS1_19SingleTileSchedulerILb0ELb0ELb1ELi128EEEEEEEEEvNT_6ParamsE,"ax",@progbits
	.align	128
.text._ZN7cutlass13device_kernelIN5flash19enable_sm80_to_sm89INS1_16FlashAttnFwdSm80INS1_25CollectiveMainloopFwdSm80ILi8ELi1ELb0EN4cute5tupleIJNS5_1CILi128EEENS7_ILi64EEENS7_ILi192EEEEEELi192ENS_6half_tEfNS_4arch4Sm80ELb0ELb0ELb0ELb0ELb1ELb0ELb1ELb0EEENS1_21CollectiveEpilogueFwdINS6_IJS8_SA_S9_EEENS6_IJNS7_ILi1EEESI_SI_EEESC_SE_Li256ELb0ELb1ELb0ELb0EEENS1_19SingleTileSchedulerILb0ELb0ELb1ELi128EEEEEEEEEvNT_6ParamsE:
        .type           _ZN7cutlass13device_kernelIN5flash19enable_sm80_to_sm89INS1_16FlashAttnFwdSm80INS1_25CollectiveMainloopFwdSm80ILi8ELi1ELb0EN4cute5tupleIJNS5_1CILi128EEENS7_ILi64EEENS7_ILi192EEEEEELi192ENS_6half_tEfNS_4arch4Sm80ELb0ELb0ELb0ELb0ELb1ELb0ELb1ELb0EEENS1_21CollectiveEpilogueFwdINS6_IJS8_SA_S9_EEENS6_IJNS7_ILi1EEESI_SI_EEESC_SE_Li256ELb0ELb1ELb0ELb0EEENS1_19SingleTileSchedulerILb0ELb0ELb1ELi128EEEEEEEEEvNT_6ParamsE,@function
        .size           _ZN7cutlass13device_kernelIN5flash19enable_sm80_to_sm89INS1_16FlashAttnFwdSm80INS1_25CollectiveMainloopFwdSm80ILi8ELi1ELb0EN4cute5tupleIJNS5_1CILi128EEENS7_ILi64EEENS7_ILi192EEEEEELi192ENS_6half_tEfNS_4arch4Sm80ELb0ELb0ELb0ELb0ELb1ELb0ELb1ELb0EEENS1_21CollectiveEpilogueFwdINS6_IJS8_SA_S9_EEENS6_IJNS7_ILi1EEESI_SI_EEESC_SE_Li256ELb0ELb1ELb0ELb0EEENS1_19SingleTileSchedulerILb0ELb0ELb1ELi128EEEEEEEEEvNT_6ParamsE,(.L_x_54 - _ZN7cutlass13device_kernelIN5flash19enable_sm80_to_sm89INS1_16FlashAttnFwdSm80INS1_25CollectiveMainloopFwdSm80ILi8ELi1ELb0EN4cute5tupleIJNS5_1CILi128EEENS7_ILi64EEENS7_ILi192EEEEEELi192ENS_6half_tEfNS_4arch4Sm80ELb0ELb0ELb0ELb0ELb1ELb0ELb1ELb0EEENS1_21CollectiveEpilogueFwdINS6_IJS8_SA_S9_EEENS6_IJNS7_ILi1EEESI_SI_EEESC_SE_Li256ELb0ELb1ELb0ELb0EEENS1_19SingleTileSchedulerILb0ELb0ELb1ELi128EEEEEEEEEvNT_6ParamsE)
        .other          _ZN7cutlass13device_kernelIN5flash19enable_sm80_to_sm89INS1_16FlashAttnFwdSm80INS1_25CollectiveMainloopFwdSm80ILi8ELi1ELb0EN4cute5tupleIJNS5_1CILi128EEENS7_ILi64EEENS7_ILi192EEEEEELi192ENS_6half_tEfNS_4arch4Sm80ELb0ELb0ELb0ELb0ELb1ELb0ELb1ELb0EEENS1_21CollectiveEpilogueFwdINS6_IJS8_SA_S9_EEENS6_IJNS7_ILi1EEESI_SI_EEESC_SE_Li256ELb0ELb1ELb0ELb0EEENS1_19SingleTileSchedulerILb0ELb0ELb1ELi128EEEEEEEEEvNT_6ParamsE,@"STO_CUDA_ENTRY STV_DEFAULT"
_ZN7cutlass13device_kernelIN5flash19enable_sm80_to_sm89INS1_16FlashAttnFwdSm80INS1_25CollectiveMainloopFwdSm80ILi8ELi1ELb0EN4cute5tupleIJNS5_1CILi128EEENS7_ILi64EEENS7_ILi192EEEEEELi192ENS_6half_tEfNS_4arch4Sm80ELb0ELb0ELb0ELb0ELb1ELb0ELb1ELb0EEENS1_21CollectiveEpilogueFwdINS6_IJS8_SA_S9_EEENS6_IJNS7_ILi1EEESI_SI_EEESC_SE_Li256ELb0ELb1ELb0ELb0EEENS1_19SingleTileSchedulerILb0ELb0ELb1ELi128EEEEEEEEEvNT_6ParamsE:
[----:B------:R-:W-:Y:S01]  /*0000*/  LDC R1, c[0x0][0x28] ;  /* 0x00000a00ff017b82 */ /* 0x000fe20000000800 */
[----:B------:R-:W-:Y:S05]  /*0010*/  EXIT ;  /* 0x000000000000794d */ /* 0x000fea0003800000 */
.L_x_18:
        /* <DEDUP_REMOVED lines=14> */
.L_x_54:


//--------------------- .text._ZN7cutlass13device_kernelIN5flash19enable_sm80_to_sm89INS1_16FlashAttnFwdSm80INS1_25CollectiveMainloopFwdSm80ILi8ELi1ELb0EN4cute5tupleIJNS5_1CILi128EEENS7_ILi64EEENS7_ILi192EEEEEELi192ENS_6half_tEfNS_4arch4Sm80ELb0ELb0ELb0ELb1ELb1ELb0ELb1ELb0EEENS1_21CollectiveEpilogueFwdINS6_IJS8_SA_S9_EEENS6_IJNS7_ILi1EEESI_SI_EEESC_SE_Li256ELb1ELb1ELb0ELb0EEENS1_19SingleTileSchedulerILb1ELb0ELb1ELi128EEEEEEEEEvNT_6ParamsE --------------------------
	.section	.text._ZN7cutlass13device_kernelIN5flash19enable_sm80_to_sm89INS1_16FlashAttnFwdSm80INS1_25CollectiveMainloopFwdSm80ILi8ELi1ELb0EN4cute5tupleIJNS5_1CILi128EEENS7_ILi64EEENS7_ILi192EEEEEELi192ENS_6half_tEfNS_4arch4Sm80ELb0ELb0ELb0ELb1ELb1ELb0ELb1ELb0EEENS1_21CollectiveEpilogueFwdINS6_IJS8_SA_S9_EEENS6_IJNS7_ILi1EEESI_SI_EEESC_SE_Li256ELb1ELb1ELb0ELb0EEENS1_19SingleTileSchedulerILb1ELb0ELb1ELi128EEEEEEEEEvNT_6ParamsE,"ax",@progbits
	.align	128
.text._ZN7cutlass13device_kernelIN5flash19enable_sm80_to_sm89INS1_16FlashAttnFwdSm80INS1_25CollectiveMainloopFwdSm80ILi8ELi1ELb0EN4cute5tupleIJNS5_1CILi128EEENS7_ILi64EEENS7_ILi192EEEEEELi192ENS_6half_tEfNS_4arch4Sm80ELb0ELb0ELb0ELb1ELb1ELb0ELb1ELb0EEENS1_21CollectiveEpilogueFwdINS6_IJS8_SA_S9_EEENS6_IJNS7_ILi1EEESI_SI_EEESC_SE_Li256ELb1ELb1ELb0ELb0EEENS1_19SingleTileSchedulerILb1ELb0ELb1ELi128EEEEEEEEEvNT_6ParamsE:
        .type           _ZN7cutlass13device_kernelIN5flash19enable_sm80_to_sm89INS1_16FlashAttnFwdSm80INS1_25CollectiveMainloopFwdSm80ILi8ELi1ELb0EN4cute5tupleIJNS5_1CILi128EEENS7_ILi64EEENS7_ILi192EEEEEELi192ENS_6half_tEfNS_4arch4Sm80ELb0ELb0ELb0ELb1ELb1ELb0ELb1ELb0EEENS1_21CollectiveEpilogueFwdINS6_IJS8_SA_S9_EEENS6_IJNS7_ILi1EEESI_SI_EEESC_SE_Li256ELb1ELb1ELb0ELb0EEENS1_19SingleTileSchedulerILb1ELb0ELb1ELi128EEEEEEEEEvNT_6ParamsE,@function
        .size           _ZN7cutlass13device_kernelIN5flash19enable_sm80_to_sm89INS1_16FlashAttnFwdSm80INS1_25CollectiveMainloopFwdSm80ILi8ELi1ELb0EN4cute5tupleIJNS5_1CILi128EEENS7_ILi64EEENS7_ILi192EEEEEELi192ENS_6half_tEfNS_4arch4Sm80ELb0ELb0ELb0ELb1ELb1ELb0ELb1ELb0EEENS1_21CollectiveEpilogueFwdINS6_IJS8_SA_S9_EEENS6_IJNS7_ILi1EEESI_SI_EEESC_SE_Li256ELb1ELb1ELb0ELb0EEENS1_19SingleTileSchedulerILb1ELb0ELb1ELi128EEEEEEEEEvNT_6ParamsE,(.L_x_55 - _ZN7cutlass13device_kernelIN5flash19enable_sm80_to_sm89INS1_16FlashAttnFwdSm80INS1_25CollectiveMainloopFwdSm80ILi8ELi1ELb0EN4cute5tupleIJNS5_1CILi128EEENS7_ILi64EEENS7_ILi192EEEEEELi192ENS_6half_tEfNS_4arch4Sm80ELb0ELb0ELb0ELb1ELb1ELb0ELb1ELb0EEENS1_21CollectiveEpilogueFwdINS6_IJS8_SA_S9_EEENS6_IJNS7_ILi1EEESI_SI_EEESC_SE_Li256ELb1ELb1ELb0ELb0EEENS1_19SingleTileSchedulerILb1ELb0ELb1ELi128EEEEEEEEEvNT_6ParamsE)
        .other          _ZN7cutlass13device_kernelIN5flash19enable_sm80_to_sm89INS1_16FlashAttnFwdSm80INS1_25CollectiveMainloopFwdSm80ILi8ELi1ELb0EN4cute5tupleIJNS5_1CILi128EEENS7_ILi64EEENS7_ILi192EEEEEELi192ENS_6half_tEfNS_4arch4Sm80ELb0ELb0ELb0ELb1ELb1ELb0ELb1ELb0EEENS1_21CollectiveEpilogueFwdINS6_IJS8_SA_S9_EEENS6_IJNS7_ILi1EEESI_SI_EEESC_SE_Li256ELb1ELb1ELb0ELb0EEENS1_19SingleTileSchedulerILb1ELb0ELb1ELi128EEEEEEEEEvNT_6ParamsE,@"STO_CUDA_ENTRY STV_DEFAULT"
_ZN7cutlass13device_kernelIN5flash19enable_sm80_to_sm89INS1_16FlashAttnFwdSm80INS1_25CollectiveMainloopFwdSm80ILi8ELi1ELb0EN4cute5tupleIJNS5_1CILi128EEENS7_ILi64EEENS7_ILi192EEEEEELi192ENS_6half_tEfNS_4arch4Sm80ELb0ELb0ELb0ELb1ELb1ELb0ELb1ELb0EEENS1_21CollectiveEpilogueFwdINS6_IJS8_SA_S9_EEENS6_IJNS7_ILi1EEESI_SI_EEESC_SE_Li256ELb1ELb1ELb0ELb0EEENS1_19SingleTileSchedulerILb1ELb0ELb1ELi128EEEEEEEEEvNT_6ParamsE:
[----:B------:R-:W-:Y:S01]  /*0000*/  LDC R1, c[0x0][0x28] ;  /* 0x00000a00ff017b82 */ /* 0x000fe20000000800 */
[----:B------:R-:W-:Y:S05]  /*0010*/  EXIT ;  /* 0x000000000000794d */ /* 0x000fea0003800000 */
.L_x_19:
        /* <DEDUP_REMOVED lines=14> */
.L_x_55:


//--------------------- .text._ZN7cutlass13device_kernelIN5flash19enable_sm80_to_sm89INS1_16FlashAttnFwdSm80INS1_25CollectiveMainloopFwdSm80ILi8ELi1ELb0EN4cute5tupleIJNS5_1CILi128EEENS7_ILi64EEENS7_ILi192EEEEEELi192ENS_6half_tEfNS_4arch4Sm80ELb0ELb0ELb0ELb1ELb1ELb1ELb1ELb0EEENS1_21CollectiveEpilogueFwdINS6_IJS8_SA_S9_EEENS6_IJNS7_ILi1EEESI_SI_EEESC_SE_Li256ELb1ELb1ELb0ELb0EEENS1_19SingleTileSchedulerILb1ELb0ELb1ELi128EEEEEEEEEvNT_6ParamsE --------------------------
	.section	.text._ZN7cutlass13device_kernelIN5flash19enable_sm80_to_sm89INS1_16FlashAttnFwdSm80INS1_25CollectiveMainloopFwdSm80ILi8ELi1ELb0EN4cute5tupleIJNS5_1CILi128EEENS7_ILi64EEENS7_ILi192EEEEEELi192ENS_6half_tEfNS_4arch4Sm80ELb0ELb0ELb0ELb1ELb1ELb1ELb1ELb0EEENS1_21CollectiveEpilogueFwdINS6_IJS8_SA_S9_EEENS6_IJNS7_ILi1EEESI_SI_EEESC_SE_Li256ELb1ELb1ELb0ELb0EEENS1_19SingleTileSchedulerILb1ELb0ELb1ELi128EEEEEEEEEvNT_6ParamsE,"ax",@progbits
	.align	128
.text._ZN7cutlass13device_kernelIN5flash19enable_sm80_to_sm89INS1_16FlashAttnFwdSm80INS1_25CollectiveMainloopFwdSm80ILi8ELi1ELb0EN4cute5tupleIJNS5_1CILi128EEENS7_ILi64EEENS7_ILi192EEEEEELi192ENS_6half_tEfNS_4arch4Sm80ELb0ELb0ELb0ELb1ELb1ELb1ELb1ELb0EEENS1_21CollectiveEpilogueFwdINS6_IJS8_SA_S9_EEENS6_IJNS7_ILi1EEESI_SI_EEESC_SE_Li256ELb1ELb1ELb0ELb0EEENS1_19SingleTileSchedulerILb1ELb0ELb1ELi128EEEEEEEEEvNT_6ParamsE:
        .type           _ZN7cutlass13device_kernelIN5flash19enable_sm80_to_sm89INS1_16FlashAttnFwdSm80INS1_25CollectiveMainloopFwdSm80ILi8ELi1ELb0EN4cute5tupleIJNS5_1CILi128EEENS7_ILi64EEENS7_ILi192EEEEEELi192ENS_6half_tEfNS_4arch4Sm80ELb0ELb0ELb0ELb1ELb1ELb1ELb1ELb0EEENS1_21CollectiveEpilogueFwdINS6_IJS8_SA_S9_EEENS6_IJNS7_ILi1EEESI_SI_EEESC_SE_Li256ELb1ELb1ELb0ELb0EEENS1_19SingleTileSchedulerILb1ELb0ELb1ELi128EEEEEEEEEvNT_6ParamsE,@function
        .size           _ZN7cutlass13device_kernelIN5flash19enable_sm80_to_sm89INS1_16FlashAttnFwdSm80INS1_25CollectiveMainloopFwdSm80ILi8ELi1ELb0EN4cute5tupleIJNS5_1CILi128EEENS7_ILi64EEENS7_ILi192EEEEEELi192ENS_6half_tEfNS_4arch4Sm80ELb0ELb0ELb0ELb1ELb1ELb1ELb1ELb0EEENS1_21CollectiveEpilogueFwdINS6_IJS8_SA_S9_EEENS6_IJNS7_ILi1EEESI_SI_EEESC_SE_Li256ELb1ELb1ELb0ELb0EEENS1_19SingleTileSchedulerILb1ELb0ELb1ELi128EEEEEEEEEvNT_6ParamsE,(.L_x_56 - _ZN7cutlass13device_kernelIN5flash19enable_sm80_to_sm89INS1_16FlashAttnFwdSm80INS1_25CollectiveMainloopFwdSm80ILi8ELi1ELb0EN4cute5tupleIJNS5_1CILi128EEENS7_ILi64EEENS7_ILi192EEEEEELi192ENS_6half_tEfNS_4arch4Sm80ELb0ELb0ELb0ELb1ELb1ELb1ELb1ELb0EEENS1_21CollectiveEpilogueFwdINS6_IJS8_SA_S9_EEENS6_IJNS7_ILi1EEESI_SI_EEESC_SE_Li256ELb1ELb1ELb0ELb0EEENS1_19SingleTileSchedulerILb1ELb0ELb1ELi128EEEEEEEEEvNT_6ParamsE)
        .other          _ZN7cutlass13device_kernelIN5flash19enable_sm80_to_sm89INS1_16FlashAttnFwdSm80INS1_25CollectiveMainloopFwdSm80ILi8ELi1ELb0EN4cute5tupleIJNS5_1CILi128EEENS7_ILi64EEENS7_ILi192EEEEEELi192ENS_6half_tEfNS_4arch4Sm80ELb0ELb0ELb0ELb1ELb1ELb1ELb1ELb0EEENS1_21CollectiveEpilogueFwdINS6_IJS8_SA_S9_EEENS6_IJNS7_ILi1EEESI_SI_EEESC_SE_Li256ELb1ELb1ELb0ELb0EEENS1_19SingleTileSchedulerILb1ELb0ELb1ELi128EEEEEEEEEvNT_6ParamsE,@"STO_CUDA_ENTRY STV_DEFAULT"
_ZN7cutlass13device_kernelIN5flash19enable_sm80_to_sm89INS1_16FlashAttnFwdSm80INS1_25CollectiveMainloopFwdSm80ILi8ELi1ELb0EN4cute5tupleIJNS5_1CILi128EEENS7_ILi64EEENS7_ILi192EEEEEELi192ENS_6half_tEfNS_4arch4Sm80ELb0ELb0ELb0ELb1ELb1ELb1ELb1ELb0EEENS1_21CollectiveEpilogueFwdINS6_IJS8_SA_S9_EEENS6_IJNS7_ILi1EEESI_SI_EEESC_SE_Li256ELb1ELb1ELb0ELb0EEENS1_19SingleTileSchedulerILb1ELb0ELb1ELi128EEEEEEEEEvNT_6ParamsE:
[----:B------:R-:W-:Y:S01]  /*0000*/  LDC R1, c[0x0][0x28] ;  /* 0x00000a00ff017b82 */ /* 0x000fe20000000800 */
[----:B------:R-:W-:Y:S05]  /*0010*/  EXIT ;  /* 0x000000000000794d */ /* 0x000fea0003800000 */
.L_x_20:
        /* <DEDUP_REMOVED lines=14> */
.L_x_56:


//--------------------- .text._ZN7cutlass13device_kernelIN5flash19enable_sm80_to_sm89INS1_16FlashAttnFwdSm80INS1_25CollectiveMainloopFwdSm80ILi8ELi1ELb0EN4cute5tupleIJNS5_1CILi128EEENS7_ILi64EEENS7_ILi192EEEEEELi192ENS_6half_tEfNS_4arch4Sm80ELb0ELb1ELb0ELb0ELb1ELb0ELb1ELb0EEENS1_21CollectiveEpilogueFwdINS6_IJS8_SA_S9_EEENS6_IJNS7_ILi1EEESI_SI_EEESC_SE_Li256ELb0ELb1ELb0ELb0EEENS1_19SingleTileSchedulerILb0ELb0ELb1ELi128EEEEEEEEEvNT_6ParamsE --------------------------
	.section	.text._ZN7cutlass13device_kernelIN5flash19enable_sm80_to_sm89INS1_16FlashAttnFwdSm80INS1_25CollectiveMainloopFwdSm80ILi8ELi1ELb0EN4cute5tupleIJNS5_1CILi128EEENS7_ILi64EEENS7_ILi192EEEEEELi192ENS_6half_tEfNS_4arch4Sm80ELb0ELb1ELb0ELb0ELb1ELb0ELb1ELb0EEENS1_21CollectiveEpilogueFwdINS6_IJS8_SA_S9_EEENS6_IJNS7_ILi1EEESI_SI_EEESC_SE_Li256ELb0ELb1ELb0ELb0EEENS1_19SingleTileSchedulerILb0ELb0ELb1ELi128EEEEEEEEEvNT_6ParamsE,"ax",@progbits
	.align	128
.text._ZN7cutlass13device_kernelIN5flash19enable_sm80_to_sm89INS1_16FlashAttnFwdSm80INS1_25CollectiveMainloopFwdSm80ILi8ELi1ELb0EN4cute5tupleIJNS5_1CILi128EEENS7_ILi64EEENS7_ILi192EEEEEELi192ENS_6half_tEfNS_4arch4Sm80ELb0ELb1ELb0ELb0ELb1ELb0ELb1ELb0EEENS1_21CollectiveEpilogueFwdINS6_IJS8_SA_S9_EEENS6_IJNS7_ILi1EEESI_SI_EEESC_SE_Li256ELb0ELb1ELb0ELb0EEENS1_19SingleTileSchedulerILb0ELb0ELb1ELi128EEEEEEEEEvNT_6ParamsE:
        .type           _ZN7cutlass13device_kernelIN5flash19enable_sm80_to_sm89INS1_16FlashAttnFwdSm80INS1_25CollectiveMainloopFwdSm80ILi8ELi1ELb0EN4cute5tupleIJNS5_1CILi128EEENS7_ILi64EEENS7_ILi192EEEEEELi192ENS_6half_tEfNS_4arch4Sm80ELb0ELb1ELb0ELb0ELb1ELb0ELb1ELb0EEENS1_21CollectiveEpilogueFwdINS6_IJS8_SA_S9_EEENS6_IJNS7_ILi1EEESI_SI_EEESC_SE_Li256ELb0ELb1ELb0ELb0EEENS1_19SingleTileSchedulerILb0ELb0ELb1ELi128EEEEEEEEEvNT_6ParamsE,@function
        .size           _ZN7cutlass13device_kernelIN5flash19enable_sm80_to_sm89INS1_16FlashAttnFwdSm80INS1_25CollectiveMainloopFwdSm80ILi8ELi1ELb0EN4cute5tupleIJNS5_1CILi128EEENS7_ILi64EEENS7_ILi192EEEEEELi192ENS_6half_tEfNS_4arch4Sm80ELb0ELb1ELb0ELb0ELb1ELb0ELb1ELb0EEENS1_21CollectiveEpilogueFwdINS6_IJS8_SA_S9_EEENS6_IJNS7_ILi1EEESI_SI_EEESC_SE_Li256ELb0ELb1ELb0ELb0EEENS1_19SingleTileSchedulerILb0ELb0ELb1ELi128EEEEEEEEEvNT_6ParamsE,(.L_x_57 - _ZN7cutlass13device_kernelIN5flash19enable_sm80_to_sm89INS1_16FlashAttnFwdSm80INS1_25CollectiveMainloopFwdSm80ILi8ELi1ELb0EN4cute5tupleIJNS5_1CILi128EEENS7_ILi64EEENS7_ILi192EEEEEELi192ENS_6half_tEfNS_4arch4Sm80ELb0ELb1ELb0ELb0ELb1ELb0ELb1ELb0EEENS1_21CollectiveEpilogueFwdINS6_IJS8_SA_S9_EEENS6_IJNS7_ILi1EEESI_SI_EEESC_SE_Li256ELb0ELb1ELb0ELb0EEENS1_19SingleTileSchedulerILb0ELb0ELb1ELi128EEEEEEEEEvNT_6ParamsE)
        .other          _ZN7cutlass13device_kernelIN5flash19enable_sm80_to_sm89INS1_16FlashAttnFwdSm80INS1_25CollectiveMainloopFwdSm80ILi8ELi1ELb0EN4cute5tupleIJNS5_1CILi128EEENS7_ILi64EEENS7_ILi192EEEEEELi192ENS_6half_tEfNS_4arch4Sm80ELb0ELb1ELb0ELb0ELb1ELb0ELb1ELb0EEENS1_21CollectiveEpilogueFwdINS6_IJS8_SA_S9_EEENS6_IJNS7_ILi1EEESI_SI_EEESC_SE_Li256ELb0ELb1ELb0ELb0EEENS1_19SingleTileSchedulerILb0ELb0ELb1ELi128EEEEEEEEEvNT_6ParamsE,@"STO_CUDA_ENTRY STV_DEFAULT"
_ZN7cutlass13device_kernelIN5flash19enable_sm80_to_sm89INS1_16FlashAttnFwdSm80INS1_25CollectiveMainloopFwdSm80ILi8ELi1ELb0EN4cute5tupleIJNS5_1CILi128EEENS7_ILi64EEENS7_ILi192EEEEEELi192ENS_6half_tEfNS_4arch4Sm80ELb0ELb1ELb0ELb0ELb1ELb0ELb1ELb0EEENS1_21CollectiveEpilogueFwdINS6_IJS8_SA_S9_EEENS6_IJNS7_ILi1EEESI_SI_EEESC_SE_Li256ELb0ELb1ELb0ELb0EEENS1_19SingleTileSchedulerILb0ELb0ELb1ELi128EEEEEEEEEvNT_6ParamsE:
[----:B------:R-:W-:Y:S01]  /*0000*/  LDC R1, c[0x0][0x28] ;  /* 0x00000a00ff017b82 */ /* 0x000fe20000000800 */
[----:B------:R-:W-:Y:S05]  /*0010*/  EXIT ;  /* 0x000000000000794d */ /* 0x000fea0003800000 */
.L_x_21:
        /* <DEDUP_REMOVED lines=14> */
.L_x_57:


//--------------------- .text._ZN7cutlass13device_kernelIN5flash19enable_sm80_to_sm89INS1_16FlashAttnFwdSm80INS1_25CollectiveMainloopFwdSm80ILi8ELi1ELb0EN4cute5tupleIJNS5_1CILi128EEENS7_ILi64EEENS7_ILi192EEEEEELi192ENS_6half_tEfNS_4arch4Sm80ELb0ELb1ELb0ELb1ELb1ELb0ELb1ELb0EEENS1_21CollectiveEpilogueFwdINS6_IJS8_SA_S9_EEENS6_IJNS7_ILi1EEESI_SI_EEESC_SE_Li256ELb1ELb1ELb0ELb0EEENS1_19SingleTileSchedulerILb1ELb0ELb1ELi128EEEEEEEEEvNT_6ParamsE --------------------------
	.section	.text._ZN7cutlass13device_kernelIN5flash19enable_sm80_to_sm89INS1_16FlashAttnFwdSm80INS1_25CollectiveMainloopFwdSm80ILi8ELi1ELb0EN4cute5tupleIJNS5_1CILi128EEENS7_ILi64EEENS7_ILi192EEEEEELi192ENS_6half_tEfNS_4arch4Sm80ELb0ELb1ELb0ELb1ELb1ELb0ELb1ELb0EEENS1_21CollectiveEpilogueFwdINS6_IJS8_SA_S9_EEENS6_IJNS7_ILi1EEESI_SI_EEESC_SE_Li256ELb1ELb1ELb0ELb0EEENS1_19SingleTileSchedulerILb1ELb0ELb1ELi128EEEEEEEEEvNT_6ParamsE,"ax",@progbits
	.align	128
.text._ZN7cutlass13device_kernelIN5flash19enable_sm80_to_sm89INS1_16FlashAttnFwdSm80INS1_25CollectiveMainloopFwdSm80ILi8ELi1ELb0EN4cute5tupleIJNS5_1CILi128EEENS7_ILi64EEENS7_ILi192EEEEEELi192ENS_6half_tEfNS_4arch4Sm80ELb0ELb1ELb0ELb1ELb1ELb0ELb1ELb0EEENS1_21CollectiveEpilogueFwdINS6_IJS8_SA_S9_EEENS6_IJNS7_ILi1EEESI_SI_EEESC_SE_Li256ELb1ELb1ELb0ELb0EEENS1_19SingleTileSchedulerILb1ELb0ELb1ELi128EEEEEEEEEvNT_6ParamsE:
        .type           _ZN7cutlass13device_kernelIN5flash19enable_sm80_to_sm89INS1_16FlashAttnFwdSm80INS1_25CollectiveMainloopFwdSm80ILi8ELi1ELb0EN4cute5tupleIJNS5_1CILi128EEENS7_ILi64EEENS7_ILi192EEEEEELi192ENS_6half_tEfNS_4arch4Sm80ELb0ELb1ELb0ELb1ELb1ELb0ELb1ELb0EEENS1_21CollectiveEpilogueFwdINS6_IJS8_SA_S9_EEENS6_IJNS7_ILi1EEESI_SI_EEESC_SE_Li256ELb1ELb1ELb0ELb0EEENS1_19SingleTileSchedulerILb1ELb0ELb1ELi128EEEEEEEEEvNT_6ParamsE,@function
        .size           _ZN7cutlass13device_kernelIN5flash19enable_sm80_to_sm89INS1_16FlashAttnFwdSm80INS1_25CollectiveMainloopFwdSm80ILi8ELi1ELb0EN4cute5tupleIJNS5_1CILi128EEENS7_ILi64EEENS7_ILi192EEEEEELi192ENS_6half_tEfNS_4arch4Sm80ELb0ELb1ELb0ELb1ELb1ELb0ELb1ELb0EEENS1_21CollectiveEpilogueFwdINS6_IJS8_SA_S9_EEENS6_IJNS7_ILi1EEESI_SI_EEESC_SE_Li256ELb1ELb1ELb0ELb0EEENS1_19SingleTileSchedulerILb1ELb0ELb1ELi128EEEEEEEEEvNT_6ParamsE,(.L_x_58 - _ZN7cutlass13device_kernelIN5flash19enable_sm80_to_sm89INS1_16FlashAttnFwdSm80INS1_25CollectiveMainloopFwdSm80ILi8ELi1ELb0EN4cute5tupleIJNS5_1CILi128EEENS7_ILi64EEENS7_ILi192EEEEEELi192ENS_6half_tEfNS_4arch4Sm80ELb0ELb1ELb0ELb1ELb1ELb0ELb1ELb0EEENS1_21CollectiveEpilogueFwdINS6_IJS8_SA_S9_EEENS6_IJNS7_ILi1EEESI_SI_EEESC_SE_Li256ELb1ELb1ELb0ELb0EEENS1_19SingleTileSchedulerILb1ELb0ELb1ELi128EEEEEEEEEvNT_6ParamsE)
        .other          _ZN7cutlass13device_kernelIN5flash19enable_sm80_to_sm89INS1_16FlashAttnFwdSm80INS1_25CollectiveMainloopFwdSm80ILi8ELi1ELb0EN4cute5tupleIJNS5_1CILi128EEENS7_ILi64EEENS7_ILi192EEEEEELi192ENS_6half_tEfNS_4arch4Sm80ELb0ELb1ELb0ELb1ELb1ELb0ELb1ELb0EEENS1_21CollectiveEpilogueFwdINS6_IJS8_SA_S9_EEENS6_IJNS7_ILi1EEESI_SI_EEESC_SE_Li256ELb1ELb1ELb0ELb0EEENS1_19SingleTileSchedulerILb1ELb0ELb1ELi128EEEEEEEEEvNT_6ParamsE,@"STO_CUDA_ENTRY STV_DEFAULT"
_ZN7cutlass13device_kernelIN5flash19enable_sm80_to_sm89INS1_16FlashAttnFwdSm80INS1_25CollectiveMainloopFwdSm80ILi8ELi1ELb0EN4cute5tupleIJNS5_1CILi128EEENS7_ILi64EEENS7_ILi192EEEEEELi192ENS_6half_tEfNS_4arch4Sm80ELb0ELb1ELb0ELb1ELb1ELb0ELb1ELb0EEENS1_21CollectiveEpilogueFwdINS6_IJS8_SA_S9_EEENS6_IJNS7_ILi1EEESI_SI_EEESC_SE_Li256ELb1ELb1ELb0ELb0EEENS1_19SingleTileSchedulerILb1ELb0ELb1ELi128EEEEEEEEEvNT_6ParamsE:
[----:B------:R-:W-:Y:S01]  /*0000*/  LDC R1, c[0x0][0x28] ;  /* 0x00000a00ff017b82 */ /* 0x000fe20000000800 */
[----:B------:R-:W-:Y:S05]  /*0010*/  EXIT ;  /* 0x000000000000794d */ /* 0x000fea0003800000 */
.L_x_22:
        /* <DEDUP_REMOVED lines=14> */
.L_x_58:


//--------------------- .text._ZN7cutlass13device_kernelIN5flash19enable_sm80_to_sm89INS1_16FlashAttnFwdSm80INS1_25CollectiveMainloopFwdSm80ILi8ELi1ELb0EN4cute5tupleIJNS5_1CILi128EEENS7_ILi64EEENS7_ILi192EEEEEELi192ENS_6half_tEfNS_4arch4Sm80ELb0ELb1ELb0ELb1ELb1ELb1ELb1ELb0EEENS1_21CollectiveEpilogueFwdINS6_IJS8_SA_S9_EEENS6_IJNS7_ILi1EEESI_SI_EEESC_SE_Li256ELb1ELb1ELb0ELb0EEENS1_19SingleTileSchedulerILb1ELb0ELb1ELi128EEEEEEEEEvNT_6ParamsE --------------------------
	.section	.text._ZN7cutlass13device_kernelIN5flash19enable_sm80_to_sm89INS1_16FlashAttnFwdSm80INS1_25CollectiveMainloopFwdSm80ILi8ELi1ELb0EN4cute5tupleIJNS5_1CILi128EEENS7_ILi64EEENS7_ILi192EEEEEELi192ENS_6half_tEfNS_4arch4Sm80ELb0ELb1ELb0ELb1ELb1ELb1ELb1ELb0EEENS1_21CollectiveEpilogueFwdINS6_IJS8_SA_S9_EEENS6_IJNS7_ILi1EEESI_SI_EEESC_SE_Li256ELb1ELb1ELb0ELb0EEENS1_19SingleTileSchedulerILb1ELb0ELb1ELi128EEEEEEEEEvNT_6ParamsE,"ax",@progbits
	.align	128
.text._ZN7cutlass13device_kernelIN5flash19enable_sm80_to_sm89INS1_16FlashAttnFwdSm80INS1_25CollectiveMainloopFwdSm80ILi8ELi1ELb0EN4cute5tupleIJNS5_1CILi128EEENS7_ILi64EEENS7_ILi192EEEEEELi192ENS_6half_tEfNS_4arch4Sm80ELb0ELb1ELb0ELb1ELb1ELb1ELb1ELb0EEENS1_21CollectiveEpilogueFwdINS6_IJS8_SA_S9_EEENS6_IJNS7_ILi1EEESI_SI_EEESC_SE_Li256ELb1ELb1ELb0ELb0EEENS1_19SingleTileSchedulerILb1ELb0ELb1ELi128EEEEEEEEEvNT_6ParamsE:
        .type           _ZN7cutlass13device_kernelIN5flash19enable_sm80_to_sm89INS1_16FlashAttnFwdSm80INS1_25CollectiveMainloopFwdSm80ILi8ELi1ELb0EN4cute5tupleIJNS5_1CILi128EEENS7_ILi64EEENS7_ILi192EEEEEELi192ENS_6half_tEfNS_4arch4Sm80ELb0ELb1ELb0ELb1ELb1ELb1ELb1ELb0EEENS1_21CollectiveEpilogueFwdINS6_IJS8_SA_S9_EEENS6_IJNS7_ILi1EEESI_SI_EEESC_SE_Li256ELb1ELb1ELb0ELb0EEENS1_19SingleTileSchedulerILb1ELb0ELb1ELi128EEEEEEEEEvNT_6ParamsE,@function
        .size           _ZN7cutlass13device_kernelIN5flash19enable_sm80_to_sm89INS1_16FlashAttnFwdSm80INS1_25CollectiveMainloopFwdSm80ILi8ELi1ELb0EN4cute5tupleIJNS5_1CILi128EEENS7_ILi64EEENS7_ILi192EEEEEELi192ENS_6half_tEfNS_4arch4Sm80ELb0ELb1ELb0ELb1ELb1ELb1ELb1ELb0EEENS1_21CollectiveEpilogueFwdINS6_IJS8_SA_S9_EEENS6_IJNS7_ILi1EEESI_SI_EEESC_SE_Li256ELb1ELb1ELb0ELb0EEENS1_19SingleTileSchedulerILb1ELb0ELb1ELi128EEEEEEEEEvNT_6ParamsE,(.L_x_59 - _ZN7cutlass13device_kernelIN5flash19enable_sm80_to_sm89INS1_16FlashAttnFwdSm80INS1_25CollectiveMainloopFwdSm80ILi8ELi1ELb0EN4cute5tupleIJNS5_1CILi128EEENS7_ILi64EEENS7_ILi192EEEEEELi192ENS_6half_tEfNS_4arch4Sm80ELb0ELb1ELb0ELb1ELb1ELb1ELb1ELb0EEENS1_21CollectiveEpilogueFwdINS6_IJS8_SA_S9_EEENS6_IJNS7_ILi1EEESI_SI_EEESC_SE_Li256ELb1ELb1ELb0ELb0EEENS1_19SingleTileSchedulerILb1ELb0ELb1ELi128EEEEEEEEEvNT_6ParamsE)
        .other          _ZN7cutlass13device_kernelIN5flash19enable_sm80_to_sm89INS1_16FlashAttnFwdSm80INS1_25CollectiveMainloopFwdSm80ILi8ELi1ELb0EN4cute5tupleIJNS5_1CILi128EEENS7_ILi64EEENS7_ILi192EEEEEELi192ENS_6half_tEfNS_4arch4Sm80ELb0ELb1ELb0ELb1ELb1ELb1ELb1ELb0EEENS1_21CollectiveEpilogueFwdINS6_IJS8_SA_S9_EEENS6_IJNS7_ILi1EEESI_SI_EEESC_SE_Li256ELb1ELb1ELb0ELb0EEENS1_19SingleTileSchedulerILb1ELb0ELb1ELi128EEEEEEEEEvNT_6ParamsE,@"STO_CUDA_ENTRY STV_DEFAULT"
_ZN7cutlass13device_kernelIN5flash19enable_sm80_to_sm89INS1_16FlashAttnFwdSm80INS1_25CollectiveMainloopFwdSm80ILi8ELi1ELb0EN4cute5tupleIJNS5_1CILi128EEENS7_ILi64EEENS7_ILi192EEEEEELi192ENS_6half_tEfNS_4arch4Sm80ELb0ELb1ELb0ELb1ELb1ELb1ELb1ELb0EEENS1_21CollectiveEpilogueFwdINS6_IJS8_SA_S9_EEENS6_IJNS7_ILi1EEESI_SI_EEESC_SE_Li256ELb1ELb1ELb0ELb0EEENS1_19SingleTileSchedulerILb1ELb0ELb1ELi128EEEEEEEEEvNT_6ParamsE:
[----:B------:R-:W-:Y:S01]  /*0000*/  LDC R1, c[0x0][0x28] ;  /* 0x00000a00ff017b82 */ /* 0x000fe20000000800 */
[----:B------:R-:W-:Y:S05]  /*0010*/  EXIT ;  /* 0x000000000000794d */ /* 0x000fea0003800000 */
.L_x_23:
        /* <DEDUP_REMOVED lines=14> */
.L_x_59:


//--------------------- .text._ZN7cutlass13device_kernelIN5flash19enable_sm80_to_sm89INS1_16FlashAttnFwdSm80INS1_25CollectiveMainloopFwdSm80ILi8ELi1ELb0EN4cute5tupleIJNS5_1CILi128EEENS7_ILi64EEENS7_ILi192EEEEEELi192ENS_6half_tEfNS_4arch4Sm80ELb1ELb0ELb0ELb0ELb1ELb0ELb1ELb0EEENS1_21CollectiveEpilogueFwdINS6_IJS8_SA_S9_EEENS6_IJNS7_ILi1EEESI_SI_EEESC_SE_Li256ELb0ELb1ELb0ELb0EEENS1_30DynamicPersistentTileSchedulerILi256ELi256ELb0ELb1ELb0EEEEEEEEEvNT_6ParamsE --------------------------
	.section	.text._ZN7cutlass13device_kernelIN5flash19enable_sm80_to_sm89INS1_16FlashAttnFwdSm80INS1_25CollectiveMainloopFwdSm80ILi8ELi1ELb0EN4cute5tupleIJNS5_1CILi128EEENS7_ILi64EEENS7_ILi192EEEEEELi192ENS_6half_tEfNS_4arch4Sm80ELb1ELb0ELb0ELb0ELb1ELb0ELb1ELb0EEENS1_21CollectiveEpilogueFwdINS6_IJS8_SA_S9_EEENS6_IJNS7_ILi1EEESI_SI_EEESC_SE_Li256ELb0ELb1ELb0ELb0EEENS1_30DynamicPersistentTileSchedulerILi256ELi256ELb0ELb1ELb0EEEEEEEEEvNT_6ParamsE,"ax",@progbits
	.align	128
.text._ZN7cutlass13device_kernelIN5flash19enable_sm80_to_sm89INS1_16FlashAttnFwdSm80INS1_25CollectiveMainloopFwdSm80ILi8ELi1ELb0EN4cute5tupleIJNS5_1CILi128EEENS7_ILi64EEENS7_ILi192EEEEEELi192ENS_6half_tEfNS_4arch4Sm80ELb1ELb0ELb0ELb0ELb1ELb0ELb1ELb0EEENS1_21CollectiveEpilogueFwdINS6_IJS8_SA_S9_EEENS6_IJNS7_ILi1EEESI_SI_EEESC_SE_Li256ELb0ELb1ELb0ELb0EEENS1_30DynamicPersistentTileSchedulerILi256ELi256ELb0ELb1ELb0EEEEEEEEEvNT_6ParamsE:
        .type           _ZN7cutlass13device_kernelIN5flash19enable_sm80_to_sm89INS1_16FlashAttnFwdSm80INS1_25CollectiveMainloopFwdSm80ILi8ELi1ELb0EN4cute5tupleIJNS5_1CILi128EEENS7_ILi64EEENS7_ILi192EEEEEELi192ENS_6half_tEfNS_4arch4Sm80ELb1ELb0ELb0ELb0ELb1ELb0ELb1ELb0EEENS1_21CollectiveEpilogueFwdINS6_IJS8_SA_S9_EEENS6_IJNS7_ILi1EEESI_SI_EEESC_SE_Li256ELb0ELb1ELb0ELb0EEENS1_30DynamicPersistentTileSchedulerILi256ELi256ELb0ELb1ELb0EEEEEEEEEvNT_6ParamsE,@function
        .size           _ZN7cutlass13device_kernelIN5flash19enable_sm80_to_sm89INS1_16FlashAttnFwdSm80INS1_25CollectiveMainloopFwdSm80ILi8ELi1ELb0EN4cute5tupleIJNS5_1CILi128EEENS7_ILi64EEENS7_ILi192EEEEEELi192ENS_6half_tEfNS_4arch4Sm80ELb1ELb0ELb0ELb0ELb1ELb0ELb1ELb0EEENS1_21CollectiveEpilogueFwdINS6_IJS8_SA_S9_EEENS6_IJNS7_ILi1EEESI_SI_EEESC_SE_Li256ELb0ELb1ELb0ELb0EEENS1_30DynamicPersistentTileSchedulerILi256ELi256ELb0ELb1ELb0EEEEEEEEEvNT_6ParamsE,(.L_x_60 - _ZN7cutlass13device_kernelIN5flash19enable_sm80_to_sm89INS1_16FlashAttnFwdSm80INS1_25CollectiveMainloopFwdSm80ILi8ELi1ELb0EN4cute5tupleIJNS5_1CILi128EEENS7_ILi64EEENS7_ILi192EEEEEELi192ENS_6half_tEfNS_4arch4Sm80ELb1ELb0ELb0ELb0ELb1ELb0ELb1ELb0EEENS1_21CollectiveEpilogueFwdINS6_IJS8_SA_S9_EEENS6_IJNS7_ILi1EEESI_SI_EEESC_SE_Li256ELb0ELb1ELb0ELb0EEENS1_30DynamicPersistentTileSchedulerILi256ELi256ELb0ELb1ELb0EEEEEEEEEvNT_6ParamsE)
        .other          _ZN7cutlass13device_kernelIN5flash19enable_sm80_to_sm89INS1_16FlashAttnFwdSm80INS1_25CollectiveMainloopFwdSm80ILi8ELi1ELb0EN4cute5tupleIJNS5_1CILi128EEENS7_ILi64EEENS7_ILi192EEEEEELi192ENS_6half_tEfNS_4arch4Sm80ELb1ELb0ELb0ELb0ELb1ELb0ELb1ELb0EEENS1_21CollectiveEpilogueFwdINS6_IJS8_SA_S9_EEENS6_IJNS7_ILi1EEESI_SI_EEESC_SE_Li256ELb0ELb1ELb0ELb0EEENS1_30DynamicPersistentTileSchedulerILi256ELi256ELb0ELb1ELb0EEEEEEEEEvNT_6ParamsE,@"STO_CUDA_ENTRY STV_DEFAULT"
_ZN7cutlass13device_kernelIN5flash19enable_sm80_to_sm89INS1_16FlashAttnFwdSm80INS1_25CollectiveMainloopFwdSm80ILi8ELi1ELb0EN4cute5tupleIJNS5_1CILi128EEENS7_ILi64EEENS7_ILi192EEEEEELi192ENS_6half_tEfNS_4arch4Sm80ELb1ELb0ELb0ELb0ELb1ELb0ELb1ELb0EEENS1_21CollectiveEpilogueFwdINS6_IJS8_SA_S9_EEENS6_IJNS7_ILi1EEESI_SI_EEESC_SE_Li256ELb0ELb1ELb0ELb0EEENS1_30DynamicPersistentTileSchedulerILi256ELi256ELb0ELb1ELb0EEEEEEEEEvNT_6ParamsE:
[----:B------:R-:W-:Y:S01]  /*0000*/  LDC R1, c[0x0][0x28] ;  /* 0x00000a00ff017b82 */ /* 0x000fe20000000800 */
[----:B------:R-:W-:Y:S05]  /*0010*/  EXIT ;  /* 0x000000000000794d */ /* 0x000fea0003800000 */
.L_x_24:
        /* <DEDUP_REMOVED lines=14> */
.L_x_60:


//--------------------- .text._ZN7cutlass13device_kernelIN5flash19enable_sm80_to_sm89INS1_16FlashAttnFwdSm80INS1_25CollectiveMainloopFwdSm80ILi8ELi1ELb0EN4cute5tupleIJNS5_1CILi128EEENS7_ILi64EEENS7_ILi192EEEEEELi192ENS_6half_tEfNS_4arch4Sm80ELb1ELb0ELb0ELb1ELb1ELb0ELb1ELb0EEENS1_21CollectiveEpilogueFwdINS6_IJS8_SA_S9_EEENS6_IJNS7_ILi1EEESI_SI_EEESC_SE_Li256ELb1ELb1ELb0ELb0EEENS1_19SingleTileSchedulerILb1ELb0ELb1ELi128EEEEEEEEEvNT_6ParamsE --------------------------
	.section	.text._ZN7cutlass13device_kernelIN5flash19enable_sm80_to_sm89INS1_16FlashAttnFwdSm80INS1_25CollectiveMainloopFwdSm80ILi8ELi1ELb0EN4cute5tupleIJNS5_1CILi128EEENS7_ILi64EEENS7_ILi192EEEEEELi192ENS_6half_tEfNS_4arch4Sm80ELb1ELb0ELb0ELb1ELb1ELb0ELb1ELb0EEENS1_21CollectiveEpilogueFwdINS6_IJS8_SA_S9_EEENS6_IJNS7_ILi1EEESI_SI_EEESC_SE_Li256ELb1ELb1ELb0ELb0EEENS1_19SingleTileSchedulerILb1ELb0ELb1ELi128EEEEEEEEEvNT_6ParamsE,"ax",@progbits
	.align	128
.text._ZN7cutlass13device_kernelIN5flash19enable_sm80_to_sm89INS1_16FlashAttnFwdSm80INS1_25CollectiveMainloopFwdSm80ILi8ELi1ELb0EN4cute5tupleIJNS5_1CILi128EEENS7_ILi64EEENS7_ILi192EEEEEELi192ENS_6half_tEfNS_4arch4Sm80ELb1ELb0ELb0ELb1ELb1ELb0ELb1ELb0EEENS1_21CollectiveEpilogueFwdINS6_IJS8_SA_S9_EEENS6_IJNS7_ILi1EEESI_SI_EEESC_SE_Li256ELb1ELb1ELb0ELb0EEENS1_19SingleTileSchedulerILb1ELb0ELb1ELi128EEEEEEEEEvNT_6ParamsE:
        .type           _ZN7cutlass13device_kernelIN5flash19enable_sm80_to_sm89INS1_16FlashAttnFwdSm80INS1_25CollectiveMainloopFwdSm80ILi8ELi1ELb0EN4cute5tupleIJNS5_1CILi128EEENS7_ILi64EEENS7_ILi192EEEEEELi192ENS_6half_tEfNS_4arch4Sm80ELb1ELb0ELb0ELb1ELb1ELb0ELb1ELb0EEENS1_21CollectiveEpilogueFwdINS6_IJS8_SA_S9_EEENS6_IJNS7_ILi1EEESI_SI_EEESC_SE_Li256ELb1ELb1ELb0ELb0EEENS1_19SingleTileSchedulerILb1ELb0ELb1ELi128EEEEEEEEEvNT_6ParamsE,@function
        .size           _ZN7cutlass13device_kernelIN5flash19enable_sm80_to_sm89INS1_16FlashAttnFwdSm80INS1_25CollectiveMainloopFwdSm80ILi8ELi1ELb0EN4cute5tupleIJNS5_1CILi128EEENS7_ILi64EEENS7_ILi192EEEEEELi192ENS_6half_tEfNS_4arch4Sm80ELb1ELb0ELb0ELb1ELb1ELb0ELb1ELb0EEENS1_21CollectiveEpilogueFwdINS6_IJS8_SA_S9_EEENS6_IJNS7_ILi1EEESI_SI_EEESC_SE_Li256ELb1ELb1ELb0ELb0EEENS1_19SingleTileSchedulerILb1ELb0ELb1ELi128EEEEEEEEEvNT_6ParamsE,(.L_x_61 - _ZN7cutlass13device_kernelIN5flash19enable_sm80_to_sm89INS1_16FlashAttnFwdSm80INS1_25CollectiveMainloopFwdSm80ILi8ELi1ELb0EN4cute5tupleIJNS5_1CILi128EEENS7_ILi64EEENS7_ILi192EEEEEELi192ENS_6half_tEfNS_4arch4Sm80ELb1ELb0ELb0ELb1ELb1ELb0ELb1ELb0EEENS1_21CollectiveEpilogueFwdINS6_IJS8_SA_S9_EEENS6_IJNS7_ILi1EEESI_SI_EEESC_SE_Li256ELb1ELb1ELb0ELb0EEENS1_19SingleTileSchedulerILb1ELb0ELb1ELi128EEEEEEEEEvNT_6ParamsE)
        .other          _ZN7cutlass13device_kernelIN5flash19enable_sm80_to_sm89INS1_16FlashAttnFwdSm80INS1_25CollectiveMainloopFwdSm80ILi8ELi1ELb0EN4cute5tupleIJNS5_1CILi128EEENS7_ILi64EEENS7_ILi192EEEEEELi192ENS_6half_tEfNS_4arch4Sm80ELb1ELb0ELb0ELb1ELb1ELb0ELb1ELb0EEENS1_21CollectiveEpilogueFwdINS6_IJS8_SA_S9_EEENS6_IJNS7_ILi1EEESI_SI_EEESC_SE_Li256ELb1ELb1ELb0ELb0EEENS1_19SingleTileSchedulerILb1ELb0ELb1ELi128EEEEEEEEEvNT_6ParamsE,@"STO_CUDA_ENTRY STV_DEFAULT"
_ZN7cutlass13device_kernelIN5flash19enable_sm80_to_sm89INS1_16FlashAttnFwdSm80INS1_25CollectiveMainloopFwdSm80ILi8ELi1ELb0EN4cute5tupleIJNS5_1CILi128EEENS7_ILi64EEENS7_ILi192EEEEEELi192ENS_6half_tEfNS_4arch4Sm80ELb1ELb0ELb0ELb1ELb1ELb0ELb1ELb0EEENS1_21CollectiveEpilogueFwdINS6_IJS8_SA_S9_EEENS6_IJNS7_ILi1EEESI_SI_EEESC_SE_Li256ELb1ELb1ELb0ELb0EEENS1_19SingleTileSchedulerILb1ELb0ELb1ELi128EEEEEEEEEvNT_6ParamsE:
[----:B------:R-:W-:Y:S01]  /*0000*/  LDC R1, c[0x0][0x28] ;  /* 0x00000a00ff017b82 */ /* 0x000fe20000000800 */
[----:B------:R-:W-:Y:S05]  /*0010*/  EXIT ;  /* 0x000000000000794d */ /* 0x000fea0003800000 */
.L_x_25:
        /* <DEDUP_REMOVED lines=14> */
.L_x_61:


//--------------------- .text._ZN7cutlass13device_kernelIN5flash19enable_sm80_to_sm89INS1_16FlashAttnFwdSm80INS1_25CollectiveMainloopFwdSm80ILi8ELi1ELb0EN4cute5tupleIJNS5_1CILi128EEENS7_ILi64EEENS7_ILi192EEEEEELi192ENS_6half_tEfNS_4arch4Sm80ELb1ELb0ELb0ELb1ELb1ELb1ELb1ELb0EEENS1_21CollectiveEpilogueFwdINS6_IJS8_SA_S9_EEENS6_IJNS7_ILi1EEESI_SI_EEESC_SE_Li256ELb1ELb1ELb0ELb0EEENS1_19SingleTileSchedulerILb1ELb0ELb1ELi128EEEEEEEEEvNT_6ParamsE --------------------------
	.section	.text._ZN7cutlass13device_kernelIN5flash19enable_sm80_to_sm89INS1_16FlashAttnFwdSm80INS1_25CollectiveMainloopFwdSm80ILi8ELi1ELb0EN4cute5tupleIJNS5_1CILi128EEENS7_ILi64EEENS7_ILi192EEEEEELi192ENS_6half_tEfNS_4arch4Sm80ELb1ELb0ELb0ELb1ELb1ELb1ELb1ELb0EEENS1_21CollectiveEpilogueFwdINS6_IJS8_SA_S9_EEENS6_IJNS7_ILi1EEESI_SI_EEESC_SE_Li256ELb1ELb1ELb0ELb0EEENS1_19SingleTileSchedulerILb1ELb0ELb1ELi128EEEEEEEEEvNT_6ParamsE,"ax",@progbits
	.align	128
.text._ZN7cutlass13device_kernelIN5flash19enable_sm80_to_sm89INS1_16FlashAttnFwdSm80INS1_25CollectiveMainloopFwdSm80ILi8ELi1ELb0EN4cute5tupleIJNS5_1CILi128EEENS7_ILi64EEENS7_ILi192EEEEEELi192ENS_6half_tEfNS_4arch4Sm80ELb1ELb0ELb0ELb1ELb1ELb1ELb1ELb0EEENS1_21CollectiveEpilogueFwdINS6_IJS8_SA_S9_EEENS6_IJNS7_ILi1EEESI_SI_EEESC_SE_Li256ELb1ELb1ELb0ELb0EEENS1_19SingleTileSchedulerILb1ELb0ELb1ELi128EEEEEEEEEvNT_6ParamsE:
        .type           _ZN7cutlass13device_kernelIN5flash19enable_sm80_to_sm89INS1_16FlashAttnFwdSm80INS1_25CollectiveMainloopFwdSm80ILi8ELi1ELb0EN4cute5tupleIJNS5_1CILi128EEENS7_ILi64EEENS7_ILi192EEEEEELi192ENS_6half_tEfNS_4arch4Sm80ELb1ELb0ELb0ELb1ELb1ELb1ELb1ELb0EEENS1_21CollectiveEpilogueFwdINS6_IJS8_SA_S9_EEENS6_IJNS7_ILi1EEESI_SI_EEESC_SE_Li256ELb1ELb1ELb0ELb0EEENS1_19SingleTileSchedulerILb1ELb0ELb1ELi128EEEEEEEEEvNT_6ParamsE,@function
        .size           _ZN7cutlass13device_kernelIN5flash19enable_sm80_to_sm89INS1_16FlashAttnFwdSm80INS1_25CollectiveMainloopFwdSm80ILi8ELi1ELb0EN4cute5tupleIJNS5_1CILi128EEENS7_ILi64EEENS7_ILi192EEEEEELi192ENS_6half_tEfNS_4arch4Sm80ELb1ELb0ELb0ELb1ELb1ELb1ELb1ELb0EEENS1_21CollectiveEpilogueFwdINS6_IJS8_SA_S9_EEENS6_IJNS7_ILi1EEESI_SI_EEESC_SE_Li256ELb1ELb1ELb0ELb0EEENS1_19SingleTileSchedulerILb1ELb0ELb1ELi128EEEEEEEEEvNT_6ParamsE,(.L_x_62 - _ZN7cutlass13device_kernelIN5flash19enable_sm80_to_sm89INS1_16FlashAttnFwdSm80INS1_25CollectiveMainloopFwdSm80ILi8ELi1ELb0EN4cute5tupleIJNS5_1CILi128EEENS7_ILi64EEENS7_ILi192EEEEEELi192ENS_6half_tEfNS_4arch4Sm80ELb1ELb0ELb0ELb1ELb1ELb1ELb1ELb0EEENS1_21CollectiveEpilogueFwdINS6_IJS8_SA_S9_EEENS6_IJNS7_ILi1EEESI_SI_EEESC_SE_Li256ELb1ELb1ELb0ELb0EEENS1_19SingleTileSchedulerILb1ELb0ELb1ELi128EEEEEEEEEvNT_6ParamsE)
        .other          _ZN7cutlass13device_kernelIN5flash19enable_sm80_to_sm89INS1_16FlashAttnFwdSm80INS1_25CollectiveMainloopFwdSm80ILi8ELi1ELb0EN4cute5tupleIJNS5_1CILi128EEENS7_ILi64EEENS7_ILi192EEEEEELi192ENS_6half_tEfNS_4arch4Sm80ELb1ELb0ELb0ELb1ELb1ELb1ELb1ELb0EEENS1_21CollectiveEpilogueFwdINS6_IJS8_SA_S9_EEENS6_IJNS7_ILi1EEESI_SI_EEESC_SE_Li256ELb1ELb1ELb0ELb0EEENS1_19SingleTileSchedulerILb1ELb0ELb1ELi128EEEEEEEEEvNT_6ParamsE,@"STO_CUDA_ENTRY STV_DEFAULT"
_ZN7cutlass13device_kernelIN5flash19enable_sm80_to_sm89INS1_16FlashAttnFwdSm80INS1_25CollectiveMainloopFwdSm80ILi8ELi1ELb0EN4cute5tupleIJNS5_1CILi128EEENS7_ILi64EEENS7_ILi192EEEEEELi192ENS_6half_tEfNS_4arch4Sm80ELb1ELb0ELb0ELb1ELb1ELb1ELb1ELb0EEENS1_21CollectiveEpilogueFwdINS6_IJS8_SA_S9_EEENS6_IJNS7_ILi1EEESI_SI_EEESC_SE_Li256ELb1ELb1ELb0ELb0EEENS1_19SingleTileSchedulerILb1ELb0ELb1ELi128EEEEEEEEEvNT_6ParamsE:
[----:B------:R-:W-:Y:S01]  /*0000*/  LDC R1, c[0x0][0x28] ;  /* 0x00000a00ff017b82 */ /* 0x000fe20000000800 */
[----:B------:R-:W-:Y:S05]  /*0010*/  EXIT ;  /* 0x000000000000794d */ /* 0x000fea0003800000 */
.L_x_26:
        /* <DEDUP_REMOVED lines=14> */
.L_x_62:


//--------------------- .text._ZN7cutlass13device_kernelIN5flash19enable_sm80_to_sm89INS1_16FlashAttnFwdSm80INS1_25CollectiveMainloopFwdSm80ILi8ELi2ELb0EN4cute5tupleIJNS5_1CILi128EEENS7_ILi64EEENS7_ILi192EEEEEELi192ENS_6half_tEfNS_4arch4Sm80ELb0ELb0ELb0ELb0ELb1ELb0ELb1ELb0EEENS1_21CollectiveEpilogueFwdINS6_IJS8_SA_S9_EEENS6_IJNS7_ILi1EEESI_SI_EEESC_SE_Li256ELb0ELb1ELb0ELb0EEENS1_19SingleTileSchedulerILb0ELb0ELb1ELi128EEEEEEEEEvNT_6ParamsE --------------------------
	.section	.text._ZN7cutlass13device_kernelIN5flash19enable_sm80_to_sm89INS1_16FlashAttnFwdSm80INS1_25CollectiveMainloopFwdSm80ILi8ELi2ELb0EN4cute5tupleIJNS5_1CILi128EEENS7_ILi64EEENS7_ILi192EEEEEELi192ENS_6half_tEfNS_4arch4Sm80ELb0ELb0ELb0ELb0ELb1ELb0ELb1ELb0EEENS1_21CollectiveEpilogueFwdINS6_IJS8_SA_S9_EEENS6_IJNS7_ILi1EEESI_SI_EEESC_SE_Li256ELb0ELb1ELb0ELb0EEENS1_19SingleTileSchedulerILb0ELb0ELb1ELi128EEEEEEEEEvNT_6ParamsE,"ax",@progbits
	.align	128
.text._ZN7cutlass13device_kernelIN5flash19enable_sm80_to_sm89INS1_16FlashAttnFwdSm80INS1_25CollectiveMainloopFwdSm80ILi8ELi2ELb0EN4cute5tupleIJNS5_1CILi128EEENS7_ILi64EEENS7_ILi192EEEEEELi192ENS_6half_tEfNS_4arch4Sm80ELb0ELb0ELb0ELb0ELb1ELb0ELb1ELb0EEENS1_21CollectiveEpilogueFwdINS6_IJS8_SA_S9_EEENS6_IJNS7_ILi1EEESI_SI_EEESC_SE_Li256ELb0ELb1ELb0ELb0EEENS1_19SingleTileSchedulerILb0ELb0ELb1ELi128EEEEEEEEEvNT_6ParamsE:
        .type           _ZN7cutlass13device_kernelIN5flash19enable_sm80_to_sm89INS1_16FlashAttnFwdSm80INS1_25CollectiveMainloopFwdSm80ILi8ELi2ELb0EN4cute5tupleIJNS5_1CILi128EEENS7_ILi64EEENS7_ILi192EEEEEELi192ENS_6half_tEfNS_4arch4Sm80ELb0ELb0ELb0ELb0ELb1ELb0ELb1ELb0EEENS1_21CollectiveEpilogueFwdINS6_IJS8_SA_S9_EEENS6_IJNS7_ILi1EEESI_SI_EEESC_SE_Li256ELb0ELb1ELb0ELb0EEENS1_19SingleTileSchedulerILb0ELb0ELb1ELi128EEEEEEEEEvNT_6ParamsE,@function
        .size           _ZN7cutlass13device_kernelIN5flash19enable_sm80_to_sm89INS1_16FlashAttnFwdSm80INS1_25CollectiveMainloopFwdSm80ILi8ELi2ELb0EN4cute5tupleIJNS5_1CILi128EEENS7_ILi64EEENS7_ILi192EEEEEELi192ENS_6half_tEfNS_4arch4Sm80ELb0ELb0ELb0ELb0ELb1ELb0ELb1ELb0EEENS1_21CollectiveEpilogueFwdINS6_IJS8_SA_S9_EEENS6_IJNS7_ILi1EEESI_SI_EEESC_SE_Li256ELb0ELb1ELb0ELb0EEENS1_19SingleTileSchedulerILb0ELb0ELb1ELi128EEEEEEEEEvNT_6ParamsE,(.L_x_63 - _ZN7cutlass13device_kernelIN5flash19enable_sm80_to_sm89INS1_16FlashAttnFwdSm80INS1_25CollectiveMainloopFwdSm80ILi8ELi2ELb0EN4cute5tupleIJNS5_1CILi128EEENS7_ILi64EEENS7_ILi192EEEEEELi192ENS_6half_tEfNS_4arch4Sm80ELb0ELb0ELb0ELb0ELb1ELb0ELb1ELb0EEENS1_21CollectiveEpilogueFwdINS6_IJS8_SA_S9_EEENS6_IJNS7_ILi1EEESI_SI_EEESC_SE_Li256ELb0ELb1ELb0ELb0EEENS1_19SingleTileSchedulerILb0ELb0ELb1ELi128EEEEEEEEEvNT_6ParamsE)
        .other          _ZN7cutlass13device_kernelIN5flash19enable_sm80_to_sm89INS1_16FlashAttnFwdSm80INS1_25CollectiveMainloopFwdSm80ILi8ELi2ELb0EN4cute5tupleIJNS5_1CILi128EEENS7_ILi64EEENS7_ILi192EEEEEELi192ENS_6half_tEfNS_4arch4Sm80ELb0ELb0ELb0ELb0ELb1ELb0ELb1ELb0EEENS1_21CollectiveEpilogueFwdINS6_IJS8_SA_S9_EEENS6_IJNS7_ILi1EEESI_SI_EEESC_SE_Li256ELb0ELb1ELb0ELb0EEENS1_19SingleTileSchedulerILb0ELb0ELb1ELi128EEEEEEEEEvNT_6ParamsE,@"STO_CUDA_ENTRY STV_DEFAULT"
_ZN7cutlass13device_kernelIN5flash19enable_sm80_to_sm89INS1_16FlashAttnFwdSm80INS1_25CollectiveMainloopFwdSm80ILi8ELi2ELb0EN4cute5tupleIJNS5_1CILi128EEENS7_ILi64EEENS7_ILi192EEEEEELi192ENS_6half_tEfNS_4arch4Sm80ELb0ELb0ELb0ELb0ELb1ELb0ELb1ELb0EEENS1_21CollectiveEpilogueFwdINS6_IJS8_SA_S9_EEENS6_IJNS7_ILi1EEESI_SI_EEESC_SE_Li256ELb0ELb1ELb0ELb0EEENS1_19SingleTileSchedulerILb0ELb0ELb1ELi128EEEEEEEEEvNT_6ParamsE:
[----:B------:R-:W-:Y:S01]  /*0000*/  LDC R1, c[0x0][0x28] ;  /* 0x00000a00ff017b82 */ /* 0x000fe20000000800 */
[----:B------:R-:W-:Y:S05]  /*0010*/  EXIT ;  /* 0x000000000000794d */ /* 0x000fea0003800000 */
.L_x_27:
        /* <DEDUP_REMOVED lines=14> */
.L_x_63:


//--------------------- .text._ZN7cutlass13device_kernelIN5flash19enable_sm80_to_sm89INS1_16FlashAttnFwdSm80INS1_25CollectiveMainloopFwdSm80ILi8ELi2ELb0EN4cute5tupleIJNS5_1CILi128EEENS7_ILi64EEENS7_ILi192EEEEEELi192ENS_6half_tEfNS_4arch4Sm80ELb0ELb0ELb0ELb1ELb1ELb0ELb1ELb0EEENS1_21CollectiveEpilogueFwdINS6_IJS8_SA_S9_EEENS6_IJNS7_ILi1EEESI_SI_EEESC_SE_Li256ELb1ELb1ELb0ELb0EEENS1_19SingleTileSchedulerILb1ELb0ELb1ELi128EEEEEEEEEvNT_6ParamsE --------------------------
	.section	.text._ZN7cutlass13device_kernelIN5flash19enable_sm80_to_sm89INS1_16FlashAttnFwdSm80INS1_25CollectiveMainloopFwdSm80ILi8ELi2ELb0EN4cute5tupleIJNS5_1CILi128EEENS7_ILi64EEENS7_ILi192EEEEEELi192ENS_6half_tEfNS_4arch4Sm80ELb0ELb0ELb0ELb1ELb1ELb0ELb1ELb0EEENS1_21CollectiveEpilogueFwdINS6_IJS8_SA_S9_EEENS6_IJNS7_ILi1EEESI_SI_EEESC_SE_Li256ELb1ELb1ELb0ELb0EEENS1_19SingleTileSchedulerILb1ELb0ELb1ELi128EEEEEEEEEvNT_6ParamsE,"ax",@progbits
	.align	128
.text._ZN7cutlass13device_kernelIN5flash19enable_sm80_to_sm89INS1_16FlashAttnFwdSm80INS1_25CollectiveMainloopFwdSm80ILi8ELi2ELb0EN4cute5tupleIJNS5_1CILi128EEENS7_ILi64EEENS7_ILi192EEEEEELi192ENS_6half_tEfNS_4arch4Sm80ELb0ELb0ELb0ELb1ELb1ELb0ELb1ELb0EEENS1_21CollectiveEpilogueFwdINS6_IJS8_SA_S9_EEENS6_IJNS7_ILi1EEESI_SI_EEESC_SE_Li256ELb1ELb1ELb0ELb0EEENS1_19SingleTileSchedulerILb1ELb0ELb1ELi128EEEEEEEEEvNT_6ParamsE:
        .type           _ZN7cutlass13device_kernelIN5flash19enable_sm80_to_sm89INS1_16FlashAttnFwdSm80INS1_25CollectiveMainloopFwdSm80ILi8ELi2ELb0EN4cute5tupleIJNS5_1CILi128EEENS7_ILi64EEENS7_ILi192EEEEEELi192ENS_6half_tEfNS_4arch4Sm80ELb0ELb0ELb0ELb1ELb1ELb0ELb1ELb0EEENS1_21CollectiveEpilogueFwdINS6_IJS8_SA_S9_EEENS6_IJNS7_ILi1EEESI_SI_EEESC_SE_Li256ELb1ELb1ELb0ELb0EEENS1_19SingleTileSchedulerILb1ELb0ELb1ELi128EEEEEEEEEvNT_6ParamsE,@function
        .size           _ZN7cutlass13device_kernelIN5flash19enable_sm80_to_sm89INS1_16FlashAttnFwdSm80INS1_25CollectiveMainloopFwdSm80ILi8ELi2ELb0EN4cute5tupleIJNS5_1CILi128EEENS7_ILi64EEENS7_ILi192EEEEEELi192ENS_6half_tEfNS_4arch4Sm80ELb0ELb0ELb0ELb1ELb1ELb0ELb1ELb0EEENS1_21CollectiveEpilogueFwdINS6_IJS8_SA_S9_EEENS6_IJNS7_ILi1EEESI_SI_EEESC_SE_Li256ELb1ELb1ELb0ELb0EEENS1_19SingleTileSchedulerILb1ELb0ELb1ELi128EEEEEEEEEvNT_6ParamsE,(.L_x_64 - _ZN7cutlass13device_kernelIN5flash19enable_sm80_to_sm89INS1_16FlashAttnFwdSm80INS1_25CollectiveMainloopFwdSm80ILi8ELi2ELb0EN4cute5tupleIJNS5_1CILi128EEENS7_ILi64EEENS7_ILi192EEEEEELi192ENS_6half_tEfNS_4arch4Sm80ELb0ELb0ELb0ELb1ELb1ELb0ELb1ELb0EEENS1_21CollectiveEpilogueFwdINS6_IJS8_SA_S9_EEENS6_IJNS7_ILi1EEESI_SI_EEESC_SE_Li256ELb1ELb1ELb0ELb0EEENS1_19SingleTileSchedulerILb1ELb0ELb1ELi128EEEEEEEEEvNT_6ParamsE)
        .other          _ZN7cutlass13device_kernelIN5flash19enable_sm80_to_sm89INS1_16FlashAttnFwdSm80INS1_25CollectiveMainloopFwdSm80ILi8ELi2ELb0EN4cute5tupleIJNS5_1CILi128EEENS7_ILi64EEENS7_ILi192EEEEEELi192ENS_6half_tEfNS_4arch4Sm80ELb0ELb0ELb0ELb1ELb1ELb0ELb1ELb0EEENS1_21CollectiveEpilogueFwdINS6_IJS8_SA_S9_EEENS6_IJNS7_ILi1EEESI_SI_EEESC_SE_Li256ELb1ELb1ELb0ELb0EEENS1_19SingleTileSchedulerILb1ELb0ELb1ELi128EEEEEEEEEvNT_6ParamsE,@"STO_CUDA_ENTRY STV_DEFAULT"
_ZN7cutlass13device_kernelIN5flash19enable_sm80_to_sm89INS1_16FlashAttnFwdSm80INS1_25CollectiveMainloopFwdSm80ILi8ELi2ELb0EN4cute5tupleIJNS5_1CILi128EEENS7_ILi64EEENS7_ILi192EEEEEELi192ENS_6half_tEfNS_4arch4Sm80ELb0ELb0ELb0ELb1ELb1ELb0ELb1ELb0EEENS1_21CollectiveEpilogueFwdINS6_IJS8_SA_S9_EEENS6_IJNS7_ILi1EEESI_SI_EEESC_SE_Li256ELb1ELb1ELb0ELb0EEENS1_19SingleTileSchedulerILb1ELb0ELb1ELi128EEEEEEEEEvNT_6ParamsE:
[----:B------:R-:W-:Y:S01]  /*0000*/  LDC R1, c[0x0][0x28] ;  /* 0x00000a00ff017b82 */ /* 0x000fe20000000800 */
[----:B------:R-:W-:Y:S05]  /*0010*/  EXIT ;  /* 0x000000000000794d */ /* 0x000fea0003800000 */
.L_x_28:
        /* <DEDUP_REMOVED lines=14> */
.L_x_64:


//--------------------- .text._ZN7cutlass13device_kernelIN5flash19enable_sm80_to_sm89INS1_16FlashAttnFwdSm80INS1_25CollectiveMainloopFwdSm80ILi8ELi2ELb0EN4cute5tupleIJNS5_1CILi128EEENS7_ILi64EEENS7_ILi192EEEEEELi192ENS_6half_tEfNS_4arch4Sm80ELb0ELb0ELb0ELb1ELb1ELb1ELb1ELb0EEENS1_21CollectiveEpilogueFwdINS6_IJS8_SA_S9_EEENS6_IJNS7_ILi1EEESI_SI_EEESC_SE_Li256ELb1ELb1ELb0ELb0EEENS1_19SingleTileSchedulerILb1ELb0ELb1ELi128EEEEEEEEEvNT_6ParamsE --------------------------
	.section	.text._ZN7cutlass13device_kernelIN5flash19enable_sm80_to_sm89INS1_16FlashAttnFwdSm80INS1_25CollectiveMainloopFwdSm80ILi8ELi2ELb0EN4cute5tupleIJNS5_1CILi128EEENS7_ILi64EEENS7_ILi192EEEEEELi192ENS_6half_tEfNS_4arch4Sm80ELb0ELb0ELb0ELb1ELb1ELb1ELb1ELb0EEENS1_21CollectiveEpilogueFwdINS6_IJS8_SA_S9_EEENS6_IJNS7_ILi1EEESI_SI_EEESC_SE_Li256ELb1ELb1ELb0ELb0EEENS1_19SingleTileSchedulerILb1ELb0ELb1ELi128EEEEEEEEEvNT_6ParamsE,"ax",@progbits
	.align	128
.text._ZN7cutlass13device_kernelIN5flash19enable_sm80_to_sm89INS1_16FlashAttnFwdSm80INS1_25CollectiveMainloopFwdSm80ILi8ELi2ELb0EN4cute5tupleIJNS5_1CILi128EEENS7_ILi64EEENS7_ILi192EEEEEELi192ENS_6half_tEfNS_4arch4Sm80ELb0ELb0ELb0ELb1ELb1ELb1ELb1ELb0EEENS1_21CollectiveEpilogueFwdINS6_IJS8_SA_S9_EEENS6_IJNS7_ILi1EEESI_SI_EEESC_SE_Li256ELb1ELb1ELb0ELb0EEENS1_19SingleTileSchedulerILb1ELb0ELb1ELi128EEEEEEEEEvNT_6ParamsE:
        .type           _ZN7cutlass13device_kernelIN5flash19enable_sm80_to_sm89INS1_16FlashAttnFwdSm80INS1_25CollectiveMainloopFwdSm80ILi8ELi2ELb0EN4cute5tupleIJNS5_1CILi128EEENS7_ILi64EEENS7_ILi192EEEEEELi192ENS_6half_tEfNS_4arch4Sm80ELb0ELb0ELb0ELb1ELb1ELb1ELb1ELb0EEENS1_21CollectiveEpilogueFwdINS6_IJS8_SA_S9_EEENS6_IJNS7_ILi1EEESI_SI_EEESC_SE_Li256ELb1ELb1ELb0ELb0EEENS1_19SingleTileSchedulerILb1ELb0ELb1ELi128EEEEEEEEEvNT_6ParamsE,@function
        .size           _ZN7cutlass13device_kernelIN5flash19enable_sm80_to_sm89INS1_16FlashAttnFwdSm80INS1_25CollectiveMainloopFwdSm80ILi8ELi2ELb0EN4cute5tupleIJNS5_1CILi128EEENS7_ILi64EEENS7_ILi192EEEEEELi192ENS_6half_tEfNS_4arch4Sm80ELb0ELb0ELb0ELb1ELb1ELb1ELb1ELb0EEENS1_21CollectiveEpilogueFwdINS6_IJS8_SA_S9_EEENS6_IJNS7_ILi1EEESI_SI_EEESC_SE_Li256ELb1ELb1ELb0ELb0EEENS1_19SingleTileSchedulerILb1ELb0ELb1ELi128EEEEEEEEEvNT_6ParamsE,(.L_x_65 - _ZN7cutlass13device_kernelIN5flash19enable_sm80_to_sm89INS1_16FlashAttnFwdSm80INS1_25CollectiveMainloopFwdSm80ILi8ELi2ELb0EN4cute5tupleIJNS5_1CILi128EEENS7_ILi64EEENS7_ILi192EEEEEELi192ENS_6half_tEfNS_4arch4Sm80ELb0ELb0ELb0ELb1ELb1ELb1ELb1ELb0EEENS1_21CollectiveEpilogueFwdINS6_IJS8_SA_S9_EEENS6_IJNS7_ILi1EEESI_SI_EEESC_SE_Li256ELb1ELb1ELb0ELb0EEENS1_19SingleTileSchedulerILb1ELb0ELb1ELi128EEEEEEEEEvNT_6ParamsE)
        .other          _ZN7cutlass13device_kernelIN5flash19enable_sm80_to_sm89INS1_16FlashAttnFwdSm80INS1_25CollectiveMainloopFwdSm80ILi8ELi2ELb0EN4cute5tupleIJNS5_1CILi128EEENS7_ILi64EEENS7_ILi192EEEEEELi192ENS_6half_tEfNS_4arch4Sm80ELb0ELb0ELb0ELb1ELb1ELb1ELb1ELb0EEENS1_21CollectiveEpilogueFwdINS6_IJS8_SA_S9_EEENS6_IJNS7_ILi1EEESI_SI_EEESC_SE_Li256ELb1ELb1ELb0ELb0EEENS1_19SingleTileSchedulerILb1ELb0ELb1ELi128EEEEEEEEEvNT_6ParamsE,@"STO_CUDA_ENTRY STV_DEFAULT"
_ZN7cutlass13device_kernelIN5flash19enable_sm80_to_sm89INS1_16FlashAttnFwdSm80INS1_25CollectiveMainloopFwdSm80ILi8ELi2ELb0EN4cute5tupleIJNS5_1CILi128EEENS7_ILi64EEENS7_ILi192EEEEEELi192ENS_6half_tEfNS_4arch4Sm80ELb0ELb0ELb0ELb1ELb1ELb1ELb1ELb0EEENS1_21CollectiveEpilogueFwdINS6_IJS8_SA_S9_EEENS6_IJNS7_ILi1EEESI_SI_EEESC_SE_Li256ELb1ELb1ELb0ELb0EEENS1_19SingleTileSchedulerILb1ELb0ELb1ELi128EEEEEEEEEvNT_6ParamsE:
[----:B------:R-:W-:Y:S01]  /*0000*/  LDC R1, c[0x0][0x28] ;  /* 0x00000a00ff017b82 */ /* 0x000fe20000000800 */
[----:B------:R-:W-:Y:S05]  /*0010*/  EXIT ;  /* 0x000000000000794d */ /* 0x000fea0003800000 */
.L_x_29:
        /* <DEDUP_REMOVED lines=14> */
.L_x_65:


//--------------------- .text._ZN7cutlass13device_kernelIN5flash19enable_sm80_to_sm89INS1_16FlashAttnFwdSm80INS1_25CollectiveMainloopFwdSm80ILi8ELi2ELb0EN4cute5tupleIJNS5_1CILi128EEENS7_ILi64EEENS7_ILi192EEEEEELi192ENS_6half_tEfNS_4arch4Sm80ELb0ELb1ELb0ELb0ELb1ELb0ELb1ELb0EEENS1_21CollectiveEpilogueFwdINS6_IJS8_SA_S9_EEENS6_IJNS7_ILi1EEESI_SI_EEESC_SE_Li256ELb0ELb1ELb0ELb0EEENS1_19SingleTileSchedulerILb0ELb0ELb1ELi128EEEEEEEEEvNT_6ParamsE --------------------------
	.section	.text._ZN7cutlass13device_kernelIN5flash19enable_sm80_to_sm89INS1_16FlashAttnFwdSm80INS1_25CollectiveMainloopFwdSm80ILi8ELi2ELb0EN4cute5tupleIJNS5_1CILi128EEENS7_ILi64EEENS7_ILi192EEEEEELi192ENS_6half_tEfNS_4arch4Sm80ELb0ELb1ELb0ELb0ELb1ELb0ELb1ELb0EEENS1_21CollectiveEpilogueFwdINS6_IJS8_SA_S9_EEENS6_IJNS7_ILi1EEESI_SI_EEESC_SE_Li256ELb0ELb1ELb0ELb0EEENS1_19SingleTileSchedulerILb0ELb0ELb1ELi128EEEEEEEEEvNT_6ParamsE,"ax",@progbits
	.align	128
.text._ZN7cutlass13device_kernelIN5flash19enable_sm80_to_sm89INS1_16FlashAttnFwdSm80INS1_25CollectiveMainloopFwdSm80ILi8ELi2ELb0EN4cute5tupleIJNS5_1CILi128EEENS7_ILi64EEENS7_ILi192EEEEEELi192ENS_6half_tEfNS_4arch4Sm80ELb0ELb1ELb0ELb0ELb1ELb0ELb1ELb0EEENS1_21CollectiveEpilogueFwdINS6_IJS8_SA_S9_EEENS6_IJNS7_ILi1EEESI_SI_EEESC_SE_Li256ELb0ELb1ELb0ELb0EEENS1_19SingleTileSchedulerILb0ELb0ELb1ELi128EEEEEEEEEvNT_6ParamsE:
        .type           _ZN7cutlass13device_kernelIN5flash19enable_sm80_to_sm89INS1_16FlashAttnFwdSm80INS1_25CollectiveMainloopFwdSm80ILi8ELi2ELb0EN4cute5tupleIJNS5_1CILi128EEENS7_ILi64EEENS7_ILi192EEEEEELi192ENS_6half_tEfNS_4arch4Sm80ELb0ELb1ELb0ELb0ELb1ELb0ELb1ELb0EEENS1_21CollectiveEpilogueFwdINS6_IJS8_SA_S9_EEENS6_IJNS7_ILi1EEESI_SI_EEESC_SE_Li256ELb0ELb1ELb0ELb0EEENS1_19SingleTileSchedulerILb0ELb0ELb1ELi128EEEEEEEEEvNT_6ParamsE,@function
        .size           _ZN7cutlass13device_kernelIN5flash19enable_sm80_to_sm89INS1_16FlashAttnFwdSm80INS1_25CollectiveMainloopFwdSm80ILi8ELi2ELb0EN4cute5tupleIJNS5_1CILi128EEENS7_ILi64EEENS7_ILi192EEEEEELi192ENS_6half_tEfNS_4arch4Sm80ELb0ELb1ELb0ELb0ELb1ELb0ELb1ELb0EEENS1_21CollectiveEpilogueFwdINS6_IJS8_SA_S9_EEENS6_IJNS7_ILi1EEESI_SI_EEESC_SE_Li256ELb0ELb1ELb0ELb0EEENS1_19SingleTileSchedulerILb0ELb0ELb1ELi128EEEEEEEEEvNT_6ParamsE,(.L_x_66 - _ZN7cutlass13device_kernelIN5flash19enable_sm80_to_sm89INS1_16FlashAttnFwdSm80INS1_25CollectiveMainloopFwdSm80ILi8ELi2ELb0EN4cute5tupleIJNS5_1CILi128EEENS7_ILi64EEENS7_ILi192EEEEEELi192ENS_6half_tEfNS_4arch4Sm80ELb0ELb1ELb0ELb0ELb1ELb0ELb1ELb0EEENS1_21CollectiveEpilogueFwdINS6_IJS8_SA_S9_EEENS6_IJNS7_ILi1EEESI_SI_EEESC_SE_Li256ELb0ELb1ELb0ELb0EEENS1_19SingleTileSchedulerILb0ELb0ELb1ELi128EEEEEEEEEvNT_6ParamsE)
        .other          _ZN7cutlass13device_kernelIN5flash19enable_sm80_to_sm89INS1_16FlashAttnFwdSm80INS1_25CollectiveMainloopFwdSm80ILi8ELi2ELb0EN4cute5tupleIJNS5_1CILi128EEENS7_ILi64EEENS7_ILi192EEEEEELi192ENS_6half_tEfNS_4arch4Sm80ELb0ELb1ELb0ELb0ELb1ELb0ELb1ELb0EEENS1_21CollectiveEpilogueFwdINS6_IJS8_SA_S9_EEENS6_IJNS7_ILi1EEESI_SI_EEESC_SE_Li256ELb0ELb1ELb0ELb0EEENS1_19SingleTileSchedulerILb0ELb0ELb1ELi128EEEEEEEEEvNT_6ParamsE,@"STO_CUDA_ENTRY STV_DEFAULT"
_ZN7cutlass13device_kernelIN5flash19enable_sm80_to_sm89INS1_16FlashAttnFwdSm80INS1_25CollectiveMainloopFwdSm80ILi8ELi2ELb0EN4cute5tupleIJNS5_1CILi128EEENS7_ILi64EEENS7_ILi192EEEEEELi192ENS_6half_tEfNS_4arch4Sm80ELb0ELb1ELb0ELb0ELb1ELb0ELb1ELb0EEENS1_21CollectiveEpilogueFwdINS6_IJS8_SA_S9_EEENS6_IJNS7_ILi1EEESI_SI_EEESC_SE_Li256ELb0ELb1ELb0ELb0EEENS1_19SingleTileSchedulerILb0ELb0ELb1ELi128EEEEEEEEEvNT_6ParamsE:
[----:B------:R-:W-:Y:S01]  /*0000*/  LDC R1, c[0x0][0x28] ;  /* 0x00000a00ff017b82 */ /* 0x000fe20000000800 */
[----:B------:R-:W-:Y:S05]  /*0010*/  EXIT ;  /* 0x000000000000794d */ /* 0x000fea0003800000 */
.L_x_30:
        /* <DEDUP_REMOVED lines=14> */
.L_x_66:


//--------------------- .text._ZN7cutlass13device_kernelIN5flash19enable_sm80_to_sm89INS1_16FlashAttnFwdSm80INS1_25CollectiveMainloopFwdSm80ILi8ELi2ELb0EN4cute5tupleIJNS5_1CILi128EEENS7_ILi64EEENS7_ILi192EEEEEELi192ENS_6half_tEfNS_4arch4Sm80ELb0ELb1ELb0ELb1ELb1ELb0ELb1ELb0EEENS1_21CollectiveEpilogueFwdINS6_IJS8_SA_S9_EEENS6_IJNS7_ILi1EEESI_SI_EEESC_SE_Li256ELb1ELb1ELb0ELb0EEENS1_19SingleTileSchedulerILb1ELb0ELb1ELi128EEEEEEEEEvNT_6ParamsE --------------------------
	.section	.text._ZN7cutlass13device_kernelIN5flash19enable_sm80_to_sm89INS1_16FlashAttnFwdSm80INS1_25CollectiveMainloopFwdSm80ILi8ELi2ELb0EN4cute5tupleIJNS5_1CILi128EEENS7_ILi64EEENS7_ILi192EEEEEELi192ENS_6half_tEfNS_4arch4Sm80ELb0ELb1ELb0ELb1ELb1ELb0ELb1ELb0EEENS1_21CollectiveEpilogueFwdINS6_IJS8_SA_S9_EEENS6_IJNS7_ILi1EEESI_SI_EEESC_SE_Li256ELb1ELb1ELb0ELb0EEENS1_19SingleTileSchedulerILb1ELb0ELb1ELi128EEEEEEEEEvNT_6ParamsE,"ax",@progbits
	.align	128
.text._ZN7cutlass13device_kernelIN5flash19enable_sm80_to_sm89INS1_16FlashAttnFwdSm80INS1_25CollectiveMainloopFwdSm80ILi8ELi2ELb0EN4cute5tupleIJNS5_1CILi128EEENS7_ILi64EEENS7_ILi192EEEEEELi192ENS_6half_tEfNS_4arch4Sm80ELb0ELb1ELb0ELb1ELb1ELb0ELb1ELb0EEENS1_21CollectiveEpilogueFwdINS6_IJS8_SA_S9_EEENS6_IJNS7_ILi1EEESI_SI_EEESC_SE_Li256ELb1ELb1ELb0ELb0EEENS1_19SingleTileSchedulerILb1ELb0ELb1ELi128EEEEEEEEEvNT_6ParamsE:
        .type           _ZN7cutlass13device_kernelIN5flash19enable_sm80_to_sm89INS1_16FlashAttnFwdSm80INS1_25CollectiveMainloopFwdSm80ILi8ELi2ELb0EN4cute5tupleIJNS5_1CILi128EEENS7_ILi64EEENS7_ILi192EEEEEELi192ENS_6half_tEfNS_4arch4Sm80ELb0ELb1ELb0ELb1ELb1ELb0ELb1ELb0EEENS1_21CollectiveEpilogueFwdINS6_IJS8_SA_S9_EEENS6_IJNS7_ILi1EEESI_SI_EEESC_SE_Li256ELb1ELb1ELb0ELb0EEENS1_19SingleTileSchedulerILb1ELb0ELb1ELi128EEEEEEEEEvNT_6ParamsE,@function
        .size           _ZN7cutlass13device_kernelIN5flash19enable_sm80_to_sm89INS1_16FlashAttnFwdSm80INS1_25CollectiveMainloopFwdSm80ILi8ELi2ELb0EN4cute5tupleIJNS5_1CILi128EEENS7_ILi64EEENS7_ILi192EEEEEELi192ENS_6half_tEfNS_4arch4Sm80ELb0ELb1ELb0ELb1ELb1ELb0ELb1ELb0EEENS1_21CollectiveEpilogueFwdINS6_IJS8_SA_S9_EEENS6_IJNS7_ILi1EEESI_SI_EEESC_SE_Li256ELb1ELb1ELb0ELb0EEENS1_19SingleTileSchedulerILb1ELb0ELb1ELi128EEEEEEEEEvNT_6ParamsE,(.L_x_67 - _ZN7cutlass13device_kernelIN5flash19enable_sm80_to_sm89INS1_16FlashAttnFwdSm80INS1_25CollectiveMainloopFwdSm80ILi8ELi2ELb0EN4cute5tupleIJNS5_1CILi128EEENS7_ILi64EEENS7_ILi192EEEEEELi192ENS_6half_tEfNS_4arch4Sm80ELb0ELb1ELb0ELb1ELb1ELb0ELb1ELb0EEENS1_21CollectiveEpilogueFwdINS6_IJS8_SA_S9_EEENS6_IJNS7_ILi1EEESI_SI_EEESC_SE_Li256ELb1ELb1ELb0ELb0EEENS1_19SingleTileSchedulerILb1ELb0ELb1ELi128EEEEEEEEEvNT_6ParamsE)
        .other          _ZN7cutlass13device_kernelIN5flash19enable_sm80_to_sm89INS1_16FlashAttnFwdSm80INS1_25CollectiveMainloopFwdSm80ILi8ELi2ELb0EN4cute5tupleIJNS5_1CILi128EEENS7_ILi64EEENS7_ILi192EEEEEELi192ENS_6half_tEfNS_4arch4Sm80ELb0ELb1ELb0ELb1ELb1ELb0ELb1ELb0EEENS1_21CollectiveEpilogueFwdINS6_IJS8_SA_S9_EEENS6_IJNS7_ILi1EEESI_SI_EEESC_SE_Li256ELb1ELb1ELb0ELb0EEENS1_19SingleTileSchedulerILb1ELb0ELb1ELi128EEEEEEEEEvNT_6ParamsE,@"STO_CUDA_ENTRY STV_DEFAULT"
_ZN7cutlass13device_kernelIN5flash19enable_sm80_to_sm89INS1_16FlashAttnFwdSm80INS1_25CollectiveMainloopFwdSm80ILi8ELi2ELb0EN4cute5tupleIJNS5_1CILi128EEENS7_ILi64EEENS7_ILi192EEEEEELi192ENS_6half_tEfNS_4arch4Sm80ELb0ELb1ELb0ELb1ELb1ELb0ELb1ELb0EEENS1_21CollectiveEpilogueFwdINS6_IJS8_SA_S9_EEENS6_IJNS7_ILi1EEESI_SI_EEESC_SE_Li256ELb1ELb1ELb0ELb0EEENS1_19SingleTileSchedulerILb1ELb0ELb1ELi128EEEEEEEEEvNT_6ParamsE:
[----:B------:R-:W-:Y:S01]  /*0000*/  LDC R1, c[0x0][0x28] ;  /* 0x00000a00ff017b82 */ /* 0x000fe20000000800 */
[----:B------:R-:W-:Y:S05]  /*0010*/  EXIT ;  /* 0x000000000000794d */ /* 0x000fea0003800000 */
.L_x_31:
        /* <DEDUP_REMOVED lines=14> */
.L_x_67:


//--------------------- .text._ZN7cutlass13device_kernelIN5flash19enable_sm80_to_sm89INS1_16FlashAttnFwdSm80INS1_25CollectiveMainloopFwdSm80ILi8ELi2ELb0EN4cute5tupleIJNS5_1CILi128EEENS7_ILi64EEENS7_ILi192EEEEEELi192ENS_6half_tEfNS_4arch4Sm80ELb0ELb1ELb0ELb1ELb1ELb1ELb1ELb0EEENS1_21CollectiveEpilogueFwdINS6_IJS8_SA_S9_EEENS6_IJNS7_ILi1EEESI_SI_EEESC_SE_Li256ELb1ELb1ELb0ELb0EEENS1_19SingleTileSchedulerILb1ELb0ELb1ELi128EEEEEEEEEvNT_6ParamsE --------------------------
	.section	.text._ZN7cutlass13device_kernelIN5flash19enable_sm80_to_sm89INS1_16FlashAttnFwdSm80INS1_25CollectiveMainloopFwdSm80ILi8ELi2ELb0EN4cute5tupleIJNS5_1CILi128EEENS7_ILi64EEENS7_ILi192EEEEEELi192ENS_6half_tEfNS_4arch4Sm80ELb0ELb1ELb0ELb1ELb1ELb1ELb1ELb0EEENS1_21CollectiveEpilogueFwdINS6_IJS8_SA_S9_EEENS6_IJNS7_ILi1EEESI_SI_EEESC_SE_Li256ELb1ELb1ELb0ELb0EEENS1_19SingleTileSchedulerILb1ELb0ELb1ELi128EEEEEEEEEvNT_6ParamsE,"ax",@progbits
	.align	128
.text._ZN7cutlass13device_kernelIN5flash19enable_sm80_to_sm89INS1_16FlashAttnFwdSm80INS1_25CollectiveMainloopFwdSm80ILi8ELi2ELb0EN4cute5tupleIJNS5_1CILi128EEENS7_ILi64EEENS7_ILi192EEEEEELi192ENS_6half_tEfNS_4arch4Sm80ELb0ELb1ELb0ELb1ELb1ELb1ELb1ELb0EEENS1_21CollectiveEpilogueFwdINS6_IJS8_SA_S9_EEENS6_IJNS7_ILi1EEESI_SI_EEESC_SE_Li256ELb1ELb1ELb0ELb0EEENS1_19SingleTileSchedulerILb1ELb0ELb1ELi128EEEEEEEEEvNT_6ParamsE:
        .type           _ZN7cutlass13device_kernelIN5flash19enable_sm80_to_sm89INS1_16FlashAttnFwdSm80INS1_25CollectiveMainloopFwdSm80ILi8ELi2ELb0EN4cute5tupleIJNS5_1CILi128EEENS7_ILi64EEENS7_ILi192EEEEEELi192ENS_6half_tEfNS_4arch4Sm80ELb0ELb1ELb0ELb1ELb1ELb1ELb1ELb0EEENS1_21CollectiveEpilogueFwdINS6_IJS8_SA_S9_EEENS6_IJNS7_ILi1EEESI_SI_EEESC_SE_Li256ELb1ELb1ELb0ELb0EEENS1_19SingleTileSchedulerILb1ELb0ELb1ELi128EEEEEEEEEvNT_6ParamsE,@function
        .size           _ZN7cutlass13device_kernelIN5flash19enable_sm80_to_sm89INS1_16FlashAttnFwdSm80INS1_25CollectiveMainloopFwdSm80ILi8ELi2ELb0EN4cute5tupleIJNS5_1CILi128EEENS7_ILi64EEENS7_ILi192EEEEEELi192ENS_6half_tEfNS_4arch4Sm80ELb0ELb1ELb0ELb1ELb1ELb1ELb1ELb0EEENS1_21CollectiveEpilogueFwdINS6_IJS8_SA_S9_EEENS6_IJNS7_ILi1EEESI_SI_EEESC_SE_Li256ELb1ELb1ELb0ELb0EEENS1_19SingleTileSchedulerILb1ELb0ELb1ELi128EEEEEEEEEvNT_6ParamsE,(.L_x_68 - _ZN7cutlass13device_kernelIN5flash19enable_sm80_to_sm89INS1_16FlashAttnFwdSm80INS1_25CollectiveMainloopFwdSm80ILi8ELi2ELb0EN4cute5tupleIJNS5_1CILi128EEENS7_ILi64EEENS7_ILi192EEEEEELi192ENS_6half_tEfNS_4arch4Sm80ELb0ELb1ELb0ELb1ELb1ELb1ELb1ELb0EEENS1_21CollectiveEpilogueFwdINS6_IJS8_SA_S9_EEENS6_IJNS7_ILi1EEESI_SI_EEESC_SE_Li256ELb1ELb1ELb0ELb0EEENS1_19SingleTileSchedulerILb1ELb0ELb1ELi128EEEEEEEEEvNT_6ParamsE)
        .other          _ZN7cutlass13device_kernelIN5flash19enable_sm80_to_sm89INS1_16FlashAttnFwdSm80INS1_25CollectiveMainloopFwdSm80ILi8ELi2ELb0EN4cute5tupleIJNS5_1CILi128EEENS7_ILi64EEENS7_ILi192EEEEEELi192ENS_6half_tEfNS_4arch4Sm80ELb0ELb1ELb0ELb1ELb1ELb1ELb1ELb0EEENS1_21CollectiveEpilogueFwdINS6_IJS8_SA_S9_EEENS6_IJNS7_ILi1EEESI_SI_EEESC_SE_Li256ELb1ELb1ELb0ELb0EEENS1_19SingleTileSchedulerILb1ELb0ELb1ELi128EEEEEEEEEvNT_6ParamsE,@"STO_CUDA_ENTRY STV_DEFAULT"
_ZN7cutlass13device_kernelIN5flash19enable_sm80_to_sm89INS1_16FlashAttnFwdSm80INS1_25CollectiveMainloopFwdSm80ILi8ELi2ELb0EN4cute5tupleIJNS5_1CILi128EEENS7_ILi64EEENS7_ILi192EEEEEELi192ENS_6half_tEfNS_4arch4Sm80ELb0ELb1ELb0ELb1ELb1ELb1ELb1ELb0EEENS1_21CollectiveEpilogueFwdINS6_IJS8_SA_S9_EEENS6_IJNS7_ILi1EEESI_SI_EEESC_SE_Li256ELb1ELb1ELb0ELb0EEENS1_19SingleTileSchedulerILb1ELb0ELb1ELi128EEEEEEEEEvNT_6ParamsE:
[----:B------:R-:W-:Y:S01]  /*0000*/  LDC R1, c[0x0][0x28] ;  /* 0x00000a00ff017b82 */ /* 0x000fe20000000800 */
[----:B------:R-:W-:Y:S05]  /*0010*/  EXIT ;  /* 0x000000000000794d */ /* 0x000fea0003800000 */
.L_x_32:
        /* <DEDUP_REMOVED lines=14> */
.L_x_68:


//--------------------- .text._ZN7cutlass13device_kernelIN5flash19enable_sm80_to_sm89INS1_16FlashAttnFwdSm80INS1_25CollectiveMainloopFwdSm80ILi8ELi2ELb0EN4cute5tupleIJNS5_1CILi128EEENS7_ILi64EEENS7_ILi192EEEEEELi192ENS_6half_tEfNS_4arch4Sm80ELb1ELb0ELb0ELb0ELb1ELb0ELb1ELb0EEENS1_21CollectiveEpilogueFwdINS6_IJS8_SA_S9_EEENS6_IJNS7_ILi1EEESI_SI_EEESC_SE_Li256ELb0ELb1ELb0ELb0EEENS1_30DynamicPersistentTileSchedulerILi256ELi256ELb0ELb1ELb0EEEEEEEEEvNT_6ParamsE --------------------------
	.section	.text._ZN7cutlass13device_kernelIN5flash19enable_sm80_to_sm89INS1_16FlashAttnFwdSm80INS1_25CollectiveMainloopFwdSm80ILi8ELi2ELb0EN4cute5tupleIJNS5_1CILi128EEENS7_ILi64EEENS7_ILi192EEEEEELi192ENS_6half_tEfNS_4arch4Sm80ELb1ELb0ELb0ELb0ELb1ELb0ELb1ELb0EEENS1_21CollectiveEpilogueFwdINS6_IJS8_SA_S9_EEENS6_IJNS7_ILi1EEESI_SI_EEESC_SE_Li256ELb0ELb1ELb0ELb0EEENS1_30DynamicPersistentTileSchedulerILi256ELi256ELb0ELb1ELb0EEEEEEEEEvNT_6ParamsE,"ax",@progbits
	.align	128
.text._ZN7cutlass13device_kernelIN5flash19enable_sm80_to_sm89INS1_16FlashAttnFwdSm80INS1_25CollectiveMainloopFwdSm80ILi8ELi2ELb0EN4cute5tupleIJNS5_1CILi128EEENS7_ILi64EEENS7_ILi192EEEEEELi192ENS_6half_tEfNS_4arch4Sm80ELb1ELb0ELb0ELb0ELb1ELb0ELb1ELb0EEENS1_21CollectiveEpilogueFwdINS6_IJS8_SA_S9_EEENS6_IJNS7_ILi1EEESI_SI_EEESC_SE_Li256ELb0ELb1ELb0ELb0EEENS1_30DynamicPersistentTileSchedulerILi256ELi256ELb0ELb1ELb0EEEEEEEEEvNT_6ParamsE:
        .type           _ZN7cutlass13device_kernelIN5flash19enable_sm80_to_sm89INS1_16FlashAttnFwdSm80INS1_25CollectiveMainloopFwdSm80ILi8ELi2ELb0EN4cute5tupleIJNS5_1CILi128EEENS7_ILi64EEENS7_ILi192EEEEEELi192ENS_6half_tEfNS_4arch4Sm80ELb1ELb0ELb0ELb0ELb1ELb0ELb1ELb0EEENS1_21CollectiveEpilogueFwdINS6_IJS8_SA_S9_EEENS6_IJNS7_ILi1EEESI_SI_EEESC_SE_Li256ELb0ELb1ELb0ELb0EEENS1_30DynamicPersistentTileSchedulerILi256ELi256ELb0ELb1ELb0EEEEEEEEEvNT_6ParamsE,@function
        .size           _ZN7cutlass13device_kernelIN5flash19enable_sm80_to_sm89INS1_16FlashAttnFwdSm80INS1_25CollectiveMainloopFwdSm80ILi8ELi2ELb0EN4cute5tupleIJNS5_1CILi128EEENS7_ILi64EEENS7_ILi192EEEEEELi192ENS_6half_tEfNS_4arch4Sm80ELb1ELb0ELb0ELb0ELb1ELb0ELb1ELb0EEENS1_21CollectiveEpilogueFwdINS6_IJS8_SA_S9_EEENS6_IJNS7_ILi1EEESI_SI_EEESC_SE_Li256ELb0ELb1ELb0ELb0EEENS1_30DynamicPersistentTileSchedulerILi256ELi256ELb0ELb1ELb0EEEEEEEEEvNT_6ParamsE,(.L_x_69 - _ZN7cutlass13device_kernelIN5flash19enable_sm80_to_sm89INS1_16FlashAttnFwdSm80INS1_25CollectiveMainloopFwdSm80ILi8ELi2ELb0EN4cute5tupleIJNS5_1CILi128EEENS7_ILi64EEENS7_ILi192EEEEEELi192ENS_6half_tEfNS_4arch4Sm80ELb1ELb0ELb0ELb0ELb1ELb0ELb1ELb0EEENS1_21CollectiveEpilogueFwdINS6_IJS8_SA_S9_EEENS6_IJNS7_ILi1EEESI_SI_EEESC_SE_Li256ELb0ELb1ELb0ELb0EEENS1_30DynamicPersistentTileSchedulerILi256ELi256ELb0ELb1ELb0EEEEEEEEEvNT_6ParamsE)
        .other          _ZN7cutlass13device_kernelIN5flash19enable_sm80_to_sm89INS1_16FlashAttnFwdSm80INS1_25CollectiveMainloopFwdSm80ILi8ELi2ELb0EN4cute5tupleIJNS5_1CILi128EEENS7_ILi64EEENS7_ILi192EEEEEELi192ENS_6half_tEfNS_4arch4Sm80ELb1ELb0ELb0ELb0ELb1ELb0ELb1ELb0EEENS1_21CollectiveEpilogueFwdINS6_IJS8_SA_S9_EEENS6_IJNS7_ILi1EEESI_SI_EEESC_SE_Li256ELb0ELb1ELb0ELb0EEENS1_30DynamicPersistentTileSchedulerILi256ELi256ELb0ELb1ELb0EEEEEEEEEvNT_6ParamsE,@"STO_CUDA_ENTRY STV_DEFAULT"
_ZN7cutlass13device_kernelIN5flash19enable_sm80_to_sm89INS1_16FlashAttnFwdSm80INS1_25CollectiveMainloopFwdSm80ILi8ELi2ELb0EN4cute5tupleIJNS5_1CILi128EEENS7_ILi64EEENS7_ILi192EEEEEELi192ENS_6half_tEfNS_4arch4Sm80ELb1ELb0ELb0ELb0ELb1ELb0ELb1ELb0EEENS1_21CollectiveEpilogueFwdINS6_IJS8_SA_S9_EEENS6_IJNS7_ILi1EEESI_SI_EEESC_SE_Li256ELb0ELb1ELb0ELb0EEENS1_30DynamicPersistentTileSchedulerILi256ELi256ELb0ELb1ELb0EEEEEEEEEvNT_6ParamsE:
[----:B------:R-:W-:Y:S01]  /*0000*/  LDC R1, c[0x0][0x28] ;  /* 0x00000a00ff017b82 */ /* 0x000fe20000000800 */
[----:B------:R-:W-:Y:S05]  /*0010*/  EXIT ;  /* 0x000000000000794d */ /* 0x000fea0003800000 */
.L_x_33:
        /* <DEDUP_REMOVED lines=14> */
.L_x_69:


//--------------------- .text._ZN7cutlass13device_kernelIN5flash19enable_sm80_to_sm89INS1_16FlashAttnFwdSm80INS1_25CollectiveMainloopFwdSm80ILi8ELi2ELb0EN4cute5tupleIJNS5_1CILi128EEENS7_ILi64EEENS7_ILi192EEEEEELi192ENS_6half_tEfNS_4arch4Sm80ELb1ELb0ELb0ELb1ELb1ELb0ELb1ELb0EEENS1_21CollectiveEpilogueFwdINS6_IJS8_SA_S9_EEENS6_IJNS7_ILi1EEESI_SI_EEESC_SE_Li256ELb1ELb1ELb0ELb0EEENS1_19SingleTileSchedulerILb1ELb0ELb1ELi128EEEEEEEEEvNT_6ParamsE --------------------------
	.section	.text._ZN7cutlass13device_kernelIN5flash19enable_sm80_to_sm89INS1_16FlashAttnFwdSm80INS1_25CollectiveMainloopFwdSm80ILi8ELi2ELb0EN4cute5tupleIJNS5_1CILi128EEENS7_ILi64EEENS7_ILi192EEEEEELi192ENS_6half_tEfNS_4arch4Sm80ELb1ELb0ELb0ELb1ELb1ELb0ELb1ELb0EEENS1_21CollectiveEpilogueFwdINS6_IJS8_SA_S9_EEENS6_IJNS7_ILi1EEESI_SI_EEESC_SE_Li256ELb1ELb1ELb0ELb0EEENS1_19SingleTileSchedulerILb1ELb0ELb1ELi128EEEEEEEEEvNT_6ParamsE,"ax",@progbits
	.align	128
.text._ZN7cutlass13device_kernelIN5flash19enable_sm80_to_sm89INS1_16FlashAttnFwdSm80INS1_25CollectiveMainloopFwdSm80ILi8ELi2ELb0EN4cute5tupleIJNS5_1CILi128EEENS7_ILi64EEENS7_ILi192EEEEEELi192ENS_6half_tEfNS_4arch4Sm80ELb1ELb0ELb0ELb1ELb1ELb0ELb1ELb0EEENS1_21CollectiveEpilogueFwdINS6_IJS8_SA_S9_EEENS6_IJNS7_ILi1EEESI_SI_EEESC_SE_Li256ELb1ELb1ELb0ELb0EEENS1_19SingleTileSchedulerILb1ELb0ELb1ELi128EEEEEEEEEvNT_6ParamsE:
        .type           _ZN7cutlass13device_kernelIN5flash19enable_sm80_to_sm89INS1_16FlashAttnFwdSm80INS1_25CollectiveMainloopFwdSm80ILi8ELi2ELb0EN4cute5tupleIJNS5_1CILi128EEENS7_ILi64EEENS7_ILi192EEEEEELi192ENS_6half_tEfNS_4arch4Sm80ELb1ELb0ELb0ELb1ELb1ELb0ELb1ELb0EEENS1_21CollectiveEpilogueFwdINS6_IJS8_SA_S9_EEENS6_IJNS7_ILi1EEESI_SI_EEESC_SE_Li256ELb1ELb1ELb0ELb0EEENS1_19SingleTileSchedulerILb1ELb0ELb1ELi128EEEEEEEEEvNT_6ParamsE,@function
        .size           _ZN7cutlass13device_kernelIN5flash19enable_sm80_to_sm89INS1_16FlashAttnFwdSm80INS1_25CollectiveMainloopFwdSm80ILi8ELi2ELb0EN4cute5tupleIJNS5_1CILi128EEENS7_ILi64EEENS7_ILi192EEEEEELi192ENS_6half_tEfNS_4arch4Sm80ELb1ELb0ELb0ELb1ELb1ELb0ELb1ELb0EEENS1_21CollectiveEpilogueFwdINS6_IJS8_SA_S9_EEENS6_IJNS7_ILi1EEESI_SI_EEESC_SE_Li256ELb1ELb1ELb0ELb0EEENS1_19SingleTileSchedulerILb1ELb0ELb1ELi128EEEEEEEEEvNT_6ParamsE,(.L_x_70 - _ZN7cutlass13device_kernelIN5flash19enable_sm80_to_sm89INS1_16FlashAttnFwdSm80INS1_25CollectiveMainloopFwdSm80ILi8ELi2ELb0EN4cute5tupleIJNS5_1CILi128EEENS7_ILi64EEENS7_ILi192EEEEEELi192ENS_6half_tEfNS_4arch4Sm80ELb1ELb0ELb0ELb1ELb1ELb0ELb1ELb0EEENS1_21CollectiveEpilogueFwdINS6_IJS8_SA_S9_EEENS6_IJNS7_ILi1EEESI_SI_EEESC_SE_Li256ELb1ELb1ELb0ELb0EEENS1_19SingleTileSchedulerILb1ELb0ELb1ELi128EEEEEEEEEvNT_6ParamsE)
        .other          _ZN7cutlass13device_kernelIN5flash19enable_sm80_to_sm89INS1_16FlashAttnFwdSm80INS1_25CollectiveMainloopFwdSm80ILi8ELi2ELb0EN4cute5tupleIJNS5_1CILi128EEENS7_ILi64EEENS7_ILi192EEEEEELi192ENS_6half_tEfNS_4arch4Sm80ELb1ELb0ELb0ELb1ELb1ELb0ELb1ELb0EEENS1_21CollectiveEpilogueFwdINS6_IJS8_SA_S9_EEENS6_IJNS7_ILi1EEESI_SI_EEESC_SE_Li256ELb1ELb1ELb0ELb0EEENS1_19SingleTileSchedulerILb1ELb0ELb1ELi128EEEEEEEEEvNT_6ParamsE,@"STO_CUDA_ENTRY STV_DEFAULT"
_ZN7cutlass13device_kernelIN5flash19enable_sm80_to_sm89INS1_16FlashAttnFwdSm80INS1_25CollectiveMainloopFwdSm80ILi8ELi2ELb0EN4cute5tupleIJNS5_1CILi128EEENS7_ILi64EEENS7_ILi192EEEEEELi192ENS_6half_tEfNS_4arch4Sm80ELb1ELb0ELb0ELb1ELb1ELb0ELb1ELb0EEENS1_21CollectiveEpilogueFwdINS6_IJS8_SA_S9_EEENS6_IJNS7_ILi1EEESI_SI_EEESC_SE_Li256ELb1ELb1ELb0ELb0EEENS1_19SingleTileSchedulerILb1ELb0ELb1ELi128EEEEEEEEEvNT_6ParamsE:
[----:B------:R-:W-:Y:S01]  /*0000*/  LDC R1, c[0x0][0x28] ;  /* 0x00000a00ff017b82 */ /* 0x000fe20000000800 */
[----:B------:R-:W-:Y:S05]  /*0010*/  EXIT ;  /* 0x000000000000794d */ /* 0x000fea0003800000 */
.L_x_34:
        /* <DEDUP_REMOVED lines=14> */
.L_x_70:


//--------------------- .text._ZN7cutlass13device_kernelIN5flash19enable_sm80_to_sm89INS1_16FlashAttnFwdSm80INS1_25CollectiveMainloopFwdSm80ILi8ELi2ELb0EN4cute5tupleIJNS5_1CILi128EEENS7_ILi64EEENS7_ILi192EEEEEELi192ENS_6half_tEfNS_4arch4Sm80ELb1ELb0ELb0ELb1ELb1ELb1ELb1ELb0EEENS1_21CollectiveEpilogueFwdINS6_IJS8_SA_S9_EEENS6_IJNS7_ILi1EEESI_SI_EEESC_SE_Li256ELb1ELb1ELb0ELb0EEENS1_19SingleTileSchedulerILb1ELb0ELb1ELi128EEEEEEEEEvNT_6ParamsE --------------------------
	.section	.text._ZN7cutlass13device_kernelIN5flash19enable_sm80_to_sm89INS1_16FlashAttnFwdSm80INS1_25CollectiveMainloopFwdSm80ILi8ELi2ELb0EN4cute5tupleIJNS5_1CILi128EEENS7_ILi64EEENS7_ILi192EEEEEELi192ENS_6half_tEfNS_4arch4Sm80ELb1ELb0ELb0ELb1ELb1ELb1ELb1ELb0EEENS1_21CollectiveEpilogueFwdINS6_IJS8_SA_S9_EEENS6_IJNS7_ILi1EEESI_SI_EEESC_SE_Li256ELb1ELb1ELb0ELb0EEENS1_19SingleTileSchedulerILb1ELb0ELb1ELi128EEEEEEEEEvNT_6ParamsE,"ax",@progbits
	.align	128
.text._ZN7cutlass13device_kernelIN5flash19enable_sm80_to_sm89INS1_16FlashAttnFwdSm80INS1_25CollectiveMainloopFwdSm80ILi8ELi2ELb0EN4cute5tupleIJNS5_1CILi128EEENS7_ILi64EEENS7_ILi192EEEEEELi192ENS_6half_tEfNS_4arch4Sm80ELb1ELb0ELb0ELb1ELb1ELb1ELb1ELb0EEENS1_21CollectiveEpilogueFwdINS6_IJS8_SA_S9_EEENS6_IJNS7_ILi1EEESI_SI_EEESC_SE_Li256ELb1ELb1ELb0ELb0EEENS1_19SingleTileSchedulerILb1ELb0ELb1ELi128EEEEEEEEEvNT_6ParamsE:
        .type           _ZN7cutlass13device_kernelIN5flash19enable_sm80_to_sm89INS1_16FlashAttnFwdSm80INS1_25CollectiveMainloopFwdSm80ILi8ELi2ELb0EN4cute5tupleIJNS5_1CILi128EEENS7_ILi64EEENS7_ILi192EEEEEELi192ENS_6half_tEfNS_4arch4Sm80ELb1ELb0ELb0ELb1ELb1ELb1ELb1ELb0EEENS1_21CollectiveEpilogueFwdINS6_IJS8_SA_S9_EEENS6_IJNS7_ILi1EEESI_SI_EEESC_SE_Li256ELb1ELb1ELb0ELb0EEENS1_19SingleTileSchedulerILb1ELb0ELb1ELi128EEEEEEEEEvNT_6ParamsE,@function
        .size           _ZN7cutlass13device_kernelIN5flash19enable_sm80_to_sm89INS1_16FlashAttnFwdSm80INS1_25CollectiveMainloopFwdSm80ILi8ELi2ELb0EN4cute5tupleIJNS5_1CILi128EEENS7_ILi64EEENS7_ILi192EEEEEELi192ENS_6half_tEfNS_4arch4Sm80ELb1ELb0ELb0ELb1ELb1ELb1ELb1ELb0EEENS1_21CollectiveEpilogueFwdINS6_IJS8_SA_S9_EEENS6_IJNS7_ILi1EEESI_SI_EEESC_SE_Li256ELb1ELb1ELb0ELb0EEENS1_19SingleTileSchedulerILb1ELb0ELb1ELi128EEEEEEEEEvNT_6ParamsE,(.L_x_71 - _ZN7cutlass13device_kernelIN5flash19enable_sm80_to_sm89INS1_16FlashAttnFwdSm80INS1_25CollectiveMainloopFwdSm80ILi8ELi2ELb0EN4cute5tupleIJNS5_1CILi128EEENS7_ILi64EEENS7_ILi192EEEEEELi192ENS_6half_tEfNS_4arch4Sm80ELb1ELb0ELb0ELb1ELb1ELb1ELb1ELb0EEENS1_21CollectiveEpilogueFwdINS6_IJS8_SA_S9_EEENS6_IJNS7_ILi1EEESI_SI_EEESC_SE_Li256ELb1ELb1ELb0ELb0EEENS1_19SingleTileSchedulerILb1ELb0ELb1ELi128EEEEEEEEEvNT_6ParamsE)
        .other          _ZN7cutlass13device_kernelIN5flash19enable_sm80_to_sm89INS1_16FlashAttnFwdSm80INS1_25CollectiveMainloopFwdSm80ILi8ELi2ELb0EN4cute5tupleIJNS5_1CILi128EEENS7_ILi64EEENS7_ILi192EEEEEELi192ENS_6half_tEfNS_4arch4Sm80ELb1ELb0ELb0ELb1ELb1ELb1ELb1ELb0EEENS1_21CollectiveEpilogueFwdINS6_IJS8_SA_S9_EEENS6_IJNS7_ILi1EEESI_SI_EEESC_SE_Li256ELb1ELb1ELb0ELb0EEENS1_19SingleTileSchedulerILb1ELb0ELb1ELi128EEEEEEEEEvNT_6ParamsE,@"STO_CUDA_ENTRY STV_DEFAULT"
_ZN7cutlass13device_kernelIN5flash19enable_sm80_to_sm89INS1_16FlashAttnFwdSm80INS1_25CollectiveMainloopFwdSm80ILi8ELi2ELb0EN4cute5tupleIJNS5_1CILi128EEENS7_ILi64EEENS7_ILi192EEEEEELi192ENS_6half_tEfNS_4arch4Sm80ELb1ELb0ELb0ELb1ELb1ELb1ELb1ELb0EEENS1_21CollectiveEpilogueFwdINS6_IJS8_SA_S9_EEENS6_IJNS7_ILi1EEESI_SI_EEESC_SE_Li256ELb1ELb1ELb0ELb0EEENS1_19SingleTileSchedulerILb1ELb0ELb1ELi128EEEEEEEEEvNT_6ParamsE:
[----:B------:R-:W-:Y:S01]  /*0000*/  LDC R1, c[0x0][0x28] ;  /* 0x00000a00ff017b82 */ /* 0x000fe20000000800 */
[----:B------:R-:W-:Y:S05]  /*0010*/  EXIT ;  /* 0x000000000000794d */ /* 0x000fea0003800000 */
.L_x_35:
        /* <DEDUP_REMOVED lines=14> */
.L_x_71:


//--------------------- .nv.shared.reserved.0     --------------------------
	.section	.nv.shared.reserved.0,"aw",@nobits
	.weak		__nv_reservedSMEM_offset_0_alias
	.size		__nv_reservedSMEM_offset_0_alias, 0, 0
	.other		__nv_reservedSMEM_offset_0_alias,@"STO_CUDA_RESERVED_SHARED STV_DEFAULT"
__nv_reservedSMEM_offset_0_alias:
	.zero		0


//--------------------- .nv.global                --------------------------
	.section	.nv.global,"aw",@nobits
.nv.global:
	.type		_ZN83_INTERNAL_04150245_47_flash_fwd_hdim192_fp16_paged_softcapall_sm80_cu_ef95aea4_43004cute1_E,@object
	.size		_ZN83_INTERNAL_04150245_47_flash_fwd_hdim192_fp16_paged_softcapall_sm80_cu_ef95aea4_43004cute1_E,(_ZN83_INTERNAL_04150245_47_flash_fwd_hdim192_fp16_paged_softcapall_sm80_cu_ef95aea4_43004cuda3std3__45__cpo6cbeginE - _ZN83_INTERNAL_04150245_47_flash_fwd_hdim192_fp16_paged_softcapall_sm80_cu_ef95aea4_43004cute1_E)
_ZN83_INTERNAL_04150245_47_flash_fwd_hdim192_fp16_paged_softcapall_sm80_cu_ef95aea4_43004cute1_E:
	.zero		1
	.type		_ZN83_INTERNAL_04150245_47_flash_fwd_hdim192_fp16_paged_softcapall_sm80_cu_ef95aea4_43004cuda3std3__45__cpo6cbeginE,@object
	.size		_ZN83_INTERNAL_04150245_47_flash_fwd_hdim192_fp16_paged_softcapall_sm80_cu_ef95aea4_43004cuda3std3__45__cpo6cbeginE,(_ZN83_INTERNAL_04150245_47_flash_fwd_hdim192_fp16_paged_softcapall_sm80_cu_ef95aea4_43004cuda3std3__48in_placeE - _ZN83_INTERNAL_04150245_47_flash_fwd_hdim192_fp16_paged_softcapall_sm80_cu_ef95aea4_43004cuda3std3__45__cpo6cbeginE)
_ZN83_INTERNAL_04150245_47_flash_fwd_hdim192_fp16_paged_softcapall_sm80_cu_ef95aea4_43004cuda3std3__45__cpo6cbeginE:
	.zero		1
	.type		_ZN83_INTERNAL_04150245_47_flash_fwd_hdim192_fp16_paged_softcapall_sm80_cu_ef95aea4_43004cuda3std3__48in_placeE,@object
	.size		_ZN83_INTERNAL_04150245_47_flash_fwd_hdim192_fp16_paged_softcapall_sm80_cu_ef95aea4_43004cuda3std3__48in_placeE,(_ZN83_INTERNAL_04150245_47_flash_fwd_hdim192_fp16_paged_softcapall_sm80_cu_ef95aea4_43004cuda3std6ranges3__45__cpo9iter_moveE - _ZN83_INTERNAL_04150245_47_flash_fwd_hdim192_fp16_paged_softcapall_sm80_cu_ef95aea4_43004cuda3std3__48in_placeE)
_ZN83_INTERNAL_04150245_47_flash_fwd_hdim192_fp16_paged_softcapall_sm80_cu_ef95aea4_43004cuda3std3__48in_placeE:
	.zero		1
	.type		_ZN83_INTERNAL_04150245_47_flash_fwd_hdim192_fp16_paged_softcapall_sm80_cu_ef95aea4_43004cuda3std6ranges3__45__cpo9iter_moveE,@object
	.size		_ZN83_INTERNAL_04150245_47_flash_fwd_hdim192_fp16_paged_softcapall_sm80_cu_ef95aea4_43004cuda3std6ranges3__45__cpo9iter_moveE,(_ZN83_INTERNAL_04150245_47_flash_fwd_hdim192_fp16_paged_softcapall_sm80_cu_ef95aea4_43004cuda3std3__45__cpo5beginE - _ZN83_INTERNAL_04150245_47_flash_fwd_hdim192_fp16_paged_softcapall_sm80_cu_ef95aea4_43004cuda3std6ranges3__45__cpo9iter_moveE)
_ZN83_INTERNAL_04150245_47_flash_fwd_hdim192_fp16_paged_softcapall_sm80_cu_ef95aea4_43004cuda3std6ranges3__45__cpo9iter_moveE:
	.zero		1
	.type		_ZN83_INTERNAL_04150245_47_flash_fwd_hdim192_fp16_paged_softcapall_sm80_cu_ef95aea4_43004cuda3std3__45__cpo5beginE,@object
	.size		_ZN83_INTERNAL_04150245_47_flash_fwd_hdim192_fp16_paged_softcapall_sm80_cu_ef95aea4_43004cuda3std3__45__cpo5beginE,(_ZN83_INTERNAL_04150245_47_flash_fwd_hdim192_fp16_paged_softcapall_sm80_cu_ef95aea4_43004cuda3std3__485_GLOBAL__N__04150245_47_flash_fwd_hdim192_fp16_paged_softcapall_sm80_cu_ef95aea4_43006ignoreE - _ZN83_INTERNAL_04150245_47_flash_fwd_hdim192_fp16_paged_softcapall_sm80_cu_ef95aea4_43004cuda3std3__45__cpo5beginE)
_ZN83_INTERNAL_04150245_47_flash_fwd_hdim192_fp16_paged_softcapall_sm80_cu_ef95aea4_43004cuda3std3__45__cpo5beginE:
	.zero		1
	.type		_ZN83_INTERNAL_04150245_47_flash_fwd_hdim192_fp16_paged_softcapall_sm80_cu_ef95aea4_43004cuda3std3__485_GLOBAL__N__04150245_47_flash_fwd_hdim192_fp16_paged_softcapall_sm80_cu_ef95aea4_43006ignoreE,@object
	.size		_ZN83_INTERNAL_04150245_47_flash_fwd_hdim192_fp16_paged_softcapall_sm80_cu_ef95aea4_43004cuda3std3__485_GLOBAL__N__04150245_47_flash_fwd_hdim192_fp16_paged_softcapall_sm80_cu_ef95aea4_43006ignoreE,(_ZN83_INTERNAL_04150245_47_flash_fwd_hdim192_fp16_paged_softcapall_sm80_cu_ef95aea4_43004cute7productE - _ZN83_INTERNAL_04150245_47_flash_fwd_hdim192_fp16_paged_softcapall_sm80_cu_ef95aea4_43004cuda3std3__485_GLOBAL__N__04150245_47_flash_fwd_hdim192_fp16_paged_softcapall_sm80_cu_ef95aea4_43006ignoreE)
_ZN83_INTERNAL_04150245_47_flash_fwd_hdim192_fp16_paged_softcapall_sm80_cu_ef95aea4_43004cuda3std3__485_GLOBAL__N__04150245_47_flash_fwd_hdim192_fp16_paged_softcapall_sm80_cu_ef95aea4_43006ignoreE:
	.zero		1
	.type		_ZN83_INTERNAL_04150245_47_flash_fwd_hdim192_fp16_paged_softcapall_sm80_cu_ef95aea4_43004cute7productE,@object
	.size		_ZN83_INTERNAL_04150245_47_flash_fwd_hdim192_fp16_paged_softcapall_sm80_cu_ef95aea4_43004cute7productE,(_ZN83_INTERNAL_04150245_47_flash_fwd_hdim192_fp16_paged_softcapall_sm80_cu_ef95aea4_43004cuda3std3__45__cpo3endE - _ZN83_INTERNAL_04150245_47_flash_fwd_hdim192_fp16_paged_softcapall_sm80_cu_ef95aea4_43004cute7productE)
_ZN83_INTERNAL_04150245_47_flash_fwd_hdim192_fp16_paged_softcapall_sm80_cu_ef95aea4_43004cute7productE:
	.zero		1
	.type		_ZN83_INTERNAL_04150245_47_flash_fwd_hdim192_fp16_paged_softcapall_sm80_cu_ef95aea4_43004cuda3std3__45__cpo3endE,@object
	.size		_ZN83_INTERNAL_04150245_47_flash_fwd_hdim192_fp16_paged_softcapall_sm80_cu_ef95aea4_43004cuda3std3__45__cpo3endE,(_ZN83_INTERNAL_04150245_47_flash_fwd_hdim192_fp16_paged_softcapall_sm80_cu_ef95aea4_43004cuda3std3__419piecewise_constructE - _ZN83_INTERNAL_04150245_47_flash_fwd_hdim192_fp16_paged_softcapall_sm80_cu_ef95aea4_43004cuda3std3__45__cpo3endE)
_ZN83_INTERNAL_04150245_47_flash_fwd_hdim192_fp16_paged_softcapall_sm80_cu_ef95aea4_43004cuda3std3__45__cpo3endE:
	.zero		1
	.type		_ZN83_INTERNAL_04150245_47_flash_fwd_hdim192_fp16_paged_softcapall_sm80_cu_ef95aea4_43004cuda3std3__419piecewise_constructE,@object
	.size		_ZN83_INTERNAL_04150245_47_flash_fwd_hdim192_fp16_paged_softcapall_sm80_cu_ef95aea4_43004cuda3std3__419piecewise_constructE,(_ZN83_INTERNAL_04150245_47_flash_fwd_hdim192_fp16_paged_softcapall_sm80_cu_ef95aea4_43004cuda3std3__45__cpo4cendE - _ZN83_INTERNAL_04150245_47_flash_fwd_hdim192_fp16_paged_softcapall_sm80_cu_ef95aea4_43004cuda3std3__419piecewise_constructE)
_ZN83_INTERNAL_04150245_47_flash_fwd_hdim192_fp16_paged_softcapall_sm80_cu_ef95aea4_43004cuda3std3__419piecewise_constructE:
	.zero		1
	.type		_ZN83_INTERNAL_04150245_47_flash_fwd_hdim192_fp16_paged_softcapall_sm80_cu_ef95aea4_43004cuda3std3__45__cpo4cendE,@object
	.size		_ZN83_INTERNAL_04150245_47_flash_fwd_hdim192_fp16_paged_softcapall_sm80_cu_ef95aea4_43004cuda3std3__45__cpo4cendE,(_ZN83_INTERNAL_04150245_47_flash_fwd_hdim192_fp16_paged_softcapall_sm80_cu_ef95aea4_43004cuda3std6ranges3__45__cpo4swapE - _ZN83_INTERNAL_04150245_47_flash_fwd_hdim192_fp16_paged_softcapall_sm80_cu_ef95aea4_43004cuda3std3__45__cpo4cendE)
_ZN83_INTERNAL_04150245_47_flash_fwd_hdim192_fp16_paged_softcapall_sm80_cu_ef95aea4_43004cuda3std3__45__cpo4cendE:
	.zero		1
	.type		_ZN83_INTERNAL_04150245_47_flash_fwd_hdim192_fp16_paged_softcapall_sm80_cu_ef95aea4_43004cuda3std6ranges3__45__cpo4swapE,@object
	.size		_ZN83_INTERNAL_04150245_47_flash_fwd_hdim192_fp16_paged_softcapall_sm80_cu_ef95aea4_43004cuda3std6ranges3__45__cpo4swapE,(.L_7 - _ZN83_INTERNAL_04150245_47_flash_fwd_hdim192_fp16_paged_softcapall_sm80_cu_ef95aea4_43004cuda3std6ranges3__45__cpo4swapE)
_ZN83_INTERNAL_04150245_47_flash_fwd_hdim192_fp16_paged_softcapall_sm80_cu_ef95aea4_43004cuda3std6ranges3__45__cpo4swapE:
	.zero		1
.L_7:


//--------------------- .nv.constant0._ZN7cutlass13device_kernelIN5flash19enable_sm80_to_sm89INS1_16FlashAttnFwdSm80INS1_25CollectiveMainloopFwdSm80ILi8ELi1ELb0EN4cute5tupleIJNS5_1CILi128EEENS7_ILi64EEENS7_ILi192EEEEEELi192ENS_6half_tEfNS_4arch4Sm80ELb0ELb0ELb1ELb0ELb1ELb0ELb1ELb0EEENS1_21CollectiveEpilogueFwdINS6_IJS8_SA_S9_EEENS6_IJNS7_ILi1EEESI_SI_EEESC_SE_Li256ELb0ELb1ELb0ELb0EEENS1_19SingleTileSchedulerILb0ELb0ELb1ELi128EEEEEEEEEvNT_6ParamsE --------------------------
	.section	.nv.constant0._ZN7cutlass13device_kernelIN5flash19enable_sm80_to_sm89INS1_16FlashAttnFwdSm80INS1_25CollectiveMainloopFwdSm80ILi8ELi1ELb0EN4cute5tupleIJNS5_1CILi128EEENS7_ILi64EEENS7_ILi192EEEEEELi192ENS_6half_tEfNS_4arch4Sm80ELb0ELb0ELb1ELb0ELb1ELb0ELb1ELb0EEENS1_21CollectiveEpilogueFwdINS6_IJS8_SA_S9_EEENS6_IJNS7_ILi1EEESI_SI_EEESC_SE_Li256ELb0ELb1ELb0ELb0EEENS1_19SingleTileSchedulerILb0ELb0ELb1ELi128EEEEEEEEEvNT_6ParamsE,"a",@progbits
	.sectionflags	@""
	.align	4
.nv.constant0._ZN7cutlass13device_kernelIN5flash19enable_sm80_to_sm89INS1_16FlashAttnFwdSm80INS1_25CollectiveMainloopFwdSm80ILi8ELi1ELb0EN4cute5tupleIJNS5_1CILi128EEENS7_ILi64EEENS7_ILi192EEEEEELi192ENS_6half_tEfNS_4arch4Sm80ELb0ELb0ELb1ELb0ELb1ELb0ELb1ELb0EEENS1_21CollectiveEpilogueFwdINS6_IJS8_SA_S9_EEENS6_IJNS7_ILi1EEESI_SI_EEESC_SE_Li256ELb0ELb1ELb0ELb0EEENS1_19SingleTileSchedulerILb0ELb0ELb1ELi128EEEEEEEEEvNT_6ParamsE:
	.zero		1576


//--------------------- .nv.constant0._ZN7cutlass13device_kernelIN5flash19enable_sm80_to_sm89INS1_16FlashAttnFwdSm80INS1_25CollectiveMainloopFwdSm80ILi8ELi1ELb0EN4cute5tupleIJNS5_1CILi128EEENS7_ILi64EEENS7_ILi192EEEEEELi192ENS_6half_tEfNS_4arch4Sm80ELb0ELb0ELb1ELb1ELb1ELb0ELb1ELb0EEENS1_21CollectiveEpilogueFwdINS6_IJS8_SA_S9_EEENS6_IJNS7_ILi1EEESI_SI_EEESC_SE_Li256ELb1ELb1ELb0ELb0EEENS1_19SingleTileSchedulerILb1ELb0ELb1ELi128EEEEEEEEEvNT_6ParamsE --------------------------
	.section	.nv.constant0._ZN7cutlass13device_kernelIN5flash19enable_sm80_to_sm89INS1_16FlashAttnFwdSm80INS1_25CollectiveMainloopFwdSm80ILi8ELi1ELb0EN4cute5tupleIJNS5_1CILi128EEENS7_ILi64EEENS7_ILi192EEEEEELi192ENS_6half_tEfNS_4arch4Sm80ELb0ELb0ELb1ELb1ELb1ELb0ELb1ELb0EEENS1_21CollectiveEpilogueFwdINS6_IJS8_SA_S9_EEENS6_IJNS7_ILi1EEESI_SI_EEESC_SE_Li256ELb1ELb1ELb0ELb0EEENS1_19SingleTileSchedulerILb1ELb0ELb1ELi128EEEEEEEEEvNT_6ParamsE,"a",@progbits
	.sectionflags	@""
	.align	4
.nv.constant0._ZN7cutlass13device_kernelIN5flash19enable_sm80_to_sm89INS1_16FlashAttnFwdSm80INS1_25CollectiveMainloopFwdSm80ILi8ELi1ELb0EN4cute5tupleIJNS5_1CILi128EEENS7_ILi64EEENS7_ILi192EEEEEELi192ENS_6half_tEfNS_4arch4Sm80ELb0ELb0ELb1ELb1ELb1ELb0ELb1ELb0EEENS1_21CollectiveEpilogueFwdINS6_IJS8_SA_S9_EEENS6_IJNS7_ILi1EEESI_SI_EEESC_SE_Li256ELb1ELb1ELb0ELb0EEENS1_19SingleTileSchedulerILb1ELb0ELb1ELi128EEEEEEEEEvNT_6ParamsE:
	.zero		1576


//--------------------- .nv.constant0._ZN7cutlass13device_kernelIN5flash19enable_sm80_to_sm89INS1_16FlashAttnFwdSm80INS1_25CollectiveMainloopFwdSm80ILi8ELi1ELb0EN4cute5tupleIJNS5_1CILi128EEENS7_ILi64EEENS7_ILi192EEEEEELi192ENS_6half_tEfNS_4arch4Sm80ELb0ELb0ELb1ELb1ELb1ELb1ELb1ELb0EEENS1_21CollectiveEpilogueFwdINS6_IJS8_SA_S9_EEENS6_IJNS7_ILi1EEESI_SI_EEESC_SE_Li256ELb1ELb1ELb0ELb0EEENS1_19SingleTileSchedulerILb1ELb0ELb1ELi128EEEEEEEEEvNT_6ParamsE --------------------------
	.section	.nv.constant0._ZN7cutlass13device_kernelIN5flash19enable_sm80_to_sm89INS1_16FlashAttnFwdSm80INS1_25CollectiveMainloopFwdSm80ILi8ELi1ELb0EN4cute5tupleIJNS5_1CILi128EEENS7_ILi64EEENS7_ILi192EEEEEELi192ENS_6half_tEfNS_4arch4Sm80ELb0ELb0ELb1ELb1ELb1ELb1ELb1ELb0EEENS1_21CollectiveEpilogueFwdINS6_IJS8_SA_S9_EEENS6_IJNS7_ILi1EEESI_SI_EEESC_SE_Li256ELb1ELb1ELb0ELb0EEENS1_19SingleTileSchedulerILb1ELb0ELb1ELi128EEEEEEEEEvNT_6ParamsE,"a",@progbits
	.sectionflags	@""
	.align	4
.nv.constant0._ZN7cutlass13device_kernelIN5flash19enable_sm80_to_sm89INS1_16FlashAttnFwdSm80INS1_25CollectiveMainloopFwdSm80ILi8ELi1ELb0EN4cute5tupleIJNS5_1CILi128EEENS7_ILi64EEENS7_ILi192EEEEEELi192ENS_6half_tEfNS_4arch4Sm80ELb0ELb0ELb1ELb1ELb1ELb1ELb1ELb0EEENS1_21CollectiveEpilogueFwdINS6_IJS8_SA_S9_EEENS6_IJNS7_ILi1EEESI_SI_EEESC_SE_Li256ELb1ELb1ELb0ELb0EEENS1_19SingleTileSchedulerILb1ELb0ELb1ELi128EEEEEEEEEvNT_6ParamsE:
	.zero		1576


//--------------------- .nv.constant0._ZN7cutlass13device_kernelIN5flash19enable_sm80_to_sm89INS1_16FlashAttnFwdSm80INS1_25CollectiveMainloopFwdSm80ILi8ELi1ELb0EN4cute5tupleIJNS5_1CILi128EEENS7_ILi64EEENS7_ILi192EEEEEELi192ENS_6half_tEfNS_4arch4Sm80ELb0ELb1ELb1ELb0ELb1ELb0ELb1ELb0EEENS1_21CollectiveEpilogueFwdINS6_IJS8_SA_S9_EEENS6_IJNS7_ILi1EEESI_SI_EEESC_SE_Li256ELb0ELb1ELb0ELb0EEENS1_19SingleTileSchedulerILb0ELb0ELb1ELi128EEEEEEEEEvNT_6ParamsE --------------------------
	.section	.nv.constant0._ZN7cutlass13device_kernelIN5flash19enable_sm80_to_sm89INS1_16FlashAttnFwdSm80INS1_25CollectiveMainloopFwdSm80ILi8ELi1ELb0EN4cute5tupleIJNS5_1CILi128EEENS7_ILi64EEENS7_ILi192EEEEEELi192ENS_6half_tEfNS_4arch4Sm80ELb0ELb1ELb1ELb0ELb1ELb0ELb1ELb0EEENS1_21CollectiveEpilogueFwdINS6_IJS8_SA_S9_EEENS6_IJNS7_ILi1EEESI_SI_EEESC_SE_Li256ELb0ELb1ELb0ELb0EEENS1_19SingleTileSchedulerILb0ELb0ELb1ELi128EEEEEEEEEvNT_6ParamsE,"a",@progbits
	.sectionflags	@""
	.align	4
.nv.constant0._ZN7cutlass13device_kernelIN5flash19enable_sm80_to_sm89INS1_16FlashAttnFwdSm80INS1_25CollectiveMainloopFwdSm80ILi8ELi1ELb0EN4cute5tupleIJNS5_1CILi128EEENS7_ILi64EEENS7_ILi192EEEEEELi192ENS_6half_tEfNS_4arch4Sm80ELb0ELb1ELb1ELb0ELb1ELb0ELb1ELb0EEENS1_21CollectiveEpilogueFwdINS6_IJS8_SA_S9_EEENS6_IJNS7_ILi1EEESI_SI_EEESC_SE_Li256ELb0ELb1ELb0ELb0EEENS1_19SingleTileSchedulerILb0ELb0ELb1ELi128EEEEEEEEEvNT_6ParamsE:
	.zero		1576


//--------------------- .nv.constant0._ZN7cutlass13device_kernelIN5flash19enable_sm80_to_sm89INS1_16FlashAttnFwdSm80INS1_25CollectiveMainloopFwdSm80ILi8ELi1ELb0EN4cute5tupleIJNS5_1CILi128EEENS7_ILi64EEENS7_ILi192EEEEEELi192ENS_6half_tEfNS_4arch4Sm80ELb0ELb1ELb1ELb1ELb1ELb0ELb1ELb0EEENS1_21CollectiveEpilogueFwdINS6_IJS8_SA_S9_EEENS6_IJNS7_ILi1EEESI_SI_EEESC_SE_Li256ELb1ELb1ELb0ELb0EEENS1_19SingleTileSchedulerILb1ELb0ELb1ELi128EEEEEEEEEvNT_6ParamsE --------------------------
	.section	.nv.constant0._ZN7cutlass13device_kernelIN5flash19enable_sm80_to_sm89INS1_16FlashAttnFwdSm80INS1_25CollectiveMainloopFwdSm80ILi8ELi1ELb0EN4cute5tupleIJNS5_1CILi128EEENS7_ILi64EEENS7_ILi192EEEEEELi192ENS_6half_tEfNS_4arch4Sm80ELb0ELb1ELb1ELb1ELb1ELb0ELb1ELb0EEENS1_21CollectiveEpilogueFwdINS6_IJS8_SA_S9_EEENS6_IJNS7_ILi1EEESI_SI_EEESC_SE_Li256ELb1ELb1ELb0ELb0EEENS1_19SingleTileSchedulerILb1ELb0ELb1ELi128EEEEEEEEEvNT_6ParamsE,"a",@progbits
	.sectionflags	@""
	.align	4
.nv.constant0._ZN7cutlass13device_kernelIN5flash19enable_sm80_to_sm89INS1_16FlashAttnFwdSm80INS1_25CollectiveMainloopFwdSm80ILi8ELi1ELb0EN4cute5tupleIJNS5_1CILi128EEENS7_ILi64EEENS7_ILi192EEEEEELi192ENS_6half_tEfNS_4arch4Sm80ELb0ELb1ELb1ELb1ELb1ELb0ELb1ELb0EEENS1_21CollectiveEpilogueFwdINS6_IJS8_SA_S9_EEENS6_IJNS7_ILi1EEESI_SI_EEESC_SE_Li256ELb1ELb1ELb0ELb0EEENS1_19SingleTileSchedulerILb1ELb0ELb1ELi128EEEEEEEEEvNT_6ParamsE:
	.zero		1576


//--------------------- .nv.constant0._ZN7cutlass13device_kernelIN5flash19enable_sm80_to_sm89INS1_16FlashAttnFwdSm80INS1_25CollectiveMainloopFwdSm80ILi8ELi1ELb0EN4cute5tupleIJNS5_1CILi128EEENS7_ILi64EEENS7_ILi192EEEEEELi192ENS_6half_tEfNS_4arch4Sm80ELb0ELb1ELb1ELb1ELb1ELb1ELb1ELb0EEENS1_21CollectiveEpilogueFwdINS6_IJS8_SA_S9_EEENS6_IJNS7_ILi1EEESI_SI_EEESC_SE_Li256ELb1ELb1ELb0ELb0EEENS1_19SingleTileSchedulerILb1ELb0ELb1ELi128EEEEEEEEEvNT_6ParamsE --------------------------
	.section	.nv.constant0._ZN7cutlass13device_kernelIN5flash19enable_sm80_to_sm89INS1_16FlashAttnFwdSm80INS1_25CollectiveMainloopFwdSm80ILi8ELi1ELb0EN4cute5tupleIJNS5_1CILi128EEENS7_ILi64EEENS7_ILi192EEEEEELi192ENS_6half_tEfNS_4arch4Sm80ELb0ELb1ELb1ELb1ELb1ELb1ELb1ELb0EEENS1_21CollectiveEpilogueFwdINS6_IJS8_SA_S9_EEENS6_IJNS7_ILi1EEESI_SI_EEESC_SE_Li256ELb1ELb1ELb0ELb0EEENS1_19SingleTileSchedulerILb1ELb0ELb1ELi128EEEEEEEEEvNT_6ParamsE,"a",@progbits
	.sectionflags	@""
	.align	4
.nv.constant0._ZN7cutlass13device_kernelIN5flash19enable_sm80_to_sm89INS1_16FlashAttnFwdSm80INS1_25CollectiveMainloopFwdSm80ILi8ELi1ELb0EN4cute5tupleIJNS5_1CILi128EEENS7_ILi64EEENS7_ILi192EEEEEELi192ENS_6half_tEfNS_4arch4Sm80ELb0ELb1ELb1ELb1ELb1ELb1ELb1ELb0EEENS1_21CollectiveEpilogueFwdINS6_IJS8_SA_S9_EEENS6_IJNS7_ILi1EEESI_SI_EEESC_SE_Li256ELb1ELb1ELb0ELb0EEENS1_19SingleTileSchedulerILb1ELb0ELb1ELi128EEEEEEEEEvNT_6ParamsE:
	.zero		1576


//--------------------- .nv.constant0._ZN7cutlass13device_kernelIN5flash19enable_sm80_to_sm89INS1_16FlashAttnFwdSm80INS1_25CollectiveMainloopFwdSm80ILi8ELi1ELb0EN4cute5tupleIJNS5_1CILi128EEENS7_ILi64EEENS7_ILi192EEEEEELi192ENS_6half_tEfNS_4arch4Sm80ELb1ELb0ELb1ELb0ELb1ELb0ELb1ELb0EEENS1_21CollectiveEpilogueFwdINS6_IJS8_SA_S9_EEENS6_IJNS7_ILi1EEESI_SI_EEESC_SE_Li256ELb0ELb1ELb0ELb0EEENS1_30DynamicPersistentTileSchedulerILi256ELi256ELb0ELb1ELb0EEEEEEEEEvNT_6ParamsE --------------------------
	.section	.nv.constant0._ZN7cutlass13device_kernelIN5flash19enable_sm80_to_sm89INS1_16FlashAttnFwdSm80INS1_25CollectiveMainloopFwdSm80ILi8ELi1ELb0EN4cute5tupleIJNS5_1CILi128EEENS7_ILi64EEENS7_ILi192EEEEEELi192ENS_6half_tEfNS_4arch4Sm80ELb1ELb0ELb1ELb0ELb1ELb0ELb1ELb0EEENS1_21CollectiveEpilogueFwdINS6_IJS8_SA_S9_EEENS6_IJNS7_ILi1EEESI_SI_EEESC_SE_Li256ELb0ELb1ELb0ELb0EEENS1_30DynamicPersistentTileSchedulerILi256ELi256ELb0ELb1ELb0EEEEEEEEEvNT_6ParamsE,"a",@progbits
	.sectionflags	@""
	.align	4
.nv.constant0._ZN7cutlass13device_kernelIN5flash19enable_sm80_to_sm89INS1_16FlashAttnFwdSm80INS1_25CollectiveMainloopFwdSm80ILi8ELi1ELb0EN4cute5tupleIJNS5_1CILi128EEENS7_ILi64EEENS7_ILi192EEEEEELi192ENS_6half_tEfNS_4arch4Sm80ELb1ELb0ELb1ELb0ELb1ELb0ELb1ELb0EEENS1_21CollectiveEpilogueFwdINS6_IJS8_SA_S9_EEENS6_IJNS7_ILi1EEESI_SI_EEESC_SE_Li256ELb0ELb1ELb0ELb0EEENS1_30DynamicPersistentTileSchedulerILi256ELi256ELb0ELb1ELb0EEEEEEEEEvNT_6ParamsE:
	.zero		1592


//--------------------- .nv.constant0._ZN7cutlass13device_kernelIN5flash19enable_sm80_to_sm89INS1_16FlashAttnFwdSm80INS1_25CollectiveMainloopFwdSm80ILi8ELi1ELb0EN4cute5tupleIJNS5_1CILi128EEENS7_ILi64EEENS7_ILi192EEEEEELi192ENS_6half_tEfNS_4arch4Sm80ELb1ELb0ELb1ELb1ELb1ELb0ELb1ELb0EEENS1_21CollectiveEpilogueFwdINS6_IJS8_SA_S9_EEENS6_IJNS7_ILi1EEESI_SI_EEESC_SE_Li256ELb1ELb1ELb0ELb0EEENS1_19SingleTileSchedulerILb1ELb0ELb1ELi128EEEEEEEEEvNT_6ParamsE --------------------------
	.section	.nv.constant0._ZN7cutlass13device_kernelIN5flash19enable_sm80_to_sm89INS1_16FlashAttnFwdSm80INS1_25CollectiveMainloopFwdSm80ILi8ELi1ELb0EN4cute5tupleIJNS5_1CILi128EEENS7_ILi64EEENS7_ILi192EEEEEELi192ENS_6half_tEfNS_4arch4Sm80ELb1ELb0ELb1ELb1ELb1ELb0ELb1ELb0EEENS1_21CollectiveEpilogueFwdINS6_IJS8_SA_S9_EEENS6_IJNS7_ILi1EEESI_SI_EEESC_SE_Li256ELb1ELb1ELb0ELb0EEENS1_19SingleTileSchedulerILb1ELb0ELb1ELi128EEEEEEEEEvNT_6ParamsE,"a",@progbits
	.sectionflags	@""
	.align	4
.nv.constant0._ZN7cutlass13device_kernelIN5flash19enable_sm80_to_sm89INS1_16FlashAttnFwdSm80INS1_25CollectiveMainloopFwdSm80ILi8ELi1ELb0EN4cute5tupleIJNS5_1CILi128EEENS7_ILi64EEENS7_ILi192EEEEEELi192ENS_6half_tEfNS_4arch4Sm80ELb1ELb0ELb1ELb1ELb1ELb0ELb1ELb0EEENS1_21CollectiveEpilogueFwdINS6_IJS8_SA_S9_EEENS6_IJNS7_ILi1EEESI_SI_EEESC_SE_Li256ELb1ELb1ELb0ELb0EEENS1_19SingleTileSchedulerILb1ELb0ELb1ELi128EEEEEEEEEvNT_6ParamsE:
	.zero		1576


//--------------------- .nv.constant0._ZN7cutlass13device_kernelIN5flash19enable_sm80_to_sm89INS1_16FlashAttnFwdSm80INS1_25CollectiveMainloopFwdSm80ILi8ELi1ELb0EN4cute5tupleIJNS5_1CILi128EEENS7_ILi64EEENS7_ILi192EEEEEELi192ENS_6half_tEfNS_4arch4Sm80ELb1ELb0ELb1ELb1ELb1ELb1ELb1ELb0EEENS1_21CollectiveEpilogueFwdINS6_IJS8_SA_S9_EEENS6_IJNS7_ILi1EEESI_SI_EEESC_SE_Li256ELb1ELb1ELb0ELb0EEENS1_19SingleTileSchedulerILb1ELb0ELb1ELi128EEEEEEEEEvNT_6ParamsE --------------------------
	.section	.nv.constant0._ZN7cutlass13device_kernelIN5flash19enable_sm80_to_sm89INS1_16FlashAttnFwdSm80INS1_25CollectiveMainloopFwdSm80ILi8ELi1ELb0EN4cute5tupleIJNS5_1CILi128EEENS7_ILi64EEENS7_ILi192EEEEEELi192ENS_6half_tEfNS_4arch4Sm80ELb1ELb0ELb1ELb1ELb1ELb1ELb1ELb0EEENS1_21CollectiveEpilogueFwdINS6_IJS8_SA_S9_EEENS6_IJNS7_ILi1EEESI_SI_EEESC_SE_Li256ELb1ELb1ELb0ELb0EEENS1_19SingleTileSchedulerILb1ELb0ELb1ELi128EEEEEEEEEvNT_6ParamsE,"a",@progbits
	.sectionflags	@""
	.align	4
.nv.constant0._ZN7cutlass13device_kernelIN5flash19enable_sm80_to_sm89INS1_16FlashAttnFwdSm80INS1_25CollectiveMainloopFwdSm80ILi8ELi1ELb0EN4cute5tupleIJNS5_1CILi128EEENS7_ILi64EEENS7_ILi192EEEEEELi192ENS_6half_tEfNS_4arch4Sm80ELb1ELb0ELb1ELb1ELb1ELb1ELb1ELb0EEENS1_21CollectiveEpilogueFwdINS6_IJS8_SA_S9_EEENS6_IJNS7_ILi1EEESI_SI_EEESC_SE_Li256ELb1ELb1ELb0ELb0EEENS1_19SingleTileSchedulerILb1ELb0ELb1ELi128EEEEEEEEEvNT_6ParamsE:
	.zero		1576


//--------------------- .nv.constant0._ZN7cutlass13device_kernelIN5flash19enable_sm80_to_sm89INS1_16FlashAttnFwdSm80INS1_25CollectiveMainloopFwdSm80ILi8ELi2ELb0EN4cute5tupleIJNS5_1CILi128EEENS7_ILi64EEENS7_ILi192EEEEEELi192ENS_6half_tEfNS_4arch4Sm80ELb0ELb0ELb1ELb0ELb1ELb0ELb1ELb0EEENS1_21CollectiveEpilogueFwdINS6_IJS8_SA_S9_EEENS6_IJNS7_ILi1EEESI_SI_EEESC_SE_Li256ELb0ELb1ELb0ELb0EEENS1_19SingleTileSchedulerILb0ELb0ELb1ELi128EEEEEEEEEvNT_6ParamsE --------------------------
	.section	.nv.constant0._ZN7cutlass13device_kernelIN5flash19enable_sm80_to_sm89INS1_16FlashAttnFwdSm80INS1_25CollectiveMainloopFwdSm80ILi8ELi2ELb0EN4cute5tupleIJNS5_1CILi128EEENS7_ILi64EEENS7_ILi192EEEEEELi192ENS_6half_tEfNS_4arch4Sm80ELb0ELb0ELb1ELb0ELb1ELb0ELb1ELb0EEENS1_21CollectiveEpilogueFwdINS6_IJS8_SA_S9_EEENS6_IJNS7_ILi1EEESI_SI_EEESC_SE_Li256ELb0ELb1ELb0ELb0EEENS1_19SingleTileSchedulerILb0ELb0ELb1ELi128EEEEEEEEEvNT_6ParamsE,"a",@progbits
	.sectionflags	@""
	.align	4
.nv.constant0._ZN7cutlass13device_kernelIN5flash19enable_sm80_to_sm89INS1_16FlashAttnFwdSm80INS1_25CollectiveMainloopFwdSm80ILi8ELi2ELb0EN4cute5tupleIJNS5_1CILi128EEENS7_ILi64EEENS7_ILi192EEEEEELi192ENS_6half_tEfNS_4arch4Sm80ELb0ELb0ELb1ELb0ELb1ELb0ELb1ELb0EEENS1_21CollectiveEpilogueFwdINS6_IJS8_SA_S9_EEENS6_IJNS7_ILi1EEESI_SI_EEESC_SE_Li256ELb0ELb1ELb0ELb0EEENS1_19SingleTileSchedulerILb0ELb0ELb1ELi128EEEEEEEEEvNT_6ParamsE:
	.zero		1576


//--------------------- .nv.constant0._ZN7cutlass13device_kernelIN5flash19enable_sm80_to_sm89INS1_16FlashAttnFwdSm80INS1_25CollectiveMainloopFwdSm80ILi8ELi2ELb0EN4cute5tupleIJNS5_1CILi128EEENS7_ILi64EEENS7_ILi192EEEEEELi192ENS_6half_tEfNS_4arch4Sm80ELb0ELb0ELb1ELb1ELb1ELb0ELb1ELb0EEENS1_21CollectiveEpilogueFwdINS6_IJS8_SA_S9_EEENS6_IJNS7_ILi1EEESI_SI_EEESC_SE_Li256ELb1ELb1ELb0ELb0EEENS1_19SingleTileSchedulerILb1ELb0ELb1ELi128EEEEEEEEEvNT_6ParamsE --------------------------
	.section	.nv.constant0._ZN7cutlass13device_kernelIN5flash19enable_sm80_to_sm89INS1_16FlashAttnFwdSm80INS1_25CollectiveMainloopFwdSm80ILi8ELi2ELb0EN4cute5tupleIJNS5_1CILi128EEENS7_ILi64EEENS7_ILi192EEEEEELi192ENS_6half_tEfNS_4arch4Sm80ELb0ELb0ELb1ELb1ELb1ELb0ELb1ELb0EEENS1_21CollectiveEpilogueFwdINS6_IJS8_SA_S9_EEENS6_IJNS7_ILi1EEESI_SI_EEESC_SE_Li256ELb1ELb1ELb0ELb0EEENS1_19SingleTileSchedulerILb1ELb0ELb1ELi128EEEEEEEEEvNT_6ParamsE,"a",@progbits
	.sectionflags	@""
	.align	4
.nv.constant0._ZN7cutlass13device_kernelIN5flash19enable_sm80_to_sm89INS1_16FlashAttnFwdSm80INS1_25CollectiveMainloopFwdSm80ILi8ELi2ELb0EN4cute5tupleIJNS5_1CILi128EEENS7_ILi64EEENS7_ILi192EEEEEELi192ENS_6half_tEfNS_4arch4Sm80ELb0ELb0ELb1ELb1ELb1ELb0ELb1ELb0EEENS1_21CollectiveEpilogueFwdINS6_IJS8_SA_S9_EEENS6_IJNS7_ILi1EEESI_SI_EEESC_SE_Li256ELb1ELb1ELb0ELb0EEENS1_19SingleTileSchedulerILb1ELb0ELb1ELi128EEEEEEEEEvNT_6ParamsE:
	.zero		1576


//--------------------- .nv.constant0._ZN7cutlass13device_kernelIN5flash19enable_sm80_to_sm89INS1_16FlashAttnFwdSm80INS1_25CollectiveMainloopFwdSm80ILi8ELi2ELb0EN4cute5tupleIJNS5_1CILi128EEENS7_ILi64EEENS7_ILi192EEEEEELi192ENS_6half_tEfNS_4arch4Sm80ELb0ELb0ELb1ELb1ELb1ELb1ELb1ELb0EEENS1_21CollectiveEpilogueFwdINS6_IJS8_SA_S9_EEENS6_IJNS7_ILi1EEESI_SI_EEESC_SE_Li256ELb1ELb1ELb0ELb0EEENS1_19SingleTileSchedulerILb1ELb0ELb1ELi128EEEEEEEEEvNT_6ParamsE --------------------------
	.section	.nv.constant0._ZN7cutlass13device_kernelIN5flash19enable_sm80_to_sm89INS1_16FlashAttnFwdSm80INS1_25CollectiveMainloopFwdSm80ILi8ELi2ELb0EN4cute5tupleIJNS5_1CILi128EEENS7_ILi64EEENS7_ILi192EEEEEELi192ENS_6half_tEfNS_4arch4Sm80ELb0ELb0ELb1ELb1ELb1ELb1ELb1ELb0EEENS1_21CollectiveEpilogueFwdINS6_IJS8_SA_S9_EEENS6_IJNS7_ILi1EEESI_SI_EEESC_SE_Li256ELb1ELb1ELb0ELb0EEENS1_19SingleTileSchedulerILb1ELb0ELb1ELi128EEEEEEEEEvNT_6ParamsE,"a",@progbits
	.sectionflags	@""
	.align	4
.nv.constant0._ZN7cutlass13device_kernelIN5flash19enable_sm80_to_sm89INS1_16FlashAttnFwdSm80INS1_25CollectiveMainloopFwdSm80ILi8ELi2ELb0EN4cute5tupleIJNS5_1CILi128EEENS7_ILi64EEENS7_ILi192EEEEEELi192ENS_6half_tEfNS_4arch4Sm80ELb0ELb0ELb1ELb1ELb1ELb1ELb1ELb0EEENS1_21CollectiveEpilogueFwdINS6_IJS8_SA_S9_EEENS6_IJNS7_ILi1EEESI_SI_EEESC_SE_Li256ELb1ELb1ELb0ELb0EEENS1_19SingleTileSchedulerILb1ELb0ELb1ELi128EEEEEEEEEvNT_6ParamsE:
	.zero		1576


//--------------------- .nv.constant0._ZN7cutlass13device_kernelIN5flash19enable_sm80_to_sm89INS1_16FlashAttnFwdSm80INS1_25CollectiveMainloopFwdSm80ILi8ELi2ELb0EN4cute5tupleIJNS5_1CILi128EEENS7_ILi64EEENS7_ILi192EEEEEELi192ENS_6half_tEfNS_4arch4Sm80ELb0ELb1ELb1ELb0ELb1ELb0ELb1ELb0EEENS1_21CollectiveEpilogueFwdINS6_IJS8_SA_S9_EEENS6_IJNS7_ILi1EEESI_SI_EEESC_SE_Li256ELb0ELb1ELb0ELb0EEENS1_19SingleTileSchedulerILb0ELb0ELb1ELi128EEEEEEEEEvNT_6ParamsE --------------------------
	.section	.nv.constant0._ZN7cutlass13device_kernelIN5flash19enable_sm80_to_sm89INS1_16FlashAttnFwdSm80INS1_25CollectiveMainloopFwdSm80ILi8ELi2ELb0EN4cute5tupleIJNS5_1CILi128EEENS7_ILi64EEENS7_ILi192EEEEEELi192ENS_6half_tEfNS_4arch4Sm80ELb0ELb1ELb1ELb0ELb1ELb0ELb1ELb0EEENS1_21CollectiveEpilogueFwdINS6_IJS8_SA_S9_EEENS6_IJNS7_ILi1EEESI_SI_EEESC_SE_Li256ELb0ELb1ELb0ELb0EEENS1_19SingleTileSchedulerILb0ELb0ELb1ELi128EEEEEEEEEvNT_6ParamsE,"a",@progbits
	.sectionflags	@""
	.align	4
.nv.constant0._ZN7cutlass13device_kernelIN5flash19enable_sm80_to_sm89INS1_16FlashAttnFwdSm80INS1_25CollectiveMainloopFwdSm80ILi8ELi2ELb0EN4cute5tupleIJNS5_1CILi128EEENS7_ILi64EEENS7_ILi192EEEEEELi192ENS_6half_tEfNS_4arch4Sm80ELb0ELb1ELb1ELb0ELb1ELb0ELb1ELb0EEENS1_21CollectiveEpilogueFwdINS6_IJS8_SA_S9_EEENS6_IJNS7_ILi1EEESI_SI_EEESC_SE_Li256ELb0ELb1ELb0ELb0EEENS1_19SingleTileSchedulerILb0ELb0ELb1ELi128EEEEEEEEEvNT_6ParamsE:
	.zero		1576


//--------------------- .nv.constant0._ZN7cutlass13device_kernelIN5flash19enable_sm80_to_sm89INS1_16FlashAttnFwdSm80INS1_25CollectiveMainloopFwdSm80ILi8ELi2ELb0EN4cute5tupleIJNS5_1CILi128EEENS7_ILi64EEENS7_ILi192EEEEEELi192ENS_6half_tEfNS_4arch4Sm80ELb0ELb1ELb1ELb1ELb1ELb0ELb1ELb0EEENS1_21CollectiveEpilogueFwdINS6_IJS8_SA_S9_EEENS6_IJNS7_ILi1EEESI_SI_EEESC_SE_Li256ELb1ELb1ELb0ELb0EEENS1_19SingleTileSchedulerILb1ELb0ELb1ELi128EEEEEEEEEvNT_6ParamsE --------------------------
	.section	.nv.constant0._ZN7cutlass13device_kernelIN5flash19enable_sm80_to_sm89INS1_16FlashAttnFwdSm80INS1_25CollectiveMainloopFwdSm80ILi8ELi2ELb0EN4cute5tupleIJNS5_1CILi128EEENS7_ILi64EEENS7_ILi192EEEEEELi192ENS_6half_tEfNS_4arch4Sm80ELb0ELb1ELb1ELb1ELb1ELb0ELb1ELb0EEENS1_21CollectiveEpilogueFwdINS6_IJS8_SA_S9_EEENS6_IJNS7_ILi1EEESI_SI_EEESC_SE_Li256ELb1ELb1ELb0ELb0EEENS1_19SingleTileSchedulerILb1ELb0ELb1ELi128EEEEEEEEEvNT_6ParamsE,"a",@progbits
	.sectionflags	@""
	.align	4
.nv.constant0._ZN7cutlass13device_kernelIN5flash19enable_sm80_to_sm89INS1_16FlashAttnFwdSm80INS1_25CollectiveMainloopFwdSm80ILi8ELi2ELb0EN4cute5tupleIJNS5_1CILi128EEENS7_ILi64EEENS7_ILi192EEEEEELi192ENS_6half_tEfNS_4arch4Sm80ELb0ELb1ELb1ELb1ELb1ELb0ELb1ELb0EEENS1_21CollectiveEpilogueFwdINS6_IJS8_SA_S9_EEENS6_IJNS7_ILi1EEESI_SI_EEESC_SE_Li256ELb1ELb1ELb0ELb0EEENS1_19SingleTileSchedulerILb1ELb0ELb1ELi128EEEEEEEEEvNT_6ParamsE:
	.zero		1576


//--------------------- .nv.constant0._ZN7cutlass13device_kernelIN5flash19enable_sm80_to_sm89INS1_16FlashAttnFwdSm80INS1_25CollectiveMainloopFwdSm80ILi8ELi2ELb0EN4cute5tupleIJNS5_1CILi128EEENS7_ILi64EEENS7_ILi192EEEEEELi192ENS_6half_tEfNS_4arch4Sm80ELb0ELb1ELb1ELb1ELb1ELb1ELb1ELb0EEENS1_21CollectiveEpilogueFwdINS6_IJS8_SA_S9_EEENS6_IJNS7_ILi1EEESI_SI_EEESC_SE_Li256ELb1ELb1ELb0ELb0EEENS1_19SingleTileSchedulerILb1ELb0ELb1ELi128EEEEEEEEEvNT_6ParamsE --------------------------
	.section	.nv.constant0._ZN7cutlass13device_kernelIN5flash19enable_sm80_to_sm89INS1_16FlashAttnFwdSm80INS1_25CollectiveMainloopFwdSm80ILi8ELi2ELb0EN4cute5tupleIJNS5_1CILi128EEENS7_ILi64EEENS7_ILi192EEEEEELi192ENS_6half_tEfNS_4arch4Sm80ELb0ELb1ELb1ELb1ELb1ELb1ELb1ELb0EEENS1_21CollectiveEpilogueFwdINS6_IJS8_SA_S9_EEENS6_IJNS7_ILi1EEESI_SI_EEESC_SE_Li256ELb1ELb1ELb0ELb0EEENS1_19SingleTileSchedulerILb1ELb0ELb1ELi128EEEEEEEEEvNT_6ParamsE,"a",@progbits
	.sectionflags	@""
	.align	4
.nv.constant0._ZN7cutlass13device_kernelIN5flash19enable_sm80_to_sm89INS1_16FlashAttnFwdSm80INS1_25CollectiveMainloopFwdSm80ILi8ELi2ELb0EN4cute5tupleIJNS5_1CILi128EEENS7_ILi64EEENS7_ILi192EEEEEELi192ENS_6half_tEfNS_4arch4Sm80ELb0ELb1ELb1ELb1ELb1ELb1ELb1ELb0EEENS1_21CollectiveEpilogueFwdINS6_IJS8_SA_S9_EEENS6_IJNS7_ILi1EEESI_SI_EEESC_SE_Li256ELb1ELb1ELb0ELb0EEENS1_19SingleTileSchedulerILb1ELb0ELb1ELi128EEEEEEEEEvNT_6ParamsE:
	.zero		1576


//--------------------- .nv.constant0._ZN7cutlass13device_kernelIN5flash19enable_sm80_to_sm89INS1_16FlashAttnFwdSm80INS1_25CollectiveMainloopFwdSm80ILi8ELi2ELb0EN4cute5tupleIJNS5_1CILi128EEENS7_ILi64EEENS7_ILi192EEEEEELi192ENS_6half_tEfNS_4arch4Sm80ELb1ELb0ELb1ELb0ELb1ELb0ELb1ELb0EEENS1_21CollectiveEpilogueFwdINS6_IJS8_SA_S9_EEENS6_IJNS7_ILi1EEESI_SI_EEESC_SE_Li256ELb0ELb1ELb0ELb0EEENS1_30DynamicPersistentTileSchedulerILi256ELi256ELb0ELb1ELb0EEEEEEEEEvNT_6ParamsE --------------------------
	.section	.nv.constant0._ZN7cutlass13device_kernelIN5flash19enable_sm80_to_sm89INS1_16FlashAttnFwdSm80INS1_25CollectiveMainloopFwdSm80ILi8ELi2ELb0EN4cute5tupleIJNS5_1CILi128EEENS7_ILi64EEENS7_ILi192EEEEEELi192ENS_6half_tEfNS_4arch4Sm80ELb1ELb0ELb1ELb0ELb1ELb0ELb1ELb0EEENS1_21CollectiveEpilogueFwdINS6_IJS8_SA_S9_EEENS6_IJNS7_ILi1EEESI_SI_EEESC_SE_Li256ELb0ELb1ELb0ELb0EEENS1_30DynamicPersistentTileSchedulerILi256ELi256ELb0ELb1ELb0EEEEEEEEEvNT_6ParamsE,"a",@progbits
	.sectionflags	@""
	.align	4
.nv.constant0._ZN7cutlass13device_kernelIN5flash19enable_sm80_to_sm89INS1_16FlashAttnFwdSm80INS1_25CollectiveMainloopFwdSm80ILi8ELi2ELb0EN4cute5tupleIJNS5_1CILi128EEENS7_ILi64EEENS7_ILi192EEEEEELi192ENS_6half_tEfNS_4arch4Sm80ELb1ELb0ELb1ELb0ELb1ELb0ELb1ELb0EEENS1_21CollectiveEpilogueFwdINS6_IJS8_SA_S9_EEENS6_IJNS7_ILi1EEESI_SI_EEESC_SE_Li256ELb0ELb1ELb0ELb0EEENS1_30DynamicPersistentTileSchedulerILi256ELi256ELb0ELb1ELb0EEEEEEEEEvNT_6ParamsE:
	.zero		1592


//--------------------- .nv.constant0._ZN7cutlass13device_kernelIN5flash19enable_sm80_to_sm89INS1_16FlashAttnFwdSm80INS1_25CollectiveMainloopFwdSm80ILi8ELi2ELb0EN4cute5tupleIJNS5_1CILi128EEENS7_ILi64EEENS7_ILi192EEEEEELi192ENS_6half_tEfNS_4arch4Sm80ELb1ELb0ELb1ELb1ELb1ELb0ELb1ELb0EEENS1_21CollectiveEpilogueFwdINS6_IJS8_SA_S9_EEENS6_IJNS7_ILi1EEESI_SI_EEESC_SE_Li256ELb1ELb1ELb0ELb0EEENS1_19SingleTileSchedulerILb1ELb0ELb1ELi128EEEEEEEEEvNT_6ParamsE --------------------------
	.section	.nv.constant0._ZN7cutlass13device_kernelIN5flash19enable_sm80_to_sm89INS1_16FlashAttnFwdSm80INS1_25CollectiveMainloopFwdSm80ILi8ELi2ELb0EN4cute5tupleIJNS5_1CILi128EEENS7_ILi64EEENS7_ILi192EEEEEELi192ENS_6half_tEfNS_4arch4Sm80ELb1ELb0ELb1ELb1ELb1ELb0ELb1ELb0EEENS1_21CollectiveEpilogueFwdINS6_IJS8_SA_S9_EEENS6_IJNS7_ILi1EEESI_SI_EEESC_SE_Li256ELb1ELb1ELb0ELb0EEENS1_19SingleTileSchedulerILb1ELb0ELb1ELi128EEEEEEEEEvNT_6ParamsE,"a",@progbits
	.sectionflags	@""
	.align	4
.nv.constant0._ZN7cutlass13device_kernelIN5flash19enable_sm80_to_sm89INS1_16FlashAttnFwdSm80INS1_25CollectiveMainloopFwdSm80ILi8ELi2ELb0EN4cute5tupleIJNS5_1CILi128EEENS7_ILi64EEENS7_ILi192EEEEEELi192ENS_6half_tEfNS_4arch4Sm80ELb1ELb0ELb1ELb1ELb1ELb0ELb1ELb0EEENS1_21CollectiveEpilogueFwdINS6_IJS8_SA_S9_EEENS6_IJNS7_ILi1EEESI_SI_EEESC_SE_Li256ELb1ELb1ELb0ELb0EEENS1_19SingleTileSchedulerILb1ELb0ELb1ELi128EEEEEEEEEvNT_6ParamsE:
	.zero		1576


//--------------------- .nv.constant0._ZN7cutlass13device_kernelIN5flash19enable_sm80_to_sm89INS1_16FlashAttnFwdSm80INS1_25CollectiveMainloopFwdSm80ILi8ELi2ELb0EN4cute5tupleIJNS5_1CILi128EEENS7_ILi64EEENS7_ILi192EEEEEELi192ENS_6half_tEfNS_4arch4Sm80ELb1ELb0ELb1ELb1ELb1ELb1ELb1ELb0EEENS1_21CollectiveEpilogueFwdINS6_IJS8_SA_S9_EEENS6_IJNS7_ILi1EEESI_SI_EEESC_SE_Li256ELb1ELb1ELb0ELb0EEENS1_19SingleTileSchedulerILb1ELb0ELb1ELi128EEEEEEEEEvNT_6ParamsE --------------------------
	.section	.nv.constant0._ZN7cutlass13device_kernelIN5flash19enable_sm80_to_sm89INS1_16FlashAttnFwdSm80INS1_25CollectiveMainloopFwdSm80ILi8ELi2ELb0EN4cute5tupleIJNS5_1CILi128EEENS7_ILi64EEENS7_ILi192EEEEEELi192ENS_6half_tEfNS_4arch4Sm80ELb1ELb0ELb1ELb1ELb1ELb1ELb1ELb0EEENS1_21CollectiveEpilogueFwdINS6_IJS8_SA_S9_EEENS6_IJNS7_ILi1EEESI_SI_EEESC_SE_Li256ELb1ELb1ELb0ELb0EEENS1_19SingleTileSchedulerILb1ELb0ELb1ELi128EEEEEEEEEvNT_6ParamsE,"a",@progbits
	.sectionflags	@""
	.align	4
.nv.constant0._ZN7cutlass13device_kernelIN5flash19enable_sm80_to_sm89INS1_16FlashAttnFwdSm80INS1_25CollectiveMainloopFwdSm80ILi8ELi2ELb0EN4cute5tupleIJNS5_1CILi128EEENS7_ILi64EEENS7_ILi192EEEEEELi192ENS_6half_tEfNS_4arch4Sm80ELb1ELb0ELb1ELb1ELb1ELb1ELb1ELb0EEENS1_21CollectiveEpilogueFwdINS6_IJS8_SA_S9_EEENS6_IJNS7_ILi1EEESI_SI_EEESC_SE_Li256ELb1ELb1ELb0ELb0EEENS1_19SingleTileSchedulerILb1ELb0ELb1ELi128EEEEEEEEEvNT_6ParamsE:
	.zero		1576


//--------------------- .nv.constant0._ZN7cutlass13device_kernelIN5flash19enable_sm80_to_sm89INS1_16FlashAttnFwdSm80INS1_25CollectiveMainloopFwdSm80ILi8ELi1ELb0EN4cute5tupleIJNS5_1CILi128EEENS7_ILi64EEENS7_ILi192EEEEEELi192ENS_6half_tEfNS_4arch4Sm80ELb0ELb0ELb0ELb0ELb1ELb0ELb1ELb0EEENS1_21CollectiveEpilogueFwdINS6_IJS8_SA_S9_EEENS6_IJNS7_ILi1EEESI_SI_EEESC_SE_Li256ELb0ELb1ELb0ELb0EEENS1_19SingleTileSchedulerILb0ELb0ELb1ELi128EEEEEEEEEvNT_6ParamsE --------------------------
	.section	.nv.constant0._ZN7cutlass13device_kernelIN5flash19enable_sm80_to_sm89INS1_16FlashAttnFwdSm80INS1_25CollectiveMainloopFwdSm80ILi8ELi1ELb0EN4cute5tupleIJNS5_1CILi128EEENS7_ILi64EEENS7_ILi192EEEEEELi192ENS_6half_tEfNS_4arch4Sm80ELb0ELb0ELb0ELb0ELb1ELb0ELb1ELb0EEENS1_21CollectiveEpilogueFwdINS6_IJS8_SA_S9_EEENS6_IJNS7_ILi1EEESI_SI_EEESC_SE_Li256ELb0ELb1ELb0ELb0EEENS1_19SingleTileSchedulerILb0ELb0ELb1ELi128EEEEEEEEEvNT_6ParamsE,"a",@progbits
	.sectionflags	@""
	.align	4
.nv.constant0._ZN7cutlass13device_kernelIN5flash19enable_sm80_to_sm89INS1_16FlashAttnFwdSm80INS1_25CollectiveMainloopFwdSm80ILi8ELi1ELb0EN4cute5tupleIJNS5_1CILi128EEENS7_ILi64EEENS7_ILi192EEEEEELi192ENS_6half_tEfNS_4arch4Sm80ELb0ELb0ELb0ELb0ELb1ELb0ELb1ELb0EEENS1_21CollectiveEpilogueFwdINS6_IJS8_SA_S9_EEENS6_IJNS7_ILi1EEESI_SI_EEESC_SE_Li256ELb0ELb1ELb0ELb0EEENS1_19SingleTileSchedulerILb0ELb0ELb1ELi128EEEEEEEEEvNT_6ParamsE:
	.zero		1576


//--------------------- .nv.constant0._ZN7cutlass13device_kernelIN5flash19enable_sm80_to_sm89INS1_16FlashAttnFwdSm80INS1_25CollectiveMainloopFwdSm80ILi8ELi1ELb0EN4cute5tupleIJNS5_1CILi128EEENS7_ILi64EEENS7_ILi192EEEEEELi192ENS_6half_tEfNS_4arch4Sm80ELb0ELb0ELb0ELb1ELb1ELb0ELb1ELb0EEENS1_21CollectiveEpilogueFwdINS6_IJS8_SA_S9_EEENS6_IJNS7_ILi1EEESI_SI_EEESC_SE_Li256ELb1ELb1ELb0ELb0EEENS1_19SingleTileSchedulerILb1ELb0ELb1ELi128EEEEEEEEEvNT_6ParamsE --------------------------
	.section	.nv.constant0._ZN7cutlass13device_kernelIN5flash19enable_sm80_to_sm89INS1_16FlashAttnFwdSm80INS1_25CollectiveMainloopFwdSm80ILi8ELi1ELb0EN4cute5tupleIJNS5_1CILi128EEENS7_ILi64EEENS7_ILi192EEEEEELi192ENS_6half_tEfNS_4arch4Sm80ELb0ELb0ELb0ELb1ELb1ELb0ELb1ELb0EEENS1_21CollectiveEpilogueFwdINS6_IJS8_SA_S9_EEENS6_IJNS7_ILi1EEESI_SI_EEESC_SE_Li256ELb1ELb1ELb0ELb0EEENS1_19SingleTileSchedulerILb1ELb0ELb1ELi128EEEEEEEEEvNT_6ParamsE,"a",@progbits
	.sectionflags	@""
	.align	4
.nv.constant0._ZN7cutlass13device_kernelIN5flash19enable_sm80_to_sm89INS1_16FlashAttnFwdSm80INS1_25CollectiveMainloopFwdSm80ILi8ELi1ELb0EN4cute5tupleIJNS5_1CILi128EEENS7_ILi64EEENS7_ILi192EEEEEELi192ENS_6half_tEfNS_4arch4Sm80ELb0ELb0ELb0ELb1ELb1ELb0ELb1ELb0EEENS1_21CollectiveEpilogueFwdINS6_IJS8_SA_S9_EEENS6_IJNS7_ILi1EEESI_SI_EEESC_SE_Li256ELb1ELb1ELb0ELb0EEENS1_19SingleTileSchedulerILb1ELb0ELb1ELi128EEEEEEEEEvNT_6ParamsE:
	.zero		1576


//--------------------- .nv.constant0._ZN7cutlass13device_kernelIN5flash19enable_sm80_to_sm89INS1_16FlashAttnFwdSm80INS1_25CollectiveMainloopFwdSm80ILi8ELi1ELb0EN4cute5tupleIJNS5_1CILi128EEENS7_ILi64EEENS7_ILi192EEEEEELi192ENS_6half_tEfNS_4arch4Sm80ELb0ELb0ELb0ELb1ELb1ELb1ELb1ELb0EEENS1_21CollectiveEpilogueFwdINS6_IJS8_SA_S9_EEENS6_IJNS7_ILi1EEESI_SI_EEESC_SE_Li256ELb1ELb1ELb0ELb0EEENS1_19SingleTileSchedulerILb1ELb0ELb1ELi128EEEEEEEEEvNT_6ParamsE --------------------------
	.section	.nv.constant0._ZN7cutlass13device_kernelIN5flash19enable_sm80_to_sm89INS1_16FlashAttnFwdSm80INS1_25CollectiveMainloopFwdSm80ILi8ELi1ELb0EN4cute5tupleIJNS5_1CILi128EEENS7_ILi64EEENS7_ILi192EEEEEELi192ENS_6half_tEfNS_4arch4Sm80ELb0ELb0ELb0ELb1ELb1ELb1ELb1ELb0EEENS1_21CollectiveEpilogueFwdINS6_IJS8_SA_S9_EEENS6_IJNS7_ILi1EEESI_SI_EEESC_SE_Li256ELb1ELb1ELb0ELb0EEENS1_19SingleTileSchedulerILb1ELb0ELb1ELi128EEEEEEEEEvNT_6ParamsE,"a",@progbits
	.sectionflags	@""
	.align	4
.nv.constant0._ZN7cutlass13device_kernelIN5flash19enable_sm80_to_sm89INS1_16FlashAttnFwdSm80INS1_25CollectiveMainloopFwdSm80ILi8ELi1ELb0EN4cute5tupleIJNS5_1CILi128EEENS7_ILi64EEENS7_ILi192EEEEEELi192ENS_6half_tEfNS_4arch4Sm80ELb0ELb0ELb0ELb1ELb1ELb1ELb1ELb0EEENS1_21CollectiveEpilogueFwdINS6_IJS8_SA_S9_EEENS6_IJNS7_ILi1EEESI_SI_EEESC_SE_Li256ELb1ELb1ELb0ELb0EEENS1_19SingleTileSchedulerILb1ELb0ELb1ELi128EEEEEEEEEvNT_6ParamsE:
	.zero		1576


//--------------------- .nv.constant0._ZN7cutlass13device_kernelIN5flash19enable_sm80_to_sm89INS1_16FlashAttnFwdSm80INS1_25CollectiveMainloopFwdSm80ILi8ELi1ELb0EN4cute5tupleIJNS5_1CILi128EEENS7_ILi64EEENS7_ILi192EEEEEELi192ENS_6half_tEfNS_4arch4Sm80ELb0ELb1ELb0ELb0ELb1ELb0ELb1ELb0EEENS1_21CollectiveEpilogueFwdINS6_IJS8_SA_S9_EEENS6_IJNS7_ILi1EEESI_SI_EEESC_SE_Li256ELb0ELb1ELb0ELb0EEENS1_19SingleTileSchedulerILb0ELb0ELb1ELi128EEEEEEEEEvNT_6ParamsE --------------------------
	.section	.nv.constant0._ZN7cutlass13device_kernelIN5flash19enable_sm80_to_sm89INS1_16FlashAttnFwdSm80INS1_25CollectiveMainloopFwdSm80ILi8ELi1ELb0EN4cute5tupleIJNS5_1CILi128EEENS7_ILi64EEENS7_ILi192EEEEEELi192ENS_6half_tEfNS_4arch4Sm80ELb0ELb1ELb0ELb0ELb1ELb0ELb1ELb0EEENS1_21CollectiveEpilogueFwdINS6_IJS8_SA_S9_EEENS6_IJNS7_ILi1EEESI_SI_EEESC_SE_Li256ELb0ELb1ELb0ELb0EEENS1_19SingleTileSchedulerILb0ELb0ELb1ELi128EEEEEEEEEvNT_6ParamsE,"a",@progbits
	.sectionflags	@""
	.align	4
.nv.constant0._ZN7cutlass13device_kernelIN5flash19enable_sm80_to_sm89INS1_16FlashAttnFwdSm80INS1_25CollectiveMainloopFwdSm80ILi8ELi1ELb0EN4cute5tupleIJNS5_1CILi128EEENS7_ILi64EEENS7_ILi192EEEEEELi192ENS_6half_tEfNS_4arch4Sm80ELb0ELb1ELb0ELb0ELb1ELb0ELb1ELb0EEENS1_21CollectiveEpilogueFwdINS6_IJS8_SA_S9_EEENS6_IJNS7_ILi1EEESI_SI_EEESC_SE_Li256ELb0ELb1ELb0ELb0EEENS1_19SingleTileSchedulerILb0ELb0ELb1ELi128EEEEEEEEEvNT_6ParamsE:
	.zero		1576


//--------------------- .nv.constant0._ZN7cutlass13device_kernelIN5flash19enable_sm80_to_sm89INS1_16FlashAttnFwdSm80INS1_25CollectiveMainloopFwdSm80ILi8ELi1ELb0EN4cute5tupleIJNS5_1CILi128EEENS7_ILi64EEENS7_ILi192EEEEEELi192ENS_6half_tEfNS_4arch4Sm80ELb0ELb1ELb0ELb1ELb1ELb0ELb1ELb0EEENS1_21CollectiveEpilogueFwdINS6_IJS8_SA_S9_EEENS6_IJNS7_ILi1EEESI_SI_EEESC_SE_Li256ELb1ELb1ELb0ELb0EEENS1_19SingleTileSchedulerILb1ELb0ELb1ELi128EEEEEEEEEvNT_6ParamsE --------------------------
	.section	.nv.constant0._ZN7cutlass13device_kernelIN5flash19enable_sm80_to_sm89INS1_16FlashAttnFwdSm80INS1_25CollectiveMainloopFwdSm80ILi8ELi1ELb0EN4cute5tupleIJNS5_1CILi128EEENS7_ILi64EEENS7_ILi192EEEEEELi192ENS_6half_tEfNS_4arch4Sm80ELb0ELb1ELb0ELb1ELb1ELb0ELb1ELb0EEENS1_21CollectiveEpilogueFwdINS6_IJS8_SA_S9_EEENS6_IJNS7_ILi1EEESI_SI_EEESC_SE_Li256ELb1ELb1ELb0ELb0EEENS1_19SingleTileSchedulerILb1ELb0ELb1ELi128EEEEEEEEEvNT_6ParamsE,"a",@progbits
	.sectionflags	@""
	.align	4
.nv.constant0._ZN7cutlass13device_kernelIN5flash19enable_sm80_to_sm89INS1_16FlashAttnFwdSm80INS1_25CollectiveMainloopFwdSm80ILi8ELi1ELb0EN4cute5tupleIJNS5_1CILi128EEENS7_ILi64EEENS7_ILi192EEEEEELi192ENS_6half_tEfNS_4arch4Sm80ELb0ELb1ELb0ELb1ELb1ELb0ELb1ELb0EEENS1_21CollectiveEpilogueFwdINS6_IJS8_SA_S9_EEENS6_IJNS7_ILi1EEESI_SI_EEESC_SE_Li256ELb1ELb1ELb0ELb0EEENS1_19SingleTileSchedulerILb1ELb0ELb1ELi128EEEEEEEEEvNT_6ParamsE:
	.zero		1576


//--------------------- .nv.constant0._ZN7cutlass13device_kernelIN5flash19enable_sm80_to_sm89INS1_16FlashAttnFwdSm80INS1_25CollectiveMainloopFwdSm80ILi8ELi1ELb0EN4cute5tupleIJNS5_1CILi128EEENS7_ILi64EEENS7_ILi192EEEEEELi192ENS_6half_tEfNS_4arch4Sm80ELb0ELb1ELb0ELb1ELb1ELb1ELb1ELb0EEENS1_21CollectiveEpilogueFwdINS6_IJS8_SA_S9_EEENS6_IJNS7_ILi1EEESI_SI_EEESC_SE_Li256ELb1ELb1ELb0ELb0EEENS1_19SingleTileSchedulerILb1ELb0ELb1ELi128EEEEEEEEEvNT_6ParamsE --------------------------
	.section	.nv.constant0._ZN7cutlass13device_kernelIN5flash19enable_sm80_to_sm89INS1_16FlashAttnFwdSm80INS1_25CollectiveMainloopFwdSm80ILi8ELi1ELb0EN4cute5tupleIJNS5_1CILi128EEENS7_ILi64EEENS7_ILi192EEEEEELi192ENS_6half_tEfNS_4arch4Sm80ELb0ELb1ELb0ELb1ELb1ELb1ELb1ELb0EEENS1_21CollectiveEpilogueFwdINS6_IJS8_SA_S9_EEENS6_IJNS7_ILi1EEESI_SI_EEESC_SE_Li256ELb1ELb1ELb0ELb0EEENS1_19SingleTileSchedulerILb1ELb0ELb1ELi128EEEEEEEEEvNT_6ParamsE,"a",@progbits
	.sectionflags	@""
	.align	4
.nv.constant0._ZN7cutlass13device_kernelIN5flash19enable_sm80_to_sm89INS1_16FlashAttnFwdSm80INS1_25CollectiveMainloopFwdSm80ILi8ELi1ELb0EN4cute5tupleIJNS5_1CILi128EEENS7_ILi64EEENS7_ILi192EEEEEELi192ENS_6half_tEfNS_4arch4Sm80ELb0ELb1ELb0ELb1ELb1ELb1ELb1ELb0EEENS1_21CollectiveEpilogueFwdINS6_IJS8_SA_S9_EEENS6_IJNS7_ILi1EEESI_SI_EEESC_SE_Li256ELb1ELb1ELb0ELb0EEENS1_19SingleTileSchedulerILb1ELb0ELb1ELi128EEEEEEEEEvNT_6ParamsE:
	.zero		1576


//--------------------- .nv.constant0._ZN7cutlass13device_kernelIN5flash19enable_sm80_to_sm89INS1_16FlashAttnFwdSm80INS1_25CollectiveMainloopFwdSm80ILi8ELi1ELb0EN4cute5tupleIJNS5_1CILi128EEENS7_ILi64EEENS7_ILi192EEEEEELi192ENS_6half_tEfNS_4arch4Sm80ELb1ELb0ELb0ELb0ELb1ELb0ELb1ELb0EEENS1_21CollectiveEpilogueFwdINS6_IJS8_SA_S9_EEENS6_IJNS7_ILi1EEESI_SI_EEESC_SE_Li256ELb0ELb1ELb0ELb0EEENS1_30DynamicPersistentTileSchedulerILi256ELi256ELb0ELb1ELb0EEEEEEEEEvNT_6ParamsE --------------------------
	.section	.nv.constant0._ZN7cutlass13device_kernelIN5flash19enable_sm80_to_sm89INS1_16FlashAttnFwdSm80INS1_25CollectiveMainloopFwdSm80ILi8ELi1ELb0EN4cute5tupleIJNS5_1CILi128EEENS7_ILi64EEENS7_ILi192EEEEEELi192ENS_6half_tEfNS_4arch4Sm80ELb1ELb0ELb0ELb0ELb1ELb0ELb1ELb0EEENS1_21CollectiveEpilogueFwdINS6_IJS8_SA_S9_EEENS6_IJNS7_ILi1EEESI_SI_EEESC_SE_Li256ELb0ELb1ELb0ELb0EEENS1_30DynamicPersistentTileSchedulerILi256ELi256ELb0ELb1ELb0EEEEEEEEEvNT_6ParamsE,"a",@progbits
	.sectionflags	@""
	.align	4
.nv.constant0._ZN7cutlass13device_kernelIN5flash19enable_sm80_to_sm89INS1_16FlashAttnFwdSm80INS1_25CollectiveMainloopFwdSm80ILi8ELi1ELb0EN4cute5tupleIJNS5_1CILi128EEENS7_ILi64EEENS7_ILi192EEEEEELi192ENS_6half_tEfNS_4arch4Sm80ELb1ELb0ELb0ELb0ELb1ELb0ELb1ELb0EEENS1_21CollectiveEpilogueFwdINS6_IJS8_SA_S9_EEENS6_IJNS7_ILi1EEESI_SI_EEESC_SE_Li256ELb0ELb1ELb0ELb0EEENS1_30DynamicPersistentTileSchedulerILi256ELi256ELb0ELb1ELb0EEEEEEEEEvNT_6ParamsE:
	.zero		1592


//--------------------- .nv.constant0._ZN7cutlass13device_kernelIN5flash19enable_sm80_to_sm89INS1_16FlashAttnFwdSm80INS1_25CollectiveMainloopFwdSm80ILi8ELi1ELb0EN4cute5tupleIJNS5_1CILi128EEENS7_ILi64EEENS7_ILi192EEEEEELi192ENS_6half_tEfNS_4arch4Sm80ELb1ELb0ELb0ELb1ELb1ELb0ELb1ELb0EEENS1_21CollectiveEpilogueFwdINS6_IJS8_SA_S9_EEENS6_IJNS7_ILi1EEESI_SI_EEESC_SE_Li256ELb1ELb1ELb0ELb0EEENS1_19SingleTileSchedulerILb1ELb0ELb1ELi128EEEEEEEEEvNT_6ParamsE --------------------------
	.section	.nv.constant0._ZN7cutlass13device_kernelIN5flash19enable_sm80_to_sm89INS1_16FlashAttnFwdSm80INS1_25CollectiveMainloopFwdSm80ILi8ELi1ELb0EN4cute5tupleIJNS5_1CILi128EEENS7_ILi64EEENS7_ILi192EEEEEELi192ENS_6half_tEfNS_4arch4Sm80ELb1ELb0ELb0ELb1ELb1ELb0ELb1ELb0EEENS1_21CollectiveEpilogueFwdINS6_IJS8_SA_S9_EEENS6_IJNS7_ILi1EEESI_SI_EEESC_SE_Li256ELb1ELb1ELb0ELb0EEENS1_19SingleTileSchedulerILb1ELb0ELb1ELi128EEEEEEEEEvNT_6ParamsE,"a",@progbits
	.sectionflags	@""
	.align	4
.nv.constant0._ZN7cutlass13device_kernelIN5flash19enable_sm80_to_sm89INS1_16FlashAttnFwdSm80INS1_25CollectiveMainloopFwdSm80ILi8ELi1ELb0EN4cute5tupleIJNS5_1CILi128EEENS7_ILi64EEENS7_ILi192EEEEEELi192ENS_6half_tEfNS_4arch4Sm80ELb1ELb0ELb0ELb1ELb1ELb0ELb1ELb0EEENS1_21CollectiveEpilogueFwdINS6_IJS8_SA_S9_EEENS6_IJNS7_ILi1EEESI_SI_EEESC_SE_Li256ELb1ELb1ELb0ELb0EEENS1_19SingleTileSchedulerILb1ELb0ELb1ELi128EEEEEEEEEvNT_6ParamsE:
	.zero		1576


//--------------------- .nv.constant0._ZN7cutlass13device_kernelIN5flash19enable_sm80_to_sm89INS1_16FlashAttnFwdSm80INS1_25CollectiveMainloopFwdSm80ILi8ELi1ELb0EN4cute5tupleIJNS5_1CILi128EEENS7_ILi64EEENS7_ILi192EEEEEELi192ENS_6half_tEfNS_4arch4Sm80ELb1ELb0ELb0ELb1ELb1ELb1ELb1ELb0EEENS1_21CollectiveEpilogueFwdINS6_IJS8_SA_S9_EEENS6_IJNS7_ILi1EEESI_SI_EEESC_SE_Li256ELb1ELb1ELb0ELb0EEENS1_19SingleTileSchedulerILb1ELb0ELb1ELi128EEEEEEEEEvNT_6ParamsE --------------------------
	.section	.nv.constant0._ZN7cutlass13device_kernelIN5flash19enable_sm80_to_sm89INS1_16FlashAttnFwdSm80INS1_25CollectiveMainloopFwdSm80ILi8ELi1ELb0EN4cute5tupleIJNS5_1CILi128EEENS7_ILi64EEENS7_ILi192EEEEEELi192ENS_6half_tEfNS_4arch4Sm80ELb1ELb0ELb0ELb1ELb1ELb1ELb1ELb0EEENS1_21CollectiveEpilogueFwdINS6_IJS8_SA_S9_EEENS6_IJNS7_ILi1EEESI_SI_EEESC_SE_Li256ELb1ELb1ELb0ELb0EEENS1_19SingleTileSchedulerILb1ELb0ELb1ELi128EEEEEEEEEvNT_6ParamsE,"a",@progbits
	.sectionflags	@""
	.align	4
.nv.constant0._ZN7cutlass13device_kernelIN5flash19enable_sm80_to_sm89INS1_16FlashAttnFwdSm80INS1_25CollectiveMainloopFwdSm80ILi8ELi1ELb0EN4cute5tupleIJNS5_1CILi128EEENS7_ILi64EEENS7_ILi192EEEEEELi192ENS_6half_tEfNS_4arch4Sm80ELb1ELb0ELb0ELb1ELb1ELb1ELb1ELb0EEENS1_21CollectiveEpilogueFwdINS6_IJS8_SA_S9_EEENS6_IJNS7_ILi1EEESI_SI_EEESC_SE_Li256ELb1ELb1ELb0ELb0EEENS1_19SingleTileSchedulerILb1ELb0ELb1ELi128EEEEEEEEEvNT_6ParamsE:
	.zero		1576


//--------------------- .nv.constant0._ZN7cutlass13device_kernelIN5flash19enable_sm80_to_sm89INS1_16FlashAttnFwdSm80INS1_25CollectiveMainloopFwdSm80ILi8ELi2ELb0EN4cute5tupleIJNS5_1CILi128EEENS7_ILi64EEENS7_ILi192EEEEEELi192ENS_6half_tEfNS_4arch4Sm80ELb0ELb0ELb0ELb0ELb1ELb0ELb1ELb0EEENS1_21CollectiveEpilogueFwdINS6_IJS8_SA_S9_EEENS6_IJNS7_ILi1EEESI_SI_EEESC_SE_Li256ELb0ELb1ELb0ELb0EEENS1_19SingleTileSchedulerILb0ELb0ELb1ELi128EEEEEEEEEvNT_6ParamsE --------------------------
	.section	.nv.constant0._ZN7cutlass13device_kernelIN5flash19enable_sm80_to_sm89INS1_16FlashAttnFwdSm80INS1_25CollectiveMainloopFwdSm80ILi8ELi2ELb0EN4cute5tupleIJNS5_1CILi128EEENS7_ILi64EEENS7_ILi192EEEEEELi192ENS_6half_tEfNS_4arch4Sm80ELb0ELb0ELb0ELb0ELb1ELb0ELb1ELb0EEENS1_21CollectiveEpilogueFwdINS6_IJS8_SA_S9_EEENS6_IJNS7_ILi1EEESI_SI_EEESC_SE_Li256ELb0ELb1ELb0ELb0EEENS1_19SingleTileSchedulerILb0ELb0ELb1ELi128EEEEEEEEEvNT_6ParamsE,"a",@progbits
	.sectionflags	@""
	.align	4
.nv.constant0._ZN7cutlass13device_kernelIN5flash19enable_sm80_to_sm89INS1_16FlashAttnFwdSm80INS1_25CollectiveMainloopFwdSm80ILi8ELi2ELb0EN4cute5tupleIJNS5_1CILi128EEENS7_ILi64EEENS7_ILi192EEEEEELi192ENS_6half_tEfNS_4arch4Sm80ELb0ELb0ELb0ELb0ELb1ELb0ELb1ELb0EEENS1_21CollectiveEpilogueFwdINS6_IJS8_SA_S9_EEENS6_IJNS7_ILi1EEESI_SI_EEESC_SE_Li256ELb0ELb1ELb0ELb0EEENS1_19SingleTileSchedulerILb0ELb0ELb1ELi128EEEEEEEEEvNT_6ParamsE:
	.zero		1576


//--------------------- .nv.constant0._ZN7cutlass13device_kernelIN5flash19enable_sm80_to_sm89INS1_16FlashAttnFwdSm80INS1_25CollectiveMainloopFwdSm80ILi8ELi2ELb0EN4cute5tupleIJNS5_1CILi128EEENS7_ILi64EEENS7_ILi192EEEEEELi192ENS_6half_tEfNS_4arch4Sm80ELb0ELb0ELb0ELb1ELb1ELb0ELb1ELb0EEENS1_21CollectiveEpilogueFwdINS6_IJS8_SA_S9_EEENS6_IJNS7_ILi1EEESI_SI_EEESC_SE_Li256ELb1ELb1ELb0ELb0EEENS1_19SingleTileSchedulerILb1ELb0ELb1ELi128EEEEEEEEEvNT_6ParamsE --------------------------
	.section	.nv.constant0._ZN7cutlass13device_kernelIN5flash19enable_sm80_to_sm89INS1_16FlashAttnFwdSm80INS1_25CollectiveMainloopFwdSm80ILi8ELi2ELb0EN4cute5tupleIJNS5_1CILi128EEENS7_ILi64EEENS7_ILi192EEEEEELi192ENS_6half_tEfNS_4arch4Sm80ELb0ELb0ELb0ELb1ELb1ELb0ELb1ELb0EEENS1_21CollectiveEpilogueFwdINS6_IJS8_SA_S9_EEENS6_IJNS7_ILi1EEESI_SI_EEESC_SE_Li256ELb1ELb1ELb0ELb0EEENS1_19SingleTileSchedulerILb1ELb0ELb1ELi128EEEEEEEEEvNT_6ParamsE,"a",@progbits
	.sectionflags	@""
	.align	4
.nv.constant0._ZN7cutlass13device_kernelIN5flash19enable_sm80_to_sm89INS1_16FlashAttnFwdSm80INS1_25CollectiveMainloopFwdSm80ILi8ELi2ELb0EN4cute5tupleIJNS5_1CILi128EEENS7_ILi64EEENS7_ILi192EEEEEELi192ENS_6half_tEfNS_4arch4Sm80ELb0ELb0ELb0ELb1ELb1ELb0ELb1ELb0EEENS1_21CollectiveEpilogueFwdINS6_IJS8_SA_S9_EEENS6_IJNS7_ILi1EEESI_SI_EEESC_SE_Li256ELb1ELb1ELb0ELb0EEENS1_19SingleTileSchedulerILb1ELb0ELb1ELi128EEEEEEEEEvNT_6ParamsE:
	.zero		1576


//--------------------- .nv.constant0._ZN7cutlass13device_kernelIN5flash19enable_sm80_to_sm89INS1_16FlashAttnFwdSm80INS1_25CollectiveMainloopFwdSm80ILi8ELi2ELb0EN4cute5tupleIJNS5_1CILi128EEENS7_ILi64EEENS7_ILi192EEEEEELi192ENS_6half_tEfNS_4arch4Sm80ELb0ELb0ELb0ELb1ELb1ELb1ELb1ELb0EEENS1_21CollectiveEpilogueFwdINS6_IJS8_SA_S9_EEENS6_IJNS7_ILi1EEESI_SI_EEESC_SE_Li256ELb1ELb1ELb0ELb0EEENS1_19SingleTileSchedulerILb1ELb0ELb1ELi128EEEEEEEEEvNT_6ParamsE --------------------------
	.section	.nv.constant0._ZN7cutlass13device_kernelIN5flash19enable_sm80_to_sm89INS1_16FlashAttnFwdSm80INS1_25CollectiveMainloopFwdSm80ILi8ELi2ELb0EN4cute5tupleIJNS5_1CILi128EEENS7_ILi64EEENS7_ILi192EEEEEELi192ENS_6half_tEfNS_4arch4Sm80ELb0ELb0ELb0ELb1ELb1ELb1ELb1ELb0EEENS1_21CollectiveEpilogueFwdINS6_IJS8_SA_S9_EEENS6_IJNS7_ILi1EEESI_SI_EEESC_SE_Li256ELb1ELb1ELb0ELb0EEENS1_19SingleTileSchedulerILb1ELb0ELb1ELi128EEEEEEEEEvNT_6ParamsE,"a",@progbits
	.sectionflags	@""
	.align	4
.nv.constant0._ZN7cutlass13device_kernelIN5flash19enable_sm80_to_sm89INS1_16FlashAttnFwdSm80INS1_25CollectiveMainloopFwdSm80ILi8ELi2ELb0EN4cute5tupleIJNS5_1CILi128EEENS7_ILi64EEENS7_ILi192EEEEEELi192ENS_6half_tEfNS_4arch4Sm80ELb0ELb0ELb0ELb1ELb1ELb1ELb1ELb0EEENS1_21CollectiveEpilogueFwdINS6_IJS8_SA_S9_EEENS6_IJNS7_ILi1EEESI_SI_EEESC_SE_Li256ELb1ELb1ELb0ELb0EEENS1_19SingleTileSchedulerILb1ELb0ELb1ELi128EEEEEEEEEvNT_6ParamsE:
	.zero		1576


//--------------------- .nv.constant0._ZN7cutlass13device_kernelIN5flash19enable_sm80_to_sm89INS1_16FlashAttnFwdSm80INS1_25CollectiveMainloopFwdSm80ILi8ELi2ELb0EN4cute5tupleIJNS5_1CILi128EEENS7_ILi64EEENS7_ILi192EEEEEELi192ENS_6half_tEfNS_4arch4Sm80ELb0ELb1ELb0ELb0ELb1ELb0ELb1ELb0EEENS1_21CollectiveEpilogueFwdINS6_IJS8_SA_S9_EEENS6_IJNS7_ILi1EEESI_SI_EEESC_SE_Li256ELb0ELb1ELb0ELb0EEENS1_19SingleTileSchedulerILb0ELb0ELb1ELi128EEEEEEEEEvNT_6ParamsE --------------------------
	.section	.nv.constant0._ZN7cutlass13device_kernelIN5flash19enable_sm80_to_sm89INS1_16FlashAttnFwdSm80INS1_25CollectiveMainloopFwdSm80ILi8ELi2ELb0EN4cute5tupleIJNS5_1CILi128EEENS7_ILi64EEENS7_ILi192EEEEEELi192ENS_6half_tEfNS_4arch4Sm80ELb0ELb1ELb0ELb0ELb1ELb0ELb1ELb0EEENS1_21CollectiveEpilogueFwdINS6_IJS8_SA_S9_EEENS6_IJNS7_ILi1EEESI_SI_EEESC_SE_Li256ELb0ELb1ELb0ELb0EEENS1_19SingleTileSchedulerILb0ELb0ELb1ELi128EEEEEEEEEvNT_6ParamsE,"a",@progbits
	.sectionflags	@""
	.align	4
.nv.constant0._ZN7cutlass13device_kernelIN5flash19enable_sm80_to_sm89INS1_16FlashAttnFwdSm80INS1_25CollectiveMainloopFwdSm80ILi8ELi2ELb0EN4cute5tupleIJNS5_1CILi128EEENS7_ILi64EEENS7_ILi192EEEEEELi192ENS_6half_tEfNS_4arch4Sm80ELb0ELb1ELb0ELb0ELb1ELb0ELb1ELb0EEENS1_21CollectiveEpilogueFwdINS6_IJS8_SA_S9_EEENS6_IJNS7_ILi1EEESI_SI_EEESC_SE_Li256ELb0ELb1ELb0ELb0EEENS1_19SingleTileSchedulerILb0ELb0ELb1ELi128EEEEEEEEEvNT_6ParamsE:
	.zero		1576


//--------------------- .nv.constant0._ZN7cutlass13device_kernelIN5flash19enable_sm80_to_sm89INS1_16FlashAttnFwdSm80INS1_25CollectiveMainloopFwdSm80ILi8ELi2ELb0EN4cute5tupleIJNS5_1CILi128EEENS7_ILi64EEENS7_ILi192EEEEEELi192ENS_6half_tEfNS_4arch4Sm80ELb0ELb1ELb0ELb1ELb1ELb0ELb1ELb0EEENS1_21CollectiveEpilogueFwdINS6_IJS8_SA_S9_EEENS6_IJNS7_ILi1EEESI_SI_EEESC_SE_Li256ELb1ELb1ELb0ELb0EEENS1_19SingleTileSchedulerILb1ELb0ELb1ELi128EEEEEEEEEvNT_6ParamsE --------------------------
	.section	.nv.constant0._ZN7cutlass13device_kernelIN5flash19enable_sm80_to_sm89INS1_16FlashAttnFwdSm80INS1_25CollectiveMainloopFwdSm80ILi8ELi2ELb0EN4cute5tupleIJNS5_1CILi128EEENS7_ILi64EEENS7_ILi192EEEEEELi192ENS_6half_tEfNS_4arch4Sm80ELb0ELb1ELb0ELb1ELb1ELb0ELb1ELb0EEENS1_21CollectiveEpilogueFwdINS6_IJS8_SA_S9_EEENS6_IJNS7_ILi1EEESI_SI_EEESC_SE_Li256ELb1ELb1ELb0ELb0EEENS1_19SingleTileSchedulerILb1ELb0ELb1ELi128EEEEEEEEEvNT_6ParamsE,"a",@progbits
	.sectionflags	@""
	.align	4
.nv.constant0._ZN7cutlass13device_kernelIN5flash19enable_sm80_to_sm89INS1_16FlashAttnFwdSm80INS1_25CollectiveMainloopFwdSm80ILi8ELi2ELb0EN4cute5tupleIJNS5_1CILi128EEENS7_ILi64EEENS7_ILi192EEEEEELi192ENS_6half_tEfNS_4arch4Sm80ELb0ELb1ELb0ELb1ELb1ELb0ELb1ELb0EEENS1_21CollectiveEpilogueFwdINS6_IJS8_SA_S9_EEENS6_IJNS7_ILi1EEESI_SI_EEESC_SE_Li256ELb1ELb1ELb0ELb0EEENS1_19SingleTileSchedulerILb1ELb0ELb1ELi128EEEEEEEEEvNT_6ParamsE:
	.zero		1576


//--------------------- .nv.constant0._ZN7cutlass13device_kernelIN5flash19enable_sm80_to_sm89INS1_16FlashAttnFwdSm80INS1_25CollectiveMainloopFwdSm80ILi8ELi2ELb0EN4cute5tupleIJNS5_1CILi128EEENS7_ILi64EEENS7_ILi192EEEEEELi192ENS_6half_tEfNS_4arch4Sm80ELb0ELb1ELb0ELb1ELb1ELb1ELb1ELb0EEENS1_21CollectiveEpilogueFwdINS6_IJS8_SA_S9_EEENS6_IJNS7_ILi1EEESI_SI_EEESC_SE_Li256ELb1ELb1ELb0ELb0EEENS1_19SingleTileSchedulerILb1ELb0ELb1ELi128EEEEEEEEEvNT_6ParamsE --------------------------
	.section	.nv.constant0._ZN7cutlass13device_kernelIN5flash19enable_sm80_to_sm89INS1_16FlashAttnFwdSm80INS1_25CollectiveMainloopFwdSm80ILi8ELi2ELb0EN4cute5tupleIJNS5_1CILi128EEENS7_ILi64EEENS7_ILi192EEEEEELi192ENS_6half_tEfNS_4arch4Sm80ELb0ELb1ELb0ELb1ELb1ELb1ELb1ELb0EEENS1_21CollectiveEpilogueFwdINS6_IJS8_SA_S9_EEENS6_IJNS7_ILi1EEESI_SI_EEESC_SE_Li256ELb1ELb1ELb0ELb0EEENS1_19SingleTileSchedulerILb1ELb0ELb1ELi128EEEEEEEEEvNT_6ParamsE,"a",@progbits
	.sectionflags	@""
	.align	4
.nv.constant0._ZN7cutlass13device_kernelIN5flash19enable_sm80_to_sm89INS1_16FlashAttnFwdSm80INS1_25CollectiveMainloopFwdSm80ILi8ELi2ELb0EN4cute5tupleIJNS5_1CILi128EEENS7_ILi64EEENS7_ILi192EEEEEELi192ENS_6half_tEfNS_4arch4Sm80ELb0ELb1ELb0ELb1ELb1ELb1ELb1ELb0EEENS1_21CollectiveEpilogueFwdINS6_IJS8_SA_S9_EEENS6_IJNS7_ILi1EEESI_SI_EEESC_SE_Li256ELb1ELb1ELb0ELb0EEENS1_19SingleTileSchedulerILb1ELb0ELb1ELi128EEEEEEEEEvNT_6ParamsE:
	.zero		1576


//--------------------- .nv.constant0._ZN7cutlass13device_kernelIN5flash19enable_sm80_to_sm89INS1_16FlashAttnFwdSm80INS1_25CollectiveMainloopFwdSm80ILi8ELi2ELb0EN4cute5tupleIJNS5_1CILi128EEENS7_ILi64EEENS7_ILi192EEEEEELi192ENS_6half_tEfNS_4arch4Sm80ELb1ELb0ELb0ELb0ELb1ELb0ELb1ELb0EEENS1_21CollectiveEpilogueFwdINS6_IJS8_SA_S9_EEENS6_IJNS7_ILi1EEESI_SI_EEESC_SE_Li256ELb0ELb1ELb0ELb0EEENS1_30DynamicPersistentTileSchedulerILi256ELi256ELb0ELb1ELb0EEEEEEEEEvNT_6ParamsE --------------------------
	.section	.nv.constant0._ZN7cutlass13device_kernelIN5flash19enable_sm80_to_sm89INS1_16FlashAttnFwdSm80INS1_25CollectiveMainloopFwdSm80ILi8ELi2ELb0EN4cute5tupleIJNS5_1CILi128EEENS7_ILi64EEENS7_ILi192EEEEEELi192ENS_6half_tEfNS_4arch4Sm80ELb1ELb0ELb0ELb0ELb1ELb0ELb1ELb0EEENS1_21CollectiveEpilogueFwdINS6_IJS8_SA_S9_EEENS6_IJNS7_ILi1EEESI_SI_EEESC_SE_Li256ELb0ELb1ELb0ELb0EEENS1_30DynamicPersistentTileSchedulerILi256ELi256ELb0ELb1ELb0EEEEEEEEEvNT_6ParamsE,"a",@progbits
	.sectionflags	@""
	.align	4
.nv.constant0._ZN7cutlass13device_kernelIN5flash19enable_sm80_to_sm89INS1_16FlashAttnFwdSm80INS1_25CollectiveMainloopFwdSm80ILi8ELi2ELb0EN4cute5tupleIJNS5_1CILi128EEENS7_ILi64EEENS7_ILi192EEEEEELi192ENS_6half_tEfNS_4arch4Sm80ELb1ELb0ELb0ELb0ELb1ELb0ELb1ELb0EEENS1_21CollectiveEpilogueFwdINS6_IJS8_SA_S9_EEENS6_IJNS7_ILi1EEESI_SI_EEESC_SE_Li256ELb0ELb1ELb0ELb0EEENS1_30DynamicPersistentTileSchedulerILi256ELi256ELb0ELb1ELb0EEEEEEEEEvNT_6ParamsE:
	.zero		1592


//--------------------- .nv.constant0._ZN7cutlass13device_kernelIN5flash19enable_sm80_to_sm89INS1_16FlashAttnFwdSm80INS1_25CollectiveMainloopFwdSm80ILi8ELi2ELb0EN4cute5tupleIJNS5_1CILi128EEENS7_ILi64EEENS7_ILi192EEEEEELi192ENS_6half_tEfNS_4arch4Sm80ELb1ELb0ELb0ELb1ELb1ELb0ELb1ELb0EEENS1_21CollectiveEpilogueFwdINS6_IJS8_SA_S9_EEENS6_IJNS7_ILi1EEESI_SI_EEESC_SE_Li256ELb1ELb1ELb0ELb0EEENS1_19SingleTileSchedulerILb1ELb0ELb1ELi128EEEEEEEEEvNT_6ParamsE --------------------------
	.section	.nv.constant0._ZN7cutlass13device_kernelIN5flash19enable_sm80_to_sm89INS1_16FlashAttnFwdSm80INS1_25CollectiveMainloopFwdSm80ILi8ELi2ELb0EN4cute5tupleIJNS5_1CILi128EEENS7_ILi64EEENS7_ILi192EEEEEELi192ENS_6half_tEfNS_4arch4Sm80ELb1ELb0ELb0ELb1ELb1ELb0ELb1ELb0EEENS1_21CollectiveEpilogueFwdINS6_IJS8_SA_S9_EEENS6_IJNS7_ILi1EEESI_SI_EEESC_SE_Li256ELb1ELb1ELb0ELb0EEENS1_19SingleTileSchedulerILb1ELb0ELb1ELi128EEEEEEEEEvNT_6ParamsE,"a",@progbits
	.sectionflags	@""
	.align	4
.nv.constant0._ZN7cutlass13device_kernelIN5flash19enable_sm80_to_sm89INS1_16FlashAttnFwdSm80INS1_25CollectiveMainloopFwdSm80ILi8ELi2ELb0EN4cute5tupleIJNS5_1CILi128EEENS7_ILi64EEENS7_ILi192EEEEEELi192ENS_6half_tEfNS_4arch4Sm80ELb1ELb0ELb0ELb1ELb1ELb0ELb1ELb0EEENS1_21CollectiveEpilogueFwdINS6_IJS8_SA_S9_EEENS6_IJNS7_ILi1EEESI_SI_EEESC_SE_Li256ELb1ELb1ELb0ELb0EEENS1_19SingleTileSchedulerILb1ELb0ELb1ELi128EEEEEEEEEvNT_6ParamsE:
	.zero		1576


//--------------------- .nv.constant0._ZN7cutlass13device_kernelIN5flash19enable_sm80_to_sm89INS1_16FlashAttnFwdSm80INS1_25CollectiveMainloopFwdSm80ILi8ELi2ELb0EN4cute5tupleIJNS5_1CILi128EEENS7_ILi64EEENS7_ILi192EEEEEELi192ENS_6half_tEfNS_4arch4Sm80ELb1ELb0ELb0ELb1ELb1ELb1ELb1ELb0EEENS1_21CollectiveEpilogueFwdINS6_IJS8_SA_S9_EEENS6_IJNS7_ILi1EEESI_SI_EEESC_SE_Li256ELb1ELb1ELb0ELb0EEENS1_19SingleTileSchedulerILb1ELb0ELb1ELi128EEEEEEEEEvNT_6ParamsE --------------------------
	.section	.nv.constant0._ZN7cutlass13device_kernelIN5flash19enable_sm80_to_sm89INS1_16FlashAttnFwdSm80INS1_25CollectiveMainloopFwdSm80ILi8ELi2ELb0EN4cute5tupleIJNS5_1CILi128EEENS7_ILi64EEENS7_ILi192EEEEEELi192ENS_6half_tEfNS_4arch4Sm80ELb1ELb0ELb0ELb1ELb1ELb1ELb1ELb0EEENS1_21CollectiveEpilogueFwdINS6_IJS8_SA_S9_EEENS6_IJNS7_ILi1EEESI_SI_EEESC_SE_Li256ELb1ELb1ELb0ELb0EEENS1_19SingleTileSchedulerILb1ELb0ELb1ELi128EEEEEEEEEvNT_6ParamsE,"a",@progbits
	.sectionflags	@""
	.align	4
.nv.constant0._ZN7cutlass13device_kernelIN5flash19enable_sm80_to_sm89INS1_16FlashAttnFwdSm80INS1_25CollectiveMainloopFwdSm80ILi8ELi2ELb0EN4cute5tupleIJNS5_1CILi128EEENS7_ILi64EEENS7_ILi192EEEEEELi192ENS_6half_tEfNS_4arch4Sm80ELb1ELb0ELb0ELb1ELb1ELb1ELb1ELb0EEENS1_21CollectiveEpilogueFwdINS6_IJS8_SA_S9_EEENS6_IJNS7_ILi1EEESI_SI_EEESC_SE_Li256ELb1ELb1ELb0ELb0EEENS1_19SingleTileSchedulerILb1ELb0ELb1ELi128EEEEEEEEEvNT_6ParamsE:
	.zero		1576


//--------------------- SYMBOLS --------------------------

	.type		.nv.reservedSmem.offset0,@object
	.size		.nv.reservedSmem.offset0,0x4
